def matmul_kernel(
    a_ptr,
    b_ptr,
    c_ptr,
    M,
    N,
    K,
    stride_am,
    stride_ak,
    stride_bk,
    stride_bn,
    stride_cm,
    stride_cn,
    BLOCK_M: tl.constexpr,
    BLOCK_N: tl.constexpr,
    BLOCK_K: tl.constexpr,
    GROUP_M: tl.constexpr,
):
    pid = tl.program_id(axis=0)
    num_pid_m = tl.cdiv(M, BLOCK_M)
    num_pid_n = tl.cdiv(N, BLOCK_N)
    num_pid_in_group = GROUP_M * num_pid_n
    group_id = pid // num_pid_in_group
    first_pid_m = group_id * GROUP_M
    group_size_m = min(num_pid_m - first_pid_m, GROUP_M)
    pid_m = first_pid_m + ((pid % num_pid_in_group) % group_size_m)
    pid_n = (pid % num_pid_in_group) // group_size_m

    offs_am = (pid_m * BLOCK_M + tl.arange(0, BLOCK_M)) % M
    offs_bn = (pid_n * BLOCK_N + tl.arange(0, BLOCK_N)) % N
    offs_k = tl.arange(0, BLOCK_K)
    a_ptrs = a_ptr + offs_am[:, None] * stride_am + offs_k[None, :] * stride_ak
    b_ptrs = b_ptr + offs_k[:, None] * stride_bk + offs_bn[None, :] * stride_bn

    acc = tl.zeros((BLOCK_M, BLOCK_N), dtype=tl.float32)
    for kk in range(0, tl.cdiv(K, BLOCK_K)):
        a = tl.load(a_ptrs, mask=offs_k[None, :] < K - kk * BLOCK_K, other=0.0)
        b = tl.load(b_ptrs, mask=offs_k[:, None] < K - kk * BLOCK_K, other=0.0)
        acc = tl.dot(a, b, acc)
        a_ptrs += BLOCK_K * stride_ak
        b_ptrs += BLOCK_K * stride_bk

    c = acc.to(c_ptr.dtype.element_ty)
    offs_cm = pid_m * BLOCK_M + tl.arange(0, BLOCK_M)
    offs_cn = pid_n * BLOCK_N + tl.arange(0, BLOCK_N)
    c_ptrs = c_ptr + offs_cm[:, None] * stride_cm + offs_cn[None, :] * stride_cn
    mask = (offs_cm[:, None] < M) & (offs_cn[None, :] < N)
    tl.store(c_ptrs, c, mask=mask)

# config = {"BLOCK_K": 64, "BLOCK_M": 256, "BLOCK_N": 256, "GROUP_M": 8, "arch": "sm_90", "dtype": "fp8e5m2", "num_ctas": 1, "num_stages": 3, "num_warps": 2}
# arch = sm_90


// ===== COMPILED SASS (sm_90a) =====

	.target	sm_90a

	.elftype	@"ET_EXEC"


//--------------------- .note.nv.tkinfo           --------------------------
	.section	.note.nv.tkinfo,"",@"SHT_NOTE"
	.sectionflags	@"SHF_NOTE_NV_TKINFO"
	.tkinfo
        /*0018*/ 	.word	0x00000002
        /*0030*/ 	.string	""
        /*0030*/ 	.string	"ptxas"
        /*0030*/ 	.string	"Cuda compilation tools, release 13.0, V13.0.88"
        /*0030*/ 	.string	"Build cuda_13.0.r13.0/compiler.36424714_0"
        /*0030*/ 	.string	"-v  -suppress-debug-info  -lineinfo  -arch sm_90a "



//--------------------- .note.nv.cuinfo           --------------------------
	.section	.note.nv.cuinfo,"",@"SHT_NOTE"
	.sectionflags	@"SHF_NOTE_NV_CUINFO"
        /*0018*/ 	.short	0x0002
        /*001a*/ 	.short	0x005a
        /*001c*/ 	.short	0x0082
	.zero		2


//--------------------- .nv.info                  --------------------------
	.section	.nv.info,"",@"SHT_CUDA_INFO"
	.align	4


	//----- nvinfo : EIATTR_REGCOUNT
	.align		4
        /*0000*/ 	.byte	0x04, 0x2f
        /*0002*/ 	.short	(.L_1 - .L_0)
	.align		4
.L_0:
        /*0004*/ 	.word	index@(matmul_kernel)
        /*0008*/ 	.word	0x00000020


	//----- nvinfo : EIATTR_FRAME_SIZE
	.align		4
.L_1:
        /*000c*/ 	.byte	0x04, 0x11
        /*000e*/ 	.short	(.L_3 - .L_2)
	.align		4
.L_2:
        /*0010*/ 	.word	index@(matmul_kernel)
        /*0014*/ 	.word	0x000066d0


	//----- nvinfo : EIATTR_MIN_STACK_SIZE
	.align		4
.L_3:
        /*0018*/ 	.byte	0x04, 0x12
        /*001a*/ 	.short	(.L_5 - .L_4)
	.align		4
.L_4:
        /*001c*/ 	.word	index@(matmul_kernel)
        /*0020*/ 	.word	0x000066d0
.L_5:


//--------------------- .nv.compat                --------------------------
	.section	.nv.compat,"",@"SHT_CUDA_COMPAT_INFO"
	.align	4
        /*0000*/ 	.byte	0x02, 0x09, 0x01, 0x00, 0x02, 0x02, 0x02, 0x00, 0x02, 0x05, 0x05, 0x00, 0x03, 0x07, 0x01, 0x01
        /*0010*/ 	.byte	0x02, 0x03, 0x00, 0x00, 0x02, 0x06, 0x01, 0x00, 0x04, 0x0b, 0x08, 0x00, 0x00, 0x00, 0x00, 0x00
        /*0020*/ 	.byte	0x00, 0x00, 0x00, 0x00


//--------------------- .nv.info.matmul_kernel    --------------------------
	.section	.nv.info.matmul_kernel,"",@"SHT_CUDA_INFO"
	.sectionflags	@""
	.align	4


	//----- nvinfo : EIATTR_CUDA_API_VERSION
	.align		4
        /*0000*/ 	.byte	0x04, 0x37
        /*0002*/ 	.short	(.L_7 - .L_6)
.L_6:
        /*0004*/ 	.word	0x00000082


	//----- nvinfo : EIATTR_KPARAM_INFO
	.align		4
.L_7:
        /*0008*/ 	.byte	0x04, 0x17
        /*000a*/ 	.short	(.L_9 - .L_8)
.L_8:
        /*000c*/ 	.word	0x00000000
        /*0010*/ 	.short	0x000d
        /*0012*/ 	.short	0x0048
        /*0014*/ 	.byte	0x00, 0xf4, 0x21, 0x00


	//----- nvinfo : EIATTR_KPARAM_INFO
	.align		4
.L_9:
        /*0018*/ 	.byte	0x04, 0x17
        /*001a*/ 	.short	(.L_11 - .L_10)
.L_10:
        /*001c*/ 	.word	0x00000000
        /*0020*/ 	.short	0x000c
        /*0022*/ 	.short	0x0040
        /*0024*/ 	.byte	0x00, 0xf4, 0x21, 0x00


	//----- nvinfo : EIATTR_KPARAM_INFO
	.align		4
.L_11:
        /*0028*/ 	.byte	0x04, 0x17
        /*002a*/ 	.short	(.L_13 - .L_12)
.L_12:
        /*002c*/ 	.word	0x00000000
        /*0030*/ 	.short	0x000b
        /*0032*/ 	.short	0x0038
        /*0034*/ 	.byte	0x00, 0xf0, 0x11, 0x00


	//----- nvinfo : EIATTR_KPARAM_INFO
	.align		4
.L_13:
        /*0038*/ 	.byte	0x04, 0x17
        /*003a*/ 	.short	(.L_15 - .L_14)
.L_14:
        /*003c*/ 	.word	0x00000000
        /*0040*/ 	.short	0x000a
        /*0042*/ 	.short	0x0034
        /*0044*/ 	.byte	0x00, 0xf0, 0x11, 0x00


	//----- nvinfo : EIATTR_KPARAM_INFO
	.align		4
.L_15:
        /*0048*/ 	.byte	0x04, 0x17
        /*004a*/ 	.short	(.L_17 - .L_16)
.L_16:
        /*004c*/ 	.word	0x00000000
        /*0050*/ 	.short	0x0009
        /*0052*/ 	.short	0x0030
        /*0054*/ 	.byte	0x00, 0xf0, 0x11, 0x00


	//----- nvinfo : EIATTR_KPARAM_INFO
	.align		4
.L_17:
        /*0058*/ 	.byte	0x04, 0x17
        /*005a*/ 	.short	(.L_19 - .L_18)
.L_18:
        /*005c*/ 	.word	0x00000000
        /*0060*/ 	.short	0x0008
        /*0062*/ 	.short	0x002c
        /*0064*/ 	.byte	0x00, 0xf0, 0x11, 0x00


	//----- nvinfo : EIATTR_KPARAM_INFO
	.align		4
.L_19:
        /*0068*/ 	.byte	0x04, 0x17
        /*006a*/ 	.short	(.L_21 - .L_20)
.L_20:
        /*006c*/ 	.word	0x00000000
        /*0070*/ 	.short	0x0007
        /*0072*/ 	.short	0x0028
        /*0074*/ 	.byte	0x00, 0xf0, 0x11, 0x00


	//----- nvinfo : EIATTR_KPARAM_INFO
	.align		4
.L_21:
        /*0078*/ 	.byte	0x04, 0x17
        /*007a*/ 	.short	(.L_23 - .L_22)
.L_22:
        /*007c*/ 	.word	0x00000000
        /*0080*/ 	.short	0x0006
        /*0082*/ 	.short	0x0024
        /*0084*/ 	.byte	0x00, 0xf0, 0x11, 0x00


	//----- nvinfo : EIATTR_KPARAM_INFO
	.align		4
.L_23:
        /*0088*/ 	.byte	0x04, 0x17
        /*008a*/ 	.short	(.L_25 - .L_24)
.L_24:
        /*008c*/ 	.word	0x00000000
        /*0090*/ 	.short	0x0005
        /*0092*/ 	.short	0x0020
        /*0094*/ 	.byte	0x00, 0xf0, 0x11, 0x00


	//----- nvinfo : EIATTR_KPARAM_INFO
	.align		4
.L_25:
        /*0098*/ 	.byte	0x04, 0x17
        /*009a*/ 	.short	(.L_27 - .L_26)
.L_26:
        /*009c*/ 	.word	0x00000000
        /*00a0*/ 	.short	0x0004
        /*00a2*/ 	.short	0x001c
        /*00a4*/ 	.byte	0x00, 0xf0, 0x11, 0x00


	//----- nvinfo : EIATTR_KPARAM_INFO
	.align		4
.L_27:
        /*00a8*/ 	.byte	0x04, 0x17
        /*00aa*/ 	.short	(.L_29 - .L_28)
.L_28:
        /*00ac*/ 	.word	0x00000000
        /*00b0*/ 	.short	0x0003
        /*00b2*/ 	.short	0x0018
        /*00b4*/ 	.byte	0x00, 0xf0, 0x11, 0x00


	//----- nvinfo : EIATTR_KPARAM_INFO
	.align		4
.L_29:
        /*00b8*/ 	.byte	0x04, 0x17
        /*00ba*/ 	.short	(.L_31 - .L_30)
.L_30:
        /*00bc*/ 	.word	0x00000000
        /*00c0*/ 	.short	0x0002
        /*00c2*/ 	.short	0x0010
        /*00c4*/ 	.byte	0x00, 0xf4, 0x21, 0x00


	//----- nvinfo : EIATTR_KPARAM_INFO
	.align		4
.L_31:
        /*00c8*/ 	.byte	0x04, 0x17
        /*00ca*/ 	.short	(.L_33 - .L_32)
.L_32:
        /*00cc*/ 	.word	0x00000000
        /*00d0*/ 	.short	0x0001
        /*00d2*/ 	.short	0x0008
        /*00d4*/ 	.byte	0x00, 0xf4, 0x21, 0x00


	//----- nvinfo : EIATTR_KPARAM_INFO
	.align		4
.L_33:
        /*00d8*/ 	.byte	0x04, 0x17
        /*00da*/ 	.short	(.L_35 - .L_34)
.L_34:
        /*00dc*/ 	.word	0x00000000
        /*00e0*/ 	.short	0x0000
        /*00e2*/ 	.short	0x0000
        /*00e4*/ 	.byte	0x00, 0xf4, 0x21, 0x00


	//----- nvinfo : EIATTR_SPARSE_MMA_MASK
	.align		4
.L_35:
        /*00e8*/ 	.byte	0x03, 0x50
        /*00ea*/ 	.short	0x0000


	//----- nvinfo : EIATTR_MAXREG_COUNT
	.align		4
        /*00ec*/ 	.byte	0x03, 0x1b
        /*00ee*/ 	.short	0x00ff


	//----- nvinfo : EIATTR_NUM_BARRIERS
	.align		4
        /*00f0*/ 	.byte	0x02, 0x4c
        /*00f2*/ 	.byte	0x01
	.zero		1


	//----- nvinfo : EIATTR_ANNOTATIONS
	.align		4
        /*00f4*/ 	.byte	0x04, 0x55
        /*00f6*/ 	.short	(.L_37 - .L_36)


	//   ....[0]....
.L_36:
        /*00f8*/ 	.word	0x00000001
        /*00fc*/ 	.byte	0x10, 0x05, 0x00, 0x00, 0x01, 0x00, 0x00, 0x00, 0x60, 0x05, 0x00, 0x00, 0x01, 0x00, 0x00, 0x00
        /* <DEDUP_REMOVED lines=2851> */
        /*b33c*/ 	.byte	0x30, 0x9c, 0x02, 0x00, 0x01, 0x00, 0x00, 0x00, 0x40, 0x9c, 0x02, 0x00


	//----- nvinfo : EIATTR_MERCURY_ISA_VERSION
	.align		4
.L_37:
        /*b348*/ 	.byte	0x03, 0x5f
        /*b34a*/ 	.short	0x0101


	//----- nvinfo : EIATTR_EXIT_INSTR_OFFSETS
	.align		4
        /*b34c*/ 	.byte	0x04, 0x1c
        /*b34e*/ 	.short	(.L_39 - .L_38)


	//   ....[0]....
.L_38:
        /*b350*/ 	.word	0x000e24d0


	//   ....[1]....
        /*b354*/ 	.word	0x000e2500


	//----- nvinfo : EIATTR_REQNTID
	.align		4
.L_39:
        /*b358*/ 	.byte	0x04, 0x10
        /*b35a*/ 	.short	(.L_41 - .L_40)
.L_40:
        /*b35c*/ 	.word	0x00000040
        /*b360*/ 	.word	0x00000001
        /*b364*/ 	.word	0x00000001


	//----- nvinfo : EIATTR_CBANK_PARAM_SIZE
	.align		4
.L_41:
        /*b368*/ 	.byte	0x03, 0x19
        /*b36a*/ 	.short	0x0050


	//----- nvinfo : EIATTR_PARAM_CBANK
	.align		4
        /*b36c*/ 	.byte	0x04, 0x0a
        /*b36e*/ 	.short	(.L_43 - .L_42)
	.align		4
.L_42:
        /*b370*/ 	.word	index@(.nv.constant0.matmul_kernel)
        /*b374*/ 	.short	0x0210
        /*b376*/ 	.short	0x0050


	//----- nvinfo : EIATTR_SW_WAR
	.align		4
.L_43:
        /*b378*/ 	.byte	0x04, 0x36
        /*b37a*/ 	.short	(.L_45 - .L_44)
.L_44:
        /*b37c*/ 	.word	0x00000008
.L_45:


//--------------------- .nv.callgraph             --------------------------
	.section	.nv.callgraph,"",@"SHT_CUDA_CALLGRAPH"
	.align	4
	.sectionentsize	8
	.align		4
        /*0000*/ 	.word	0x00000000
	.align		4
        /*0004*/ 	.word	0xffffffff
	.align		4
        /*0008*/ 	.word	0x00000000
	.align		4
        /*000c*/ 	.word	0xfffffffe
	.align		4
        /*0010*/ 	.word	0x00000000
	.align		4
        /*0014*/ 	.word	0xfffffffd
	.align		4
        /*0018*/ 	.word	0x00000000
	.align		4
        /*001c*/ 	.word	0xfffffffc


//--------------------- .text.matmul_kernel       --------------------------
	.section	.text.matmul_kernel,"ax",@progbits
	.align	128
        .global         matmul_kernel
        .type           matmul_kernel,@function
        .size           matmul_kernel,(.L_x_4 - matmul_kernel)
        .other          matmul_kernel,@"STO_CUDA_ENTRY STV_DEFAULT"
matmul_kernel:
.text.matmul_kernel:
[----:B------:R-:W0:Y:S08]  /*0000*/  LDC R1, c[0x0][0x28] ;  /* 0x00000a00ff017b82 */ /* 0x000e300000000800 */
[----:B------:R-:W1:Y:S01]  /*0010*/  LDC.64 R4, c[0x0][0x228] ;  /* 0x00008a00ff047b82 */ /* 0x000e620000000a00 */
[----:B0-----:R-:W-:Y:S01]  /*0020*/  VIADD R1, R1, 0xffff9930 ;  /* 0xffff993001017836 */ /* 0x001fe20000000000 */
[----:B------:R-:W0:Y:S01]  /*0030*/  S2R R14, SR_TID.X ;  /* 0x00000000000e7919 */ /* 0x000e220000002100 */
[----:B------:R-:W-:Y:S01]  /*0040*/  UMOV UR22, 0x400 ;  /* 0x0000040000167882 */ /* 0x000fe20000000000 */
[----:B------:R-:W-:-:S04]  /*0050*/  ULDC.64 UR6, c[0x0][0x208] ;  /* 0x0000820000067ab9 */ /* 0x000fc80000000a00 */
[----:B------:R-:W2:Y:S01]  /*0060*/  S2UR UR4, SR_CgaCtaId ;  /* 0x00000000000479c3 */ /* 0x000ea20000008800 */
[----:B-1----:R-:W-:-:S05]  /*0070*/  VIADD R0, R5, 0xff ;  /* 0x000000ff05007836 */ /* 0x002fca0000000000 */
[----:B------:R-:W-:Y:S01]  /*0080*/  SHF.R.S32.HI R3, RZ, 0x1f, R0 ;  /* 0x0000001fff037819 */ /* 0x000fe20000011400 */
[----:B--2---:R-:W-:-:S03]  /*0090*/  ULEA UR22, UR4, UR22, 0x18 ;  /* 0x0000001604167291 */ /* 0x004fc6000f8ec03f */
[----:B------:R-:W-:Y:S02]  /*00a0*/  LEA.HI R3, R3, R0, RZ, 0x8 ;  /* 0x0000000003037211 */ /* 0x000fe400078f40ff */
[----:B0-----:R-:W-:Y:S02]  /*00b0*/  LOP3.LUT R17, R14, 0x3f, RZ, 0xc0, !PT ;  /* 0x0000003f0e117812 */ /* 0x001fe400078ec0ff */
[----:B------:R-:W-:Y:S02]  /*00c0*/  SHF.R.S32.HI R0, RZ, 0x8, R3 ;  /* 0x00000008ff007819 */ /* 0x000fe40000011403 */
[----:B------:R-:W0:Y:S03]  /*00d0*/  S2R R3, SR_CTAID.X ;  /* 0x0000000000037919 */ /* 0x000e260000002500 */
[----:B------:R-:W-:-:S05]  /*00e0*/  IMAD.SHL.U32 R0, R0, 0x8, RZ ;  /* 0x0000000800007824 */ /* 0x000fca00078e00ff */
[-C--:B------:R-:W-:Y:S02]  /*00f0*/  IABS R9, R0.reuse ;  /* 0x0000000000097213 */ /* 0x080fe40000000000 */
[----:B------:R-:W-:Y:S02]  /*0100*/  IABS R12, R0 ;  /* 0x00000000000c7213 */ /* 0x000fe40000000000 */
[----:B------:R-:W1:Y:S08]  /*0110*/  I2F.RP R2, R9 ;  /* 0x0000000900027306 */ /* 0x000e700000209400 */
[----:B-1----:R-:W1:Y:S01]  /*0120*/  MUFU.RCP R2, R2 ;  /* 0x0000000200027308 */ /* 0x002e620000001000 */
[----:B0-----:R-:W-:Y:S01]  /*0130*/  IABS R10, R3 ;  /* 0x00000003000a7213 */ /* 0x001fe20000000000 */
[----:B-1----:R-:W-:-:S02]  /*0140*/  VIADD R6, R2, 0xffffffe ;  /* 0x0ffffffe02067836 */ /* 0x002fc40000000000 */
[----:B------:R-:W-:-:S04]  /*0150*/  IMAD.MOV R2, RZ, RZ, -R12 ;  /* 0x000000ffff027224 */ /* 0x000fc800078e0a0c */
[----:B------:R0:W1:Y:S02]  /*0160*/  F2I.FTZ.U32.TRUNC.NTZ R7, R6 ;  /* 0x0000000600077305 */ /* 0x000064000021f000 */
[----:B0-----:R-:W-:Y:S02]  /*0170*/  IMAD.MOV.U32 R6, RZ, RZ, RZ ;  /* 0x000000ffff067224 */ /* 0x001fe400078e00ff */
[----:B-1----:R-:W-:-:S04]  /*0180*/  IMAD.MOV R8, RZ, RZ, -R7 ;  /* 0x000000ffff087224 */ /* 0x002fc800078e0a07 */
[----:B------:R-:W-:Y:S02]  /*0190*/  IMAD R11, R8, R9, RZ ;  /* 0x00000009080b7224 */ /* 0x000fe400078e02ff */
[----:B------:R-:W-:Y:S02]  /*01a0*/  IMAD.MOV.U32 R8, RZ, RZ, R10 ;  /* 0x000000ffff087224 */ /* 0x000fe400078e000a */
[----:B------:R-:W-:-:S06]  /*01b0*/  IMAD.HI.U32 R7, R7, R11, R6 ;  /* 0x0000000b07077227 */ /* 0x000fcc00078e0006 */
[----:B------:R-:W-:-:S04]  /*01c0*/  IMAD.HI.U32 R7, R7, R8, RZ ;  /* 0x0000000807077227 */ /* 0x000fc800078e00ff */
[----:B------:R-:W-:-:S05]  /*01d0*/  IMAD R2, R7, R2, R8 ;  /* 0x0000000207027224 */ /* 0x000fca00078e0208 */
[----:B------:R-:W-:-:S13]  /*01e0*/  ISETP.GT.U32.AND P1, PT, R9, R2, PT ;  /* 0x000000020900720c */ /* 0x000fda0003f24070 */
[----:B------:R-:W-:Y:S02]  /*01f0*/  @!P1 IMAD.IADD R2, R2, 0x1, -R9 ;  /* 0x0000000102029824 */ /* 0x000fe400078e0a09 */
[----:B------:R-:W-:Y:S01]  /*0200*/  @!P1 VIADD R7, R7, 0x1 ;  /* 0x0000000107079836 */ /* 0x000fe20000000000 */
[----:B------:R-:W-:Y:S02]  /*0210*/  ISETP.NE.AND P1, PT, R0, RZ, PT ;  /* 0x000000ff0000720c */ /* 0x000fe40003f25270 */
[----:B------:R-:W-:Y:S02]  /*0220*/  ISETP.GE.U32.AND P0, PT, R2, R9, PT ;  /* 0x000000090200720c */ /* 0x000fe40003f06070 */
[----:B------:R-:W-:-:S04]  /*0230*/  LOP3.LUT R2, R3, R0, RZ, 0x3c, !PT ;  /* 0x0000000003027212 */ /* 0x000fc800078e3cff */
[----:B------:R-:W-:Y:S01]  /*0240*/  ISETP.GE.AND P2, PT, R2, RZ, PT ;  /* 0x000000ff0200720c */ /* 0x000fe20003f46270 */
[----:B------:R-:W-:-:S06]  /*0250*/  VIADD R2, R4, 0xff ;  /* 0x000000ff04027836 */ /* 0x000fcc0000000000 */
[----:B------:R-:W-:-:S04]  /*0260*/  @P0 VIADD R7, R7, 0x1 ;  /* 0x0000000107070836 */ /* 0x000fc80000000000 */
[----:B------:R-:W-:Y:S01]  /*0270*/  IMAD.MOV.U32 R6, RZ, RZ, R7 ;  /* 0x000000ffff067224 */ /* 0x000fe200078e0007 */
[----:B------:R-:W-:-:S03]  /*0280*/  SHF.R.S32.HI R7, RZ, 0x1f, R2 ;  /* 0x0000001fff077819 */ /* 0x000fc60000011402 */
[----:B------:R-:W-:Y:S01]  /*0290*/  @!P2 IMAD.MOV R6, RZ, RZ, -R6 ;  /* 0x000000ffff06a224 */ /* 0x000fe200078e0a06 */
[----:B------:R-:W-:Y:S02]  /*02a0*/  @!P1 LOP3.LUT R6, RZ, R0, RZ, 0x33, !PT ;  /* 0x00000000ff069212 */ /* 0x000fe400078e33ff */
[----:B------:R-:W-:-:S03]  /*02b0*/  LEA.HI R7, R7, R2, RZ, 0x8 ;  /* 0x0000000207077211 */ /* 0x000fc600078f40ff */
[----:B------:R-:W-:Y:S02]  /*02c0*/  IMAD.SHL.U32 R2, R6, 0x8, RZ ;  /* 0x0000000806027824 */ /* 0x000fe400078e00ff */
[----:B------:R-:W-:-:S03]  /*02d0*/  IMAD.MOV R6, RZ, RZ, -R6 ;  /* 0x000000ffff067224 */ /* 0x000fc600078e0a06 */
[----:B------:R-:W-:Y:S01]  /*02e0*/  LEA.HI.SX32 R7, R7, -R2, 0x18 ;  /* 0x8000000207077211 */ /* 0x000fe200078fc2ff */
[----:B------:R-:W-:Y:S02]  /*02f0*/  IMAD R15, R0, R6, R3 ;  /* 0x00000006000f7224 */ /* 0x000fe400078e0203 */
[----:B------:R-:W-:Y:S01]  /*0300*/  IMAD.MOV.U32 R6, RZ, RZ, RZ ;  /* 0x000000ffff067224 */ /* 0x000fe200078e00ff */
[----:B------:R-:W-:Y:S02]  /*0310*/  VIMNMX R8, R7, 0x8, PT ;  /* 0x0000000807087848 */ /* 0x000fe40003fe0100 */
[----:B------:R-:W-:Y:S02]  /*0320*/  IABS R13, R15 ;  /* 0x0000000f000d7213 */ /* 0x000fe40000000000 */
[----:B------:R-:W-:-:S04]  /*0330*/  IABS R11, R8 ;  /* 0x00000008000b7213 */ /* 0x000fc80000000000 */
[----:B------:R-:W0:Y:S08]  /*0340*/  I2F.RP R9, R11 ;  /* 0x0000000b00097306 */ /* 0x000e300000209400 */
[----:B0-----:R-:W0:Y:S02]  /*0350*/  MUFU.RCP R9, R9 ;  /* 0x0000000900097308 */ /* 0x001e240000001000 */
[----:B0-----:R-:W-:-:S06]  /*0360*/  VIADD R7, R9, 0xffffffe ;  /* 0x0ffffffe09077836 */ /* 0x001fcc0000000000 */
[----:B------:R-:W0:Y:S02]  /*0370*/  F2I.FTZ.U32.TRUNC.NTZ R7, R7 ;  /* 0x0000000700077305 */ /* 0x000e24000021f000 */
[----:B0-----:R-:W-:-:S04]  /*0380*/  IMAD.MOV R10, RZ, RZ, -R7 ;  /* 0x000000ffff0a7224 */ /* 0x001fc800078e0a07 */
[----:B------:R-:W-:-:S04]  /*0390*/  IMAD.MOV.U32 R0, RZ, RZ, R10 ;  /* 0x000000ffff007224 */ /* 0x000fc800078e000a */
[----:B------:R-:W-:Y:S01]  /*03a0*/  IMAD R3, R0, R11, RZ ;  /* 0x0000000b00037224 */ /* 0x000fe200078e02ff */
[----:B------:R-:W-:-:S03]  /*03b0*/  IABS R0, R8 ;  /* 0x0000000800007213 */ /* 0x000fc60000000000 */
[----:B------:R-:W-:Y:S02]  /*03c0*/  IMAD.HI.U32 R6, R7, R3, R6 ;  /* 0x0000000307067227 */ /* 0x000fe400078e0006 */
[----:B------:R-:W0:Y:S02]  /*03d0*/  LDC R7, c[0x0][0x230] ;  /* 0x00008c00ff077b82 */ /* 0x000e240000000800 */
[----:B------:R-:W-:Y:S02]  /*03e0*/  IMAD.MOV R0, RZ, RZ, -R0 ;  /* 0x000000ffff007224 */ /* 0x000fe400078e0a00 */
[----:B------:R-:W-:-:S04]  /*03f0*/  IMAD.HI.U32 R6, R6, R13, RZ ;  /* 0x0000000d06067227 */ /* 0x000fc800078e00ff */
[----:B------:R-:W-:-:S05]  /*0400*/  IMAD R0, R6, R0, R13 ;  /* 0x0000000006007224 */ /* 0x000fca00078e020d */
[----:B------:R-:W-:Y:S01]  /*0410*/  ISETP.GT.U32.AND P1, PT, R11, R0, PT ;  /* 0x000000000b00720c */ /* 0x000fe20003f24070 */
[----:B0-----:R-:W-:-:S12]  /*0420*/  VIADD R18, R7, 0x3f ;  /* 0x0000003f07127836 */ /* 0x001fd80000000000 */
[----:B------:R-:W-:Y:S02]  /*0430*/  @!P1 IMAD.IADD R0, R0, 0x1, -R11 ;  /* 0x0000000100009824 */ /* 0x000fe400078e0a0b */
[----:B------:R-:W-:Y:S01]  /*0440*/  @!P1 VIADD R6, R6, 0x1 ;  /* 0x0000000106069836 */ /* 0x000fe20000000000 */
[----:B------:R-:W-:Y:S02]  /*0450*/  ISETP.NE.AND P1, PT, R8, RZ, PT ;  /* 0x000000ff0800720c */ /* 0x000fe40003f25270 */
[----:B------:R-:W-:Y:S02]  /*0460*/  ISETP.GE.U32.AND P0, PT, R0, R11, PT ;  /* 0x0000000b0000720c */ /* 0x000fe40003f06070 */
[----:B------:R-:W-:-:S04]  /*0470*/  LOP3.LUT R0, R15, R8, RZ, 0x3c, !PT ;  /* 0x000000080f007212 */ /* 0x000fc800078e3cff */
[----:B------:R-:W-:-:S07]  /*0480*/  ISETP.GE.AND P2, PT, R0, RZ, PT ;  /* 0x000000ff0000720c */ /* 0x000fce0003f46270 */
[----:B------:R-:W-:Y:S01]  /*0490*/  @P0 VIADD R6, R6, 0x1 ;  /* 0x0000000106060836 */ /* 0x000fe20000000000 */
[----:B------:R-:W-:-:S05]  /*04a0*/  ISETP.GT.AND P0, PT, R18, 0x3f, PT ;  /* 0x0000003f1200780c */ /* 0x000fca0003f04270 */
[----:B------:R-:W-:Y:S01]  /*04b0*/  @!P2 IMAD.MOV R6, RZ, RZ, -R6 ;  /* 0x000000ffff06a224 */ /* 0x000fe200078e0a06 */
[----:B------:R-:W-:-:S05]  /*04c0*/  @!P1 LOP3.LUT R6, RZ, R8, RZ, 0x33, !PT ;  /* 0x00000008ff069212 */ /* 0x000fca00078e33ff */
[----:B------:R-:W-:Y:S02]  /*04d0*/  IMAD.MOV R3, RZ, RZ, -R6 ;  /* 0x000000ffff037224 */ /* 0x000fe400078e0a06 */
[----:B------:R-:W-:Y:S02]  /*04e0*/  IMAD.SHL.U32 R16, R6, 0x100, RZ ;  /* 0x0000010006107824 */ /* 0x000fe400078e00ff */
[----:B------:R-:W-:Y:S02]  /*04f0*/  IMAD R3, R8, R3, R15 ;  /* 0x0000000308037224 */ /* 0x000fe400078e020f */
[----:B------:R-:W-:Y:S01]  /*0500*/  VIADD R6, R16, 0x2 ;  /* 0x0000000210067836 */ /* 0x000fe20000000000 */
[----:B------:R-:W-:Y:S01]  /*0510*/  STL [R1+0x1060], R16 ;  /* 0x0010601001007387 */ /* 0x000fe20000100800 */
[----:B------:R-:W-:Y:S02]  /*0520*/  IMAD.IADD R0, R2, 0x1, R3 ;  /* 0x0000000102007824 */ /* 0x000fe400078e0203 */
[----:B------:R-:W-:-:S02]  /*0530*/  VIADD R2, R16, 0x1 ;  /* 0x0000000110027836 */ /* 0x000fc40000000000 */
[C---:B------:R-:W-:Y:S02]  /*0540*/  VIADD R3, R16.reuse, 0x3 ;  /* 0x0000000310037836 */ /* 0x040fe40000000000 */
[----:B------:R-:W-:Y:S01]  /*0550*/  VIADD R15, R16, 0xaa ;  /* 0x000000aa100f7836 */ /* 0x000fe20000000000 */
[----:B------:R0:W-:Y:S01]  /*0560*/  STL [R1+0x538], R2 ;  /* 0x0005380201007387 */ /* 0x0001e20000100800 */
[----:B------:R-:W-:Y:S02]  /*0570*/  IMAD R24, R0, 0x100, R17 ;  /* 0x0000010000187824 */ /* 0x000fe400078e0211 */
[C---:B------:R-:W-:Y:S01]  /*0580*/  VIADD R0, R16.reuse, 0xef ;  /* 0x000000ef10007836 */ /* 0x040fe20000000000 */
[----:B------:R1:W-:Y:S01]  /*0590*/  STL [R1+0x534], R6 ;  /* 0x0005340601007387 */ /* 0x0003e20000100800 */
[C---:B------:R-:W-:Y:S02]  /*05a0*/  VIADD R29, R16.reuse, 0xf0 ;  /* 0x000000f0101d7836 */ /* 0x040fe40000000000 */
[C---:B------:R-:W-:Y:S01]  /*05b0*/  VIADD R23, R16.reuse, 0xf1 ;  /* 0x000000f110177836 */ /* 0x040fe20000000000 */
[----:B------:R2:W-:Y:S01]  /*05c0*/  STL [R1+0x52c], R3 ;  /* 0x00052c0301007387 */ /* 0x0005e20000100800 */
[----:B------:R-:W-:-:S02]  /*05d0*/  VIADD R22, R16, 0xf2 ;  /* 0x000000f210167836 */ /* 0x000fc40000000000 */
[C---:B0-----:R-:W-:Y:S02]  /*05e0*/  VIADD R2, R16.reuse, 0x4 ;  /* 0x0000000410027836 */ /* 0x041fe40000000000 */
[C---:B------:R-:W-:Y:S02]  /*05f0*/  VIADD R21, R16.reuse, 0xf3 ;  /* 0x000000f310157836 */ /* 0x040fe40000000000 */
[C---:B-1----:R-:W-:Y:S01]  /*0600*/  VIADD R6, R16.reuse, 0x5 ;  /* 0x0000000510067836 */ /* 0x042fe20000000000 */
[----:B------:R0:W-:Y:S01]  /*0610*/  STL [R1+0x528], R2 ;  /* 0x0005280201007387 */ /* 0x0001e20000100800 */
[C---:B------:R-:W-:Y:S02]  /*0620*/  VIADD R20, R16.reuse, 0xf4 ;  /* 0x000000f410147836 */ /* 0x040fe40000000000 */
[C---:B--2---:R-:W-:Y:S01]  /*0630*/  VIADD R3, R16.reuse, 0x6 ;  /* 0x0000000610037836 */ /* 0x044fe20000000000 */
[----:B------:R1:W-:Y:S01]  /*0640*/  STL [R1+0x530], R6 ;  /* 0x0005300601007387 */ /* 0x0003e20000100800 */
[----:B------:R-:W-:-:S02]  /*0650*/  VIADD R19, R16, 0xf6 ;  /* 0x000000f610137836 */ /* 0x000fc40000000000 */
[C---:B------:R-:W-:Y:S01]  /*0660*/  VIADD R18, R16.reuse, 0xf7 ;  /* 0x000000f710127836 */ /* 0x040fe20000000000 */
[----:B------:R2:W-:Y:S01]  /*0670*/  STL [R1+0x524], R3 ;  /* 0x0005240301007387 */ /* 0x0005e20000100800 */
[C---:B------:R-:W-:Y:S02]  /*0680*/  VIADD R13, R16.reuse, 0xf8 ;  /* 0x000000f8100d7836 */ /* 0x040fe40000000000 */
[C---:B0-----:R-:W-:Y:S02]  /*0690*/  VIADD R2, R16.reuse, 0x7 ;  /* 0x0000000710027836 */ /* 0x041fe40000000000 */
[C---:B------:R-:W-:Y:S02]  /*06a0*/  VIADD R12, R16.reuse, 0xf9 ;  /* 0x000000f9100c7836 */ /* 0x040fe40000000000 */
[C---:B-1----:R-:W-:Y:S01]  /*06b0*/  VIADD R6, R16.reuse, 0x8 ;  /* 0x0000000810067836 */ /* 0x042fe20000000000 */
[----:B------:R0:W-:Y:S01]  /*06c0*/  STL [R1+0x520], R2 ;  /* 0x0005200201007387 */ /* 0x0001e20000100800 */
[----:B------:R-:W-:-:S02]  /*06d0*/  VIADD R11, R16, 0xfa ;  /* 0x000000fa100b7836 */ /* 0x000fc40000000000 */
[C---:B--2---:R-:W-:Y:S01]  /*06e0*/  VIADD R3, R16.reuse, 0x9 ;  /* 0x0000000910037836 */ /* 0x044fe20000000000 */
[----:B------:R1:W-:Y:S01]  /*06f0*/  STL [R1+0x51c], R6 ;  /* 0x00051c0601007387 */ /* 0x0003e20000100800 */
[C---:B------:R-:W-:Y:S02]  /*0700*/  VIADD R10, R16.reuse, 0xfb ;  /* 0x000000fb100a7836 */ /* 0x040fe40000000000 */
[C---:B------:R-:W-:Y:S01]  /*0710*/  VIADD R9, R16.reuse, 0xfc ;  /* 0x000000fc10097836 */ /* 0x040fe20000000000 */
[----:B------:R2:W-:Y:S01]  /*0720*/  STL [R1+0x518], R3 ;  /* 0x0005180301007387 */ /* 0x0005e20000100800 */
[C---:B------:R-:W-:Y:S02]  /*0730*/  VIADD R8, R16.reuse, 0xfd ;  /* 0x000000fd10087836 */ /* 0x040fe40000000000 */
[C---:B0-----:R-:W-:Y:S02]  /*0740*/  VIADD R2, R16.reuse, 0xa ;  /* 0x0000000a10027836 */ /* 0x041fe40000000000 */
[----:B------:R-:W-:-:S02]  /*0750*/  VIADD R7, R16, 0xfe ;  /* 0x000000fe10077836 */ /* 0x000fc40000000000 */
[C---:B-1----:R-:W-:Y:S01]  /*0760*/  VIADD R6, R16.reuse, 0xb ;  /* 0x0000000b10067836 */ /* 0x042fe20000000000 */
[----:B------:R0:W-:Y:S01]  /*0770*/  STL [R1+0x514], R2 ;  /* 0x0005140201007387 */ /* 0x0001e20000100800 */
[----:B--2---:R-:W-:-:S03]  /*0780*/  VIADD R3, R16, 0xc ;  /* 0x0000000c10037836 */ /* 0x004fc60000000000 */
[----:B------:R1:W-:Y:S04]  /*0790*/  STL [R1+0x510], R6 ;  /* 0x0005100601007387 */ /* 0x0003e80000100800 */
[----:B------:R2:W-:Y:S01]  /*07a0*/  STL [R1+0x50c], R3 ;  /* 0x00050c0301007387 */ /* 0x0005e20000100800 */
[C---:B0-----:R-:W-:Y:S02]  /*07b0*/  VIADD R2, R16.reuse, 0xd ;  /* 0x0000000d10027836 */ /* 0x041fe40000000000 */
[----:B-1----:R-:W-:-:S03]  /*07c0*/  VIADD R6, R16, 0xe ;  /* 0x0000000e10067836 */ /* 0x002fc60000000000 */
        /* <DEDUP_REMOVED lines=315> */
[----:B------:R-:W-:Y:S01]  /*1b80*/  STL [R1+0x3060], R15 ;  /* 0x0030600f01007387 */ /* 0x000fe20000100800 */
[----:B0-----:R-:W-:-:S03]  /*1b90*/  VIADD R2, R16, 0xad ;  /* 0x000000ad10027836 */ /* 0x001fc60000000000 */
[----:B------:R0:W-:Y:S01]  /*1ba0*/  STL [R1+0x30c0], R3 ;  /* 0x0030c00301007387 */ /* 0x0001e20000100800 */
[----:B-1----:R-:W-:-:S03]  /*1bb0*/  VIADD R6, R16, 0xb0 ;  /* 0x000000b010067836 */ /* 0x002fc60000000000 */
[----:B------:R1:W-:Y:S01]  /*1bc0*/  STL [R1+0x108], R2 ;  /* 0x0001080201007387 */ /* 0x0003e20000100800 */
[C---:B0-----:R-:W-:Y:S02]  /*1bd0*/  VIADD R3, R16.reuse, 0xae ;  /* 0x000000ae10037836 */ /* 0x041fe40000000000 */
[----:B-1----:R-:W-:-:S03]  /*1be0*/  VIADD R2, R16, 0xaf ;  /* 0x000000af10027836 */ /* 0x002fc60000000000 */
[----:B------:R0:W-:Y:S04]  /*1bf0*/  STL [R1+0x104], R3 ;  /* 0x0001040301007387 */ /* 0x0001e80000100800 */
        /* <DEDUP_REMOVED lines=126> */
[----:B------:R1:W-:Y:S04]  /*23e0*/  STL [R1], R0 ;  /* 0x0000000001007387 */ /* 0x0003e80000100800 */
[----:B------:R-:W-:Y:S01]  /*23f0*/  STL [R1+0x1068], R24 ;  /* 0x0010681801007387 */ /* 0x000fe20000100800 */
[----:B0-----:R-:W-:Y:S02]  /*2400*/  VIADD R3, R24, 0x80 ;  /* 0x0000008018037836 */ /* 0x001fe40000000000 */
[----:B-1----:R-:W-:Y:S02]  /*2410*/  VIADD R0, R16, 0xf5 ;  /* 0x000000f510007836 */ /* 0x002fe40000000000 */
[----:B------:R-:W-:-:S03]  /*2420*/  VIADD R16, R24, 0x40 ;  /* 0x0000004018107836 */ /* 0x000fc60000000000 */
[----:B------:R0:W-:Y:S04]  /*2430*/  STL [R1+0xc], R0 ;  /* 0x00000c0001007387 */ /* 0x0001e80000100800 */
[----:B------:R1:W-:Y:S04]  /*2440*/  STL [R1+0x1b64], R16 ;  /* 0x001b641001007387 */ /* 0x0003e80000100800 */
[----:B------:R1:W-:Y:S01]  /*2450*/  STL [R1+0x1b60], R3 ;  /* 0x001b600301007387 */ /* 0x0003e20000100800 */
[----:B0-----:R-:W-:-:S05]  /*2460*/  VIADD R0, R24, 0xc0 ;  /* 0x000000c018007836 */ /* 0x001fca0000000000 */
[----:B------:R1:W-:Y:S01]  /*2470*/  STL [R1+0x106c], R0 ;  /* 0x00106c0001007387 */ /* 0x0003e20000100800 */
[----:B------:R-:W-:Y:S05]  /*2480*/  @P0 BRA `(.L_x_0) ;  /* 0x00000040000c0947 */ /* 0x000fea0003800000 */
[----:B-1----:R-:W-:Y:S01]  /*2490*/  IMAD.SHL.U32 R0, R14, 0x10, RZ ;  /* 0x000000100e007824 */ /* 0x002fe200078e00ff */
[----:B------:R0:W-:Y:S04]  /*24a0*/  STL [R1+0x40], RZ ;  /* 0x000040ff01007387 */ /* 0x0001e80000100800 */
[----:B------:R0:W-:Y:S04]  /*24b0*/  STL [R1+0x3064], R0 ;  /* 0x0030640001007387 */ /* 0x0001e80000100800 */
[----:B------:R0:W-:Y:S04]  /*24c0*/  STL [R1+0x44], RZ ;  /* 0x000044ff01007387 */ /* 0x0001e80000100800 */
        /* <DEDUP_REMOVED lines=1021> */
[----:B------:R0:W-:Y:S01]  /*64a0*/  STL [R1+0x14fc], RZ ;  /* 0x0014fcff01007387 */ /* 0x0001e20000100800 */
[----:B------:R-:W-:Y:S05]  /*64b0*/  BRA `(.L_x_1) ;  /* 0x000007f400e47947 */ /* 0x000fea0003800000 */
.L_x_0:
[----:B------:R0:W-:Y:S01]  /*64c0*/  STL [R1+0x3280], R21 ;  /* 0x0032801501007387 */ /* 0x0001e20000100800 */
[----:B-1----:R-:W-:Y:S01]  /*64d0*/  IABS R3, R4 ;  /* 0x0000000400037213 */ /* 0x002fe20000000000 */
[----:B------:R-:W-:Y:S01]  /*64e0*/  IMAD.MOV.U32 R14, RZ, RZ, RZ ;  /* 0x000000ffff0e7224 */ /* 0x000fe200078e00ff */
[----:B------:R-:W-:Y:S01]  /*64f0*/  IABS R25, R24 ;  /* 0x0000001800197213 */ /* 0x000fe20000000000 */
[----:B------:R-:W-:Y:S01]  /*6500*/  ULDC UR20, c[0x0][0x23c] ;  /* 0x00008f0000147ab9 */ /* 0x000fe20000000800 */
[----:B------:R-:W-:Y:S01]  /*6510*/  ISETP.GE.AND P3, PT, R6, RZ, PT ;  /* 0x000000ff0600720c */ /* 0x000fe20003f66270 */
[----:B------:R-:W-:Y:S01]  /*6520*/  ULDC.64 UR4, c[0x0][0x218] ;  /* 0x0000860000047ab9 */ /* 0x000fe20000000a00 */
[----:B------:R-:W-:Y:S01]  /*6530*/  ISETP.GE.AND P0, PT, R7, RZ, PT ;  /* 0x000000ff0700720c */ /* 0x000fe20003f06270 */
[----:B------:R-:W-:Y:S01]  /*6540*/  ULDC.64 UR8, c[0x0][0x210] ;  /* 0x0000840000087ab9 */ /* 0x000fe20000000a00 */
[----:B------:R-:W-:Y:S01]  /*6550*/  ISETP.GE.AND P2, PT, R8, RZ, PT ;  /* 0x000000ff0800720c */ /* 0x000fe20003f46270 */
[----:B0-----:R-:W2:Y:S01]  /*6560*/  LDL R21, [R1+0x1b64] ;  /* 0x001b640001157983 */ /* 0x001ea20000100800 */
[----:B------:R-:W-:Y:S01]  /*6570*/  ULDC UR19, c[0x0][0x238] ;  /* 0x00008e0000137ab9 */ /* 0x000fe20000000800 */
[----:B------:R-:W-:Y:S01]  /*6580*/  ULDC UR18, c[0x0][0x238] ;  /* 0x00008e0000127ab9 */ /* 0x000fe20000000800 */
[----:B------:R-:W-:Y:S01]  /*6590*/  ULDC UR17, c[0x0][0x238] ;  /* 0x00008e0000117ab9 */ /* 0x000fe20000000800 */
[----:B------:R0:W-:Y:S01]  /*65a0*/  STL [R1+0x327c], R22 ;  /* 0x00327c1601007387 */ /* 0x0001e20000100800 */
[----:B------:R-:W-:Y:S01]  /*65b0*/  ULDC UR16, c[0x0][0x238] ;  /* 0x00008e0000107ab9 */ /* 0x000fe20000000800 */
        /* <DEDUP_REMOVED lines=8> */
[----:B0-----:R-:W3:Y:S01]  /*6640*/  LDL R22, [R1+0x1b60] ;  /* 0x001b600001167983 */ /* 0x001ee20000100800 */
[----:B------:R-:W0:Y:S01]  /*6650*/  I2F.RP R0, R3 ;  /* 0x0000000300007306 */ /* 0x000e220000209400 */
        /* <DEDUP_REMOVED lines=12> */
[----:B-1----:R-:W4:Y:S01]  /*6720*/  LDL R23, [R1+0x106c] ;  /* 0x00106c0001177983 */ /* 0x002f220000100800 */
[----:B------:R-:W-:Y:S01]  /*6730*/  ULDC UR35, c[0x0][0x238] ;  /* 0x00008e0000237ab9 */ /* 0x000fe20000000800 */
[----:B0-----:R-:W0:Y:S01]  /*6740*/  MUFU.RCP R0, R0 ;  /* 0x0000000000007308 */ /* 0x001e220000001000 */
[----:B------:R-:W-:Y:S01]  /*6750*/  ULDC UR21, c[0x0][0x238] ;  /* 0x00008e0000157ab9 */ /* 0x000fe20000000800 */
[----:B------:R1:W-:Y:S01]  /*6760*/  STL [R1+0x3270], R29 ;  /* 0x0032701d01007387 */ /* 0x0003e20000100800 */
[----:B------:R-:W-:Y:S01]  /*6770*/  ULDC UR61, c[0x0][0x238] ;  /* 0x00008e00003d7ab9 */ /* 0x000fe20000000800 */
[----:B------:R-:W-:Y:S01]  /*6780*/  ULDC UR60, c[0x0][0x238] ;  /* 0x00008e00003c7ab9 */ /* 0x000fe20000000800 */
[----:B------:R-:W-:Y:S01]  /*6790*/  ULDC UR59, c[0x0][0x238] ;  /* 0x00008e00003b7ab9 */ /* 0x000fe20000000800 */
[----:B------:R5:W-:Y:S01]  /*67a0*/  STL [R1+0x31a4], R5 ;  /* 0x0031a40501007387 */ /* 0x000be20000100800 */
[----:B------:R-:W-:Y:S01]  /*67b0*/  ULDC UR58, c[0x0][0x238] ;  /* 0x00008e00003a7ab9 */ /* 0x000fe20000000800 */
[----:B-1----:R-:W-:Y:S01]  /*67c0*/  IMAD.MOV.U32 R29, RZ, RZ, R2 ;  /* 0x000000ffff1d7224 */ /* 0x002fe200078e0002 */
[----:B------:R-:W-:Y:S01]  /*67d0*/  IABS R2, R5 ;  /* 0x0000000500027213 */ /* 0x000fe20000000000 */
[----:B-----5:R-:W-:-:S03]  /*67e0*/  IMAD.MOV.U32 R5, RZ, RZ, R15 ;  /* 0x000000ffff057224 */ /* 0x020fc600078e000f */
[----:B------:R-:W1:Y:S01]  /*67f0*/  I2F.RP R16, R2 ;  /* 0x0000000200107306 */ /* 0x000e620000209400 */
[----:B0-----:R-:W-:-:S07]  /*6800*/  VIADD R0, R0, 0xffffffe ;  /* 0x0ffffffe00007836 */ /* 0x001fce0000000000 */
[----:B------:R-:W0:Y:S08]  /*6810*/  F2I.FTZ.U32.TRUNC.NTZ R15, R0 ;  /* 0x00000000000f7305 */ /* 0x000e30000021f000 */
[----:B-1----:R-:W1:Y:S01]  /*6820*/  MUFU.RCP R16, R16 ;  /* 0x0000001000107308 */ /* 0x002e620000001000 */
[----:B0-----:R-:W-:-:S04]  /*6830*/  IMAD.MOV R28, RZ, RZ, -R15 ;  /* 0x000000ffff1c7224 */ /* 0x001fc800078e0a0f */
[----:B------:R-:W-:-:S04]  /*6840*/  IMAD R28, R28, R3, RZ ;  /* 0x000000031c1c7224 */ /* 0x000fc800078e02ff */
[----:B------:R-:W-:-:S04]  /*6850*/  IMAD.HI.U32 R28, R15, R28, R14 ;  /* 0x0000001c0f1c7227 */ /* 0x000fc800078e000e */
[----:B-1----:R-:W-:Y:S02]  /*6860*/  VIADD R16, R16, 0xffffffe ;  /* 0x0ffffffe10107836 */ /* 0x002fe40000000000 */
[----:B------:R-:W-:Y:S02]  /*6870*/  IMAD.HI.U32 R0, R28, R25, RZ ;  /* 0x000000191c007227 */ /* 0x000fe400078e00ff */
[----:B------:R-:W0:Y:S02]  /*6880*/  F2I.FTZ.U32.TRUNC.NTZ R17, R16 ;  /* 0x0000001000117305 */ /* 0x000e24000021f000 */
[----:B------:R-:W-:-:S04]  /*6890*/  IMAD.MOV R0, RZ, RZ, -R0 ;  /* 0x000000ffff007224 */ /* 0x000fc800078e0a00 */
[----:B------:R-:W-:Y:S02]  /*68a0*/  IMAD R25, R3, R0, R25 ;  /* 0x0000000003197224 */ /* 0x000fe400078e0219 */
[----:B0-----:R-:W-:-:S04]  /*68b0*/  IMAD.MOV R16, RZ, RZ, -R17 ;  /* 0x000000ffff107224 */ /* 0x001fc800078e0a11 */
[----:B------:R-:W-:Y:S02]  /*68c0*/  IMAD R0, R16, R2, RZ ;  /* 0x0000000210007224 */ /* 0x000fe400078e02ff */
[----:B------:R-:W-:-:S04]  /*68d0*/  IMAD.MOV.U32 R16, RZ, RZ, RZ ;  /* 0x000000ffff107224 */ /* 0x000fc800078e00ff */
[----:B------:R-:W-:Y:S02]  /*68e0*/  IMAD.HI.U32 R0, R17, R0, R16 ;  /* 0x0000000011007227 */ /* 0x000fe400078e0010 */
[----:B------:R-:W5:Y:S01]  /*68f0*/  LDL R17, [R1+0x305c] ;  /* 0x00305c0001117983 */ /* 0x000f620000100800 */
[----:B------:R-:W-:Y:S02]  /*6900*/  IABS R6, R6 ;  /* 0x0000000600067213 */ /* 0x000fe40000000000 */
[----:B------:R-:W-:Y:S02]  /*6910*/  IABS R7, R7 ;  /* 0x0000000700077213 */ /* 0x000fe40000000000 */
[----:B--2---:R-:W-:-:S05]  /*6920*/  IABS R24, R21 ;  /* 0x0000001500187213 */ /* 0x004fca0000000000 */
[----:B------:R-:W-:Y:S01]  /*6930*/  IMAD.HI.U32 R26, R28, R24, RZ ;  /* 0x000000181c1a7227 */ /* 0x000fe200078e00ff */
[----:B---3--:R-:W-:-:S03]  /*6940*/  IABS R15, R22 ;  /* 0x00000016000f7213 */ /* 0x008fc60000000000 */
[----:B------:R-:W-:Y:S02]  /*6950*/  IMAD.MOV R26, RZ, RZ, -R26 ;  /* 0x000000ffff1a7224 */ /* 0x000fe400078e0a1a */
[----:B------:R-:W-:-:S04]  /*6960*/  IMAD.HI.U32 R27, R28, R15, RZ ;  /* 0x0000000f1c1b7227 */ /* 0x000fc800078e00ff */
[----:B------:R-:W-:-:S04]  /*6970*/  IMAD.MOV R27, RZ, RZ, -R27 ;  /* 0x000000ffff1b7224 */ /* 0x000fc800078e0a1b */
[----:B------:R-:W-:Y:S01]  /*6980*/  IMAD R15, R3, R27, R15 ;  /* 0x0000001b030f7224 */ /* 0x000fe200078e020f */
[----:B----4-:R-:W-:Y:S01]  /*6990*/  IABS R14, R23 ;  /* 0x00000017000e7213 */ /* 0x010fe20000000000 */
[----:B------:R-:W2:Y:S04]  /*69a0*/  LDL R27, [R1+0x1068] ;  /* 0x00106800011b7983 */ /* 0x000ea80000100800 */
[----:B------:R-:W-:-:S04]  /*69b0*/  IMAD.HI.U32 R28, R28, R14, RZ ;  /* 0x0000000e1c1c7227 */ /* 0x000fc800078e00ff */
[----:B------:R-:W-:Y:S01]  /*69c0*/  IMAD.MOV R28, RZ, RZ, -R28 ;  /* 0x000000ffff1c7224 */ /* 0x000fe200078e0a1c */
[----:B------:R-:W-:-:S03]  /*69d0*/  ISETP.GT.U32.AND P1, PT, R3, R25, PT ;  /* 0x000000190300720c */ /* 0x000fc60003f24070 */
[C---:B------:R-:W-:Y:S02]  /*69e0*/  IMAD R14, R3.reuse, R28, R14 ;  /* 0x0000001c030e7224 */ /* 0x040fe400078e020e */
[----:B------:R-:W-:-:S03]  /*69f0*/  IMAD R24, R3, R26, R24 ;  /* 0x0000001a03187224 */ /* 0x000fc600078e0218 */
[C---:B------:R-:W-:Y:S02]  /*6a00*/  ISETP.GT.U32.AND P4, PT, R3.reuse, R14, PT ;  /* 0x0000000e0300720c */ /* 0x040fe40003f84070 */
[C---:B------:R-:W-:Y:S02]  /*6a10*/  ISETP.GT.U32.AND P6, PT, R3.reuse, R24, PT ;  /* 0x000000180300720c */ /* 0x040fe40003fc4070 */
[----:B------:R-:W-:Y:S01]  /*6a20*/  ISETP.GT.U32.AND P5, PT, R3, R15, PT ;  /* 0x0000000f0300720c */ /* 0x000fe20003fa4070 */
[----:B------:R-:W-:-:S05]  /*6a30*/  @!P1 IMAD.IADD R25, R25, 0x1, -R3 ;  /* 0x0000000119199824 */ /* 0x000fca00078e0a03 */
[----:B------:R-:W-:-:S03]  /*6a40*/  ISETP.GT.U32.AND P1, PT, R3, R25, PT ;  /* 0x000000190300720c */ /* 0x000fc60003f24070 */
[--C-:B------:R-:W-:Y:S02]  /*6a50*/  @!P4 IMAD.IADD R14, R14, 0x1, -R3.reuse ;  /* 0x000000010e0ec824 */ /* 0x100fe400078e0a03 */
[----:B------:R-:W-:-:S03]  /*6a60*/  @!P6 IMAD.IADD R24, R24, 0x1, -R3 ;  /* 0x000000011818e824 */ /* 0x000fc600078e0a03 */
[----:B------:R-:W-:Y:S01]  /*6a70*/  ISETP.GT.U32.AND P6, PT, R3, R14, PT ;  /* 0x0000000e0300720c */ /* 0x000fe20003fc4070 */
[--C-:B------:R-:W-:Y:S01]  /*6a80*/  @!P5 IMAD.IADD R15, R15, 0x1, -R3.reuse ;  /* 0x000000010f0fd824 */ /* 0x100fe200078e0a03 */
[C---:B------:R-:W-:Y:S02]  /*6a90*/  ISETP.GT.U32.AND P5, PT, R3.reuse, R24, PT ;  /* 0x000000180300720c */ /* 0x040fe40003fa4070 */
[----:B------:R-:W-:Y:S01]  /*6aa0*/  IABS R16, R8 ;  /* 0x0000000800107213 */ /* 0x000fe20000000000 */
[----:B------:R-:W-:Y:S01]  /*6ab0*/  IMAD.MOV.U32 R26, RZ, RZ, R6 ;  /* 0x000000ffff1a7224 */ /* 0x000fe200078e0006 */
[----:B------:R-:W-:Y:S01]  /*6ac0*/  ISETP.GT.U32.AND P4, PT, R3, R15, PT ;  /* 0x0000000f0300720c */ /* 0x000fe20003f84070 */
[----:B------:R-:W-:Y:S02]  /*6ad0*/  @!P1 IMAD.IADD R25, R25, 0x1, -R3 ;  /* 0x0000000119199824 */ /* 0x000fe400078e0a03 */
[----:B------:R-:W-:Y:S02]  /*6ae0*/  IMAD.MOV.U32 R6, RZ, RZ, R16 ;  /* 0x000000ffff067224 */ /* 0x000fe400078e0010 */
[----:B------:R-:W-:-:S04]  /*6af0*/  IMAD.HI.U32 R16, R0, R7, RZ ;  /* 0x0000000700107227 */ /* 0x000fc800078e00ff */
[--C-:B------:R-:W-:Y:S01]  /*6b00*/  @!P6 IMAD.IADD R14, R14, 0x1, -R3.reuse ;  /* 0x000000010e0ee824 */ /* 0x100fe200078e0a03 */
[----:B------:R-:W-:Y:S01]  /*6b10*/  ISETP.GE.AND P6, PT, R22, RZ, PT ;  /* 0x000000ff1600720c */ /* 0x000fe20003fc6270 */
[----:B------:R-:W-:Y:S02]  /*6b20*/  IMAD.MOV R16, RZ, RZ, -R16 ;  /* 0x000000ffff107224 */ /* 0x000fe400078e0a10 */
[----:B------:R-:W-:Y:S01]  /*6b30*/  @!P5 IMAD.IADD R24, R24, 0x1, -R3 ;  /* 0x000000011818d824 */ /* 0x000fe200078e0a03 */
[----:B------:R-:W-:Y:S01]  /*6b40*/  ISETP.GE.AND P5, PT, R21, RZ, PT ;  /* 0x000000ff1500720c */ /* 0x000fe20003fa6270 */
[----:B------:R-:W-:Y:S01]  /*6b50*/  IMAD R16, R2, R16, R7 ;  /* 0x0000001002107224 */ /* 0x000fe200078e0207 */
[----:B------:R-:W-:Y:S01]  /*6b60*/  IABS R7, R9 ;  /* 0x0000000900077213 */ /* 0x000fe20000000000 */
[----:B------:R-:W-:Y:S01]  /*6b70*/  @!P4 IMAD.IADD R15, R15, 0x1, -R3 ;  /* 0x000000010f0fc824 */ /* 0x000fe200078e0a03 */
[----:B------:R-:W3:Y:S03]  /*6b80*/  LDL.LU R21, [R1+0x3280] ;  /* 0x0032800001157983 */ /* 0x000ee60000300800 */
[----:B------:R-:W-:Y:S01]  /*6b90*/  IMAD.HI.U32 R3, R0, R7, RZ ;  /* 0x0000000700037227 */ /* 0x000fe200078e00ff */
[----:B------:R-:W4:Y:S03]  /*6ba0*/  LDL.LU R22, [R1+0x327c] ;  /* 0x00327c0001167983 */ /* 0x000f260000300800 */
[----:B------:R-:W-:-:S02]  /*6bb0*/  @!P6 IMAD.MOV R15, RZ, RZ, -R15 ;  /* 0x000000ffff0fe224 */ /* 0x000fc400078e0a0f */
[----:B-----5:R-:W-:Y:S02]  /*6bc0*/  IMAD.MOV.U32 R28, RZ, RZ, R17 ;  /* 0x000000ffff1c7224 */ /* 0x020fe400078e0011 */
[----:B------:R-:W-:-:S04]  /*6bd0*/  IMAD.HI.U32 R17, R0, R26, RZ ;  /* 0x0000001a00117227 */ /* 0x000fc800078e00ff */
[----:B------:R-:W-:-:S04]  /*6be0*/  IMAD.MOV R17, RZ, RZ, -R17 ;  /* 0x000000ffff117224 */ /* 0x000fc800078e0a11 */
[----:B------:R-:W-:Y:S02]  /*6bf0*/  IMAD R17, R2, R17, R26 ;  /* 0x0000001102117224 */ /* 0x000fe400078e021a */
[----:B------:R-:W-:Y:S01]  /*6c00*/  IMAD.MOV.U32 R26, RZ, RZ, R25 ;  /* 0x000000ffff1a7224 */ /* 0x000fe200078e0019 */
[----:B------:R-:W-:Y:S01]  /*6c10*/  ISETP.NE.AND P6, PT, R4, RZ, PT ;  /* 0x000000ff0400720c */ /* 0x000fe20003fc5270 */
[----:B------:R-:W-:Y:S01]  /*6c20*/  IMAD.MOV R3, RZ, RZ, -R3 ;  /* 0x000000ffff037224 */ /* 0x000fe200078e0a03 */
[----:B------:R-:W-:Y:S01]  /*6c30*/  LOP3.LUT R4, RZ, R4, RZ, 0x33, !PT ;  /* 0x00000004ff047212 */ /* 0x000fe200078e33ff */
[----:B------:R-:W-:Y:S02]  /*6c40*/  @!P5 IMAD.MOV R24, RZ, RZ, -R24 ;  /* 0x000000ffff18d224 */ /* 0x000fe400078e0a18 */
[----:B------:R-:W-:Y:S01]  /*6c50*/  IMAD R3, R2, R3, R7 ;  /* 0x0000000302037224 */ /* 0x000fe200078e0207 */
[C---:B------:R-:W-:Y:S02]  /*6c60*/  SEL R15, R4.reuse, R15, !P6 ;  /* 0x0000000f040f7207 */ /* 0x040fe40007000000 */
[----:B------:R-:W-:Y:S01]  /*6c70*/  SEL R24, R4, R24, !P6 ;  /* 0x0000001804187207 */ /* 0x000fe20007000000 */
[----:B------:R-:W-:Y:S01]  /*6c80*/  IMAD.HI.U32 R8, R0, R6, RZ ;  /* 0x0000000600087227 */ /* 0x000fe200078e00ff */
[----:B------:R-:W-:-:S03]  /*6c90*/  ISETP.GT.U32.AND P4, PT, R2, R17, PT ;  /* 0x000000110200720c */ /* 0x000fc60003f84070 */
[----:B------:R-:W-:-:S04]  /*6ca0*/  IMAD.MOV R8, RZ, RZ, -R8 ;  /* 0x000000ffff087224 */ /* 0x000fc800078e0a08 */
[----:B------:R-:W-:Y:S01]  /*6cb0*/  IMAD R8, R2, R8, R6 ;  /* 0x0000000802087224 */ /* 0x000fe200078e0206 */
[----:B------:R-:W-:-:S05]  /*6cc0*/  IABS R6, R10 ;  /* 0x0000000a00067213 */ /* 0x000fca0000000000 */
[----:B------:R-:W-:Y:S01]  /*6cd0*/  @!P4 IMAD.IADD R17, R17, 0x1, -R2 ;  /* 0x000000011111c824 */ /* 0x000fe200078e0a02 */
[----:B------:R-:W-:Y:S01]  /*6ce0*/  ISETP.GT.U32.AND P4, PT, R2, R8, PT ;  /* 0x000000080200720c */ /* 0x000fe20003f84070 */
[----:B------:R-:W-:-:S12]  /*6cf0*/  IMAD.HI.U32 R25, R0, R6, RZ ;  /* 0x0000000600197227 */ /* 0x000fd800078e00ff */
[----:B------:R-:W-:-:S05]  /*6d00*/  @!P4 IMAD.IADD R8, R8, 0x1, -R2 ;  /* 0x000000010808c824 */ /* 0x000fca00078e0a02 */
[----:B------:R-:W-:-:S13]  /*6d10*/  ISETP.GT.U32.AND P4, PT, R2, R8, PT ;  /* 0x000000080200720c */ /* 0x000fda0003f84070 */
[----:B------:R-:W-:Y:S01]  /*6d20*/  @!P4 IMAD.IADD R8, R8, 0x1, -R2 ;  /* 0x000000010808c824 */ /* 0x000fe200078e0a02 */
[----:B------:R-:W-:Y:S02]  /*6d30*/  ISETP.GE.AND P4, PT, R10, RZ, PT ;  /* 0x000000ff0a00720c */ /* 0x000fe40003f86270 */
[----:B--2---:R-:W-:-:S13]  /*6d40*/  ISETP.GE.AND P1, PT, R27, RZ, PT ;  /* 0x000000ff1b00720c */ /* 0x004fda0003f26270 */
[----:B------:R-:W-:Y:S01]  /*6d50*/  @!P1 IMAD.MOV R26, RZ, RZ, -R26 ;  /* 0x000000ffff1a9224 */ /* 0x000fe200078e0a1a */
[----:B------:R-:W-:Y:S02]  /*6d60*/  ISETP.GE.AND P1, PT, R23, RZ, PT ;  /* 0x000000ff1700720c */ /* 0x000fe40003f26270 */
[----:B------:R-:W2:Y:S02]  /*6d70*/  LDL.LU R23, [R1+0x3278] ;  /* 0x0032780001177983 */ /* 0x000ea40000300800 */
[C---:B------:R-:W-:Y:S02]  /*6d80*/  SEL R26, R4.reuse, R26, !P6 ;  /* 0x0000001a041a7207 */ /* 0x040fe40007000000 */
[----:B------:R-:W5:Y:S04]  /*6d90*/  LDL R7, [R1+0x30c0] ;  /* 0x0030c00001077983 */ /* 0x000f680000100800 */
[----:B------:R0:W-:Y:S03]  /*6da0*/  STL [R1+0x548], R26 ;  /* 0x0005481a01007387 */ /* 0x0001e60000100800 */
[----:B------:R-:W-:Y:S01]  /*6db0*/  @!P1 IMAD.MOV R14, RZ, RZ, -R14 ;  /* 0x000000ffff0e9224 */ /* 0x000fe200078e0a0e */
[----:B0-----:R-:W4:Y:S04]  /*6dc0*/  LDL.LU R26, [R1+0x514] ;  /* 0x00051400011a7983 */ /* 0x001f280000300800 */
[----:B------:R-:W-:Y:S01]  /*6dd0*/  SEL R4, R4, R14, !P6 ;  /* 0x0000000e04047207 */ /* 0x000fe20007000000 */
[----:B------:R0:W-:Y:S04]  /*6de0*/  STL [R1+0x544], R24 ;  /* 0x0005441801007387 */ /* 0x0001e80000100800 */
[----:B0-----:R-:W4:Y:S04]  /*6df0*/  LDL R24, [R1+0x306c] ;  /* 0x00306c0001187983 */ /* 0x001f280000100800 */
[----:B------:R0:W-:Y:S04]  /*6e00*/  STL [R1+0x540], R15 ;  /* 0x0005400f01007387 */ /* 0x0001e80000100800 */
[----:B0-----:R-:W3:Y:S04]  /*6e10*/  LDL.LU R15, [R1+0x2cc] ;  /* 0x0002cc00010f7983 */ /* 0x001ee80000300800 */
[----:B------:R-:W2:Y:S01]  /*6e20*/  LDL R14, [R1+0x3068] ;  /* 0x00306800010e7983 */ /* 0x000ea20000100800 */
[----:B------:R-:W-:Y:S01]  /*6e30*/  ISETP.GT.U32.AND P1, PT, R2, R17, PT ;  /* 0x000000110200720c */ /* 0x000fe20003f24070 */
[----:B------:R-:W-:-:S04]  /*6e40*/  IMAD.MOV R27, RZ, RZ, -R25 ;  /* 0x000000ffff1b7224 */ /* 0x000fc800078e0a19 */
[----:B------:R-:W-:-:S08]  /*6e50*/  IMAD R6, R2, R27, R6 ;  /* 0x0000001b02067224 */ /* 0x000fd000078e0206 */
[----:B------:R-:W-:Y:S01]  /*6e60*/  @!P1 IMAD.IADD R17, R17, 0x1, -R2 ;  /* 0x0000000111119824 */ /* 0x000fe200078e0a02 */
[----:B------:R-:W-:-:S03]  /*6e70*/  ISETP.GT.U32.AND P1, PT, R2, R6, PT ;  /* 0x000000060200720c */ /* 0x000fc60003f24070 */
[----:B------:R-:W-:Y:S01]  /*6e80*/  @!P3 IMAD.MOV R17, RZ, RZ, -R17 ;  /* 0x000000ffff11b224 */ /* 0x000fe200078e0a11 */
[----:B------:R0:W-:Y:S01]  /*6e90*/  STL [R1+0x53c], R4 ;  /* 0x00053c0401007387 */ /* 0x0001e20000100800 */
[----:B------:R-:W-:-:S03]  /*6ea0*/  IABS R25, R11 ;  /* 0x0000000b00197213 */ /* 0x000fc60000000000 */
[----:B------:R3:W-:Y:S04]  /*6eb0*/  STL [R1+0x45c], R17 ;  /* 0x00045c1101007387 */ /* 0x0007e80000100800 */
[----:B------:R-:W4:Y:S01]  /*6ec0*/  LDL.LU R10, [R1+0x520] ;  /* 0x00052000010a7983 */ /* 0x000f220000300800 */
[----:B------:R-:W-:Y:S01]  /*6ed0*/  @!P1 IMAD.IADD R6, R6, 0x1, -R2 ;  /* 0x0000000106069824 */ /* 0x000fe200078e0a02 */
[----:B------:R-:W-:Y:S02]  /*6ee0*/  ISETP.GE.AND P1, PT, R11, RZ, PT ;  /* 0x000000ff0b00720c */ /* 0x000fe40003f26270 */
[----:B------:R-:W4:Y:S01]  /*6ef0*/  LDL.LU R11, [R1+0x398] ;  /* 0x00039800010b7983 */ /* 0x000f220000300800 */
[----:B------:R-:W-:-:S13]  /*6f00*/  ISETP.GT.U32.AND P5, PT, R2, R16, PT ;  /* 0x000000100200720c */ /* 0x000fda0003fa4070 */
[----:B------:R-:W-:-:S05]  /*6f10*/  @!P5 IMAD.IADD R16, R16, 0x1, -R2 ;  /* 0x000000011010d824 */ /* 0x000fca00078e0a02 */
[----:B------:R-:W-:Y:S02]  /*6f20*/  ISETP.GT.U32.AND P5, PT, R2, R16, PT ;  /* 0x000000100200720c */ /* 0x000fe40003fa4070 */
[----:B0-----:R-:W-:-:S11]  /*6f30*/  IABS R4, R12 ;  /* 0x0000000c00047213 */ /* 0x001fd60000000000 */
[----:B------:R-:W-:-:S04]  /*6f40*/  @!P5 IMAD.IADD R16, R16, 0x1, -R2 ;  /* 0x000000011010d824 */ /* 0x000fc800078e0a02 */
[----:B------:R-:W-:Y:S01]  /*6f50*/  @!P0 IMAD.MOV R16, RZ, RZ, -R16 ;  /* 0x000000ffff108224 */ /* 0x000fe200078e0a10 */
[----:B------:R-:W-:-:S04]  /*6f60*/  ISETP.GT.U32.AND P6, PT, R2, R3, PT ;  /* 0x000000030200720c */ /* 0x000fc80003fc4070 */
[----:B------:R-:W-:Y:S09]  /*6f70*/  STL [R1+0x458], R16 ;  /* 0x0004581001007387 */ /* 0x000ff20000100800 */
[----:B------:R-:W-:-:S05]  /*6f80*/  @!P6 IMAD.IADD R3, R3, 0x1, -R2 ;  /* 0x000000010303e824 */ /* 0x000fca00078e0a02 */
[----:B------:R-:W-:Y:S02]  /*6f90*/  ISETP.GT.U32.AND P3, PT, R2, R3, PT ;  /* 0x000000030200720c */ /* 0x000fe40003f64070 */
[----:B------:R-:W-:Y:S01]  /*6fa0*/  ISETP.GE.AND P6, PT, R9, RZ, PT ;  /* 0x000000ff0900720c */ /* 0x000fe20003fc6270 */
[----:B------:R-:W-:-:S04]  /*6fb0*/  IMAD.HI.U32 R9, R0, R4, RZ ;  /* 0x0000000400097227 */ /* 0x000fc800078e00ff */
[----:B------:R-:W-:-:S04]  /*6fc0*/  IMAD.MOV R9, RZ, RZ, -R9 ;  /* 0x000000ffff097224 */ /* 0x000fc800078e0a09 */
[----:B------:R-:W-:Y:S02]  /*6fd0*/  IMAD R4, R2, R9, R4 ;  /* 0x0000000902047224 */ /* 0x000fe400078e0204 */
[----:B------:R-:W-:-:S04]  /*6fe0*/  @!P3 IMAD.IADD R3, R3, 0x1, -R2 ;  /* 0x000000010303b824 */ /* 0x000fc800078e0a02 */
[----:B------:R-:W-:Y:S01]  /*6ff0*/  IMAD.MOV.U32 R9, RZ, RZ, R3 ;  /* 0x000000ffff097224 */ /* 0x000fe200078e0003 */
[C---:B------:R-:W-:Y:S02]  /*7000*/  ISETP.GT.U32.AND P3, PT, R2.reuse, R4, PT ;  /* 0x000000040200720c */ /* 0x040fe40003f64070 */
[----:B------:R-:W-:Y:S01]  /*7010*/  ISETP.GT.U32.AND P0, PT, R2, R6, PT ;  /* 0x000000060200720c */ /* 0x000fe20003f04070 */
[----:B------:R-:W-:-:S10]  /*7020*/  @!P6 IMAD.MOV R9, RZ, RZ, -R9 ;  /* 0x000000ffff09e224 */ /* 0x000fd400078e0a09 */
[--C-:B------:R-:W-:Y:S02]  /*7030*/  @!P3 IMAD.IADD R4, R4, 0x1, -R2.reuse ;  /* 0x000000010404b824 */ /* 0x100fe400078e0a02 */
[----:B------:R-:W-:-:S04]  /*7040*/  @!P0 IMAD.IADD R6, R6, 0x1, -R2 ;  /* 0x0000000106068824 */ /* 0x000fc800078e0a02 */
[----:B------:R-:W-:Y:S01]  /*7050*/  @!P4 IMAD.MOV R6, RZ, RZ, -R6 ;  /* 0x000000ffff06c224 */ /* 0x000fe200078e0a06 */
[----:B------:R-:W-:Y:S01]  /*7060*/  ISETP.GE.AND P0, PT, R13, RZ, PT ;  /* 0x000000ff0d00720c */ /* 0x000fe20003f06270 */
[----:B-----5:R-:W-:Y:S02]  /*7070*/  IMAD.MOV.U32 R27, RZ, RZ, R7 ;  /* 0x000000ffff1b7224 */ /* 0x020fe400078e0007 */
[----:B------:R-:W-:-:S04]  /*7080*/  IMAD.HI.U32 R7, R0, R25, RZ ;  /* 0x0000001900077227 */ /* 0x000fc800078e00ff */
[----:B------:R-:W-:-:S04]  /*7090*/  IMAD.MOV R7, RZ, RZ, -R7 ;  /* 0x000000ffff077224 */ /* 0x000fc800078e0a07 */
[----:B------:R-:W-:Y:S02]  /*70a0*/  IMAD R7, R2, R7, R25 ;  /* 0x0000000702077224 */ /* 0x000fe400078e0219 */
[----:B--2---:R-:W-:Y:S01]  /*70b0*/  IMAD.MOV.U32 R25, RZ, RZ, R14 ;  /* 0x000000ffff197224 */ /* 0x004fe200078e000e */
[----:B------:R-:W-:Y:S01]  /*70c0*/  IABS R14, R13 ;  /* 0x0000000d000e7213 */ /* 0x000fe20000000000 */
[----:B---3--:R-:W-:-:S04]  /*70d0*/  IMAD.MOV.U32 R17, RZ, RZ, R15 ;  /* 0x000000ffff117224 */ /* 0x008fc800078e000f */
[----:B------:R-:W-:-:S04]  /*70e0*/  IMAD.HI.U32 R15, R0, R14, RZ ;  /* 0x0000000e000f7227 */ /* 0x000fc800078e00ff */
[----:B------:R-:W-:-:S04]  /*70f0*/  IMAD.MOV R15, RZ, RZ, -R15 ;  /* 0x000000ffff0f7224 */ /* 0x000fc800078e0a0f */
[----:B------:R-:W-:Y:S02]  /*7100*/  IMAD R14, R2, R15, R14 ;  /* 0x0000000f020e7224 */ /* 0x000fe400078e020e */
[----:B------:R-:W-:-:S04]  /*7110*/  IMAD.MOV.U32 R15, RZ, RZ, R8 ;  /* 0x000000ffff0f7224 */ /* 0x000fc800078e0008 */
[----:B------:R-:W-:Y:S01]  /*7120*/  @!P2 IMAD.MOV R15, RZ, RZ, -R15 ;  /* 0x000000ffff0fa224 */ /* 0x000fe200078e0a0f */
[----:B------:R-:W-:-:S04]  /*7130*/  ISETP.GE.AND P2, PT, R12, RZ, PT ;  /* 0x000000ff0c00720c */ /* 0x000fc80003f46270 */
[----:B------:R4:W-:Y:S04]  /*7140*/  STL [R1+0x454], R15 ;  /* 0x0004540f01007387 */ /* 0x0009e80000100800 */
[----:B------:R-:W2:Y:S01]  /*7150*/  LDL.LU R12, [R1+0xc] ;  /* 0x00000c00010c7983 */ /* 0x000ea20000300800 */
[C---:B------:R-:W-:Y:S02]  /*7160*/  ISETP.GT.U32.AND P5, PT, R2.reuse, R7, PT ;  /* 0x000000070200720c */ /* 0x040fe40003fa4070 */
[----:B------:R-:W-:-:S11]  /*7170*/  ISETP.GT.U32.AND P6, PT, R2, R14, PT ;  /* 0x0000000e0200720c */ /* 0x000fd60003fc4070 */
[--C-:B------:R-:W-:Y:S02]  /*7180*/  @!P5 IMAD.IADD R7, R7, 0x1, -R2.reuse ;  /* 0x000000010707d824 */ /* 0x100fe400078e0a02 */
[----:B------:R-:W-:-:S03]  /*7190*/  @!P6 IMAD.IADD R14, R14, 0x1, -R2 ;  /* 0x000000010e0ee824 */ /* 0x000fc600078e0a02 */
[C---:B------:R-:W-:Y:S02]  /*71a0*/  ISETP.GT.U32.AND P5, PT, R2.reuse, R7, PT ;  /* 0x000000070200720c */ /* 0x040fe40003fa4070 */
[C---:B------:R-:W-:Y:S02]  /*71b0*/  ISETP.GT.U32.AND P6, PT, R2.reuse, R4, PT ;  /* 0x000000040200720c */ /* 0x040fe40003fc4070 */
[----:B------:R-:W-:Y:S01]  /*71c0*/  ISETP.GT.U32.AND P4, PT, R2, R14, PT ;  /* 0x0000000e0200720c */ /* 0x000fe20003f84070 */
[----:B----4-:R-:W-:Y:S01]  /*71d0*/  IMAD.MOV.U32 R15, RZ, RZ, R11 ;  /* 0x000000ffff0f7224 */ /* 0x010fe200078e000b */
[----:B------:R-:W-:Y:S01]  /*71e0*/  IABS R8, R18 ;  /* 0x0000001200087213 */ /* 0x000fe20000000000 */
[----:B------:R-:W-:Y:S06]  /*71f0*/  STL [R1+0x450], R9 ;  /* 0x0004500901007387 */ /* 0x000fec0000100800 */
[----:B------:R-:W-:Y:S01]  /*7200*/  @!P5 IMAD.IADD R7, R7, 0x1, -R2 ;  /* 0x000000010707d824 */ /* 0x000fe200078e0a02 */
[----:B------:R-:W-:Y:S01]  /*7210*/  ISETP.GE.AND P5, PT, R18, RZ, PT ;  /* 0x000000ff1200720c */ /* 0x000fe20003fa6270 */
[----:B------:R-:W-:-:S02]  /*7220*/  IMAD.MOV.U32 R18, RZ, RZ, R15 ;  /* 0x000000ffff127224 */ /* 0x000fc400078e000f */
[--C-:B------:R-:W-:Y:S01]  /*7230*/  @!P6 IMAD.IADD R4, R4, 0x1, -R2.reuse ;  /* 0x000000010404e824 */ /* 0x100fe200078e0a02 */
[----:B------:R-:W-:Y:S01]  /*7240*/  STL [R1+0x44c], R6 ;  /* 0x00044c0601007387 */ /* 0x000fe20000100800 */
[----:B------:R-:W-:Y:S02]  /*7250*/  IMAD.MOV.U32 R13, RZ, RZ, R7 ;  /* 0x000000ffff0d7224 */ /* 0x000fe400078e0007 */
[----:B------:R-:W-:Y:S01]  /*7260*/  @!P4 IMAD.IADD R14, R14, 0x1, -R2 ;  /* 0x000000010e0ec824 */ /* 0x000fe200078e0a02 */
[----:B------:R0:W-:Y:S01]  /*7270*/  STL [R1+0x3274], R18 ;  /* 0x0032741201007387 */ /* 0x0001e20000100800 */
[----:B------:R-:W-:Y:S02]  /*7280*/  @!P1 IMAD.MOV R13, RZ, RZ, -R13 ;  /* 0x000000ffff0d9224 */ /* 0x000fe400078e0a0d */
[----:B0-----:R-:W-:Y:S02]  /*7290*/  IMAD.MOV.U32 R18, RZ, RZ, R4 ;  /* 0x000000ffff127224 */ /* 0x001fe400078e0004 */
[----:B------:R-:W-:-:S02]  /*72a0*/  IMAD.MOV.U32 R4, RZ, RZ, R29 ;  /* 0x000000ffff047224 */ /* 0x000fc400078e001d */
[----:B------:R-:W-:Y:S02]  /*72b0*/  IMAD.MOV.U32 R29, RZ, RZ, R14 ;  /* 0x000000ffff1d7224 */ /* 0x000fe400078e000e */
[----:B------:R-:W-:Y:S01]  /*72c0*/  @!P2 IMAD.MOV R18, RZ, RZ, -R18 ;  /* 0x000000ffff12a224 */ /* 0x000fe200078e0a12 */
[----:B------:R-:W-:Y:S01]  /*72d0*/  STL [R1+0x448], R13 ;  /* 0x0004480d01007387 */ /* 0x000fe20000100800 */
[----:B------:R-:W-:-:S03]  /*72e0*/  @!P0 IMAD.MOV R29, RZ, RZ, -R29 ;  /* 0x000000ffff1d8224 */ /* 0x000fc600078e0a1d */
[----:B------:R-:W3:Y:S04]  /*72f0*/  LDL.LU R14, [R1+0x8] ;  /* 0x00000800010e7983 */ /* 0x000ee80000300800 */
[----:B------:R0:W-:Y:S04]  /*7300*/  STL [R1+0x440], R18 ;  /* 0x0004401201007387 */ /* 0x0001e80000100800 */
[----:B0-----:R-:W4:Y:S04]  /*7310*/  LDL.LU R18, [R1+0x3274] ;  /* 0x0032740001127983 */ /* 0x001f280000300800 */
[----:B------:R0:W-:Y:S04]  /*7320*/  STL [R1+0x43c], R29 ;  /* 0x00043c1d01007387 */ /* 0x0001e80000100800 */
[----:B0-----:R-:W5:Y:S01]  /*7330*/  LDL.LU R29, [R1+0x3270] ;  /* 0x00327000011d7983 */ /* 0x001f620000300800 */
[----:B------:R-:W-:-:S05]  /*7340*/  IABS R3, R19 ;  /* 0x0000001300037213 */ /* 0x000fca0000000000 */
[----:B------:R-:W-:Y:S02]  /*7350*/  IMAD.MOV.U32 R9, RZ, RZ, R3 ;  /* 0x000000ffff097224 */ /* 0x000fe400078e0003 */
[----:B------:R-:W-:-:S04]  /*7360*/  IMAD.HI.U32 R3, R0, R8, RZ ;  /* 0x0000000800037227 */ /* 0x000fc800078e00ff */
[----:B------:R-:W-:Y:S02]  /*7370*/  IMAD.MOV.U32 R16, RZ, RZ, R10 ;  /* 0x000000ffff107224 */ /* 0x000fe400078e000a */
[----:B------:R-:W-:-:S04]  /*7380*/  IMAD.MOV R3, RZ, RZ, -R3 ;  /* 0x000000ffff037224 */ /* 0x000fc800078e0a03 */
[----:B------:R-:W-:Y:S02]  /*7390*/  IMAD R3, R2, R3, R8 ;  /* 0x0000000302037224 */ /* 0x000fe400078e0208 */
[----:B------:R-:W-:-:S03]  /*73a0*/  IMAD.HI.U32 R11, R0, R9, RZ ;  /* 0x00000009000b7227 */ /* 0x000fc600078e00ff */
[----:B------:R-:W-:Y:S01]  /*73b0*/  ISETP.GT.U32.AND P6, PT, R2, R3, PT ;  /* 0x000000030200720c */ /* 0x000fe20003fc4070 */
[----:B------:R-:W-:-:S04]  /*73c0*/  IMAD.MOV R11, RZ, RZ, -R11 ;  /* 0x000000ffff0b7224 */ /* 0x000fc800078e0a0b */
[----:B------:R-:W-:-:S05]  /*73d0*/  IMAD R6, R2, R11, R9 ;  /* 0x0000000b02067224 */ /* 0x000fca00078e0209 */
[----:B------:R-:W-:-:S03]  /*73e0*/  ISETP.GT.U32.AND P4, PT, R2, R6, PT ;  /* 0x000000060200720c */ /* 0x000fc60003f84070 */
[----:B------:R-:W-:Y:S01]  /*73f0*/  @!P6 IMAD.IADD R3, R3, 0x1, -R2 ;  /* 0x000000010303e824 */ /* 0x000fe200078e0a02 */
[----:B------:R-:W-:Y:S02]  /*7400*/  IABS R8, R20 ;  /* 0x0000001400087213 */ /* 0x000fe40000000000 */
[----:B------:R-:W-:Y:S02]  /*7410*/  IABS R11, R23 ;  /* 0x00000017000b7213 */ /* 0x000fe40000000000 */
[----:B------:R-:W-:Y:S01]  /*7420*/  ISETP.GE.AND P3, PT, R19, RZ, PT ;  /* 0x000000ff1300720c */ /* 0x000fe20003f66270 */
[----:B------:R-:W-:-:S04]  /*7430*/  IMAD.MOV.U32 R19, RZ, RZ, R16 ;  /* 0x000000ffff137224 */ /* 0x000fc800078e0010 */
[----:B------:R-:W-:Y:S01]  /*7440*/  @!P4 IMAD.IADD R6, R6, 0x1, -R2 ;  /* 0x000000010606c824 */ /* 0x000fe200078e0a02 */
[----:B------:R-:W-:Y:S01]  /*7450*/  ISETP.GT.U32.AND P4, PT, R2, R3, PT ;  /* 0x000000030200720c */ /* 0x000fe20003f84070 */
[----:B------:R-:W-:-:S04]  /*7460*/  IMAD.HI.U32 R16, R0, R11, RZ ;  /* 0x0000000b00107227 */ /* 0x000fc800078e00ff */
[----:B------:R-:W-:-:S04]  /*7470*/  IMAD.MOV R16, RZ, RZ, -R16 ;  /* 0x000000ffff107224 */ /* 0x000fc800078e0a10 */
[----:B------:R-:W-:-:S04]  /*7480*/  IMAD R11, R2, R16, R11 ;  /* 0x00000010020b7224 */ /* 0x000fc800078e020b */
[----:B------:R-:W-:Y:S01]  /*7490*/  @!P4 IMAD.IADD R3, R3, 0x1, -R2 ;  /* 0x000000010303c824 */ /* 0x000fe200078e0a02 */
[----:B------:R-:W-:Y:S02]  /*74a0*/  ISETP.GE.AND P0, PT, R20, RZ, PT ;  /* 0x000000ff1400720c */ /* 0x000fe40003f06270 */
[----:B------:R-:W4:Y:S01]  /*74b0*/  LDL.LU R20, [R1+0x464] ;  /* 0x0004640001147983 */ /* 0x000f220000300800 */
[----:B------:R-:W-:Y:S01]  /*74c0*/  ISETP.GT.U32.AND P2, PT, R2, R6, PT ;  /* 0x000000060200720c */ /* 0x000fe20003f44070 */
[----:B------:R-:W-:Y:S01]  /*74d0*/  IMAD.MOV.U32 R16, RZ, RZ, R4 ;  /* 0x000000ffff107224 */ /* 0x000fe200078e0004 */
[----:B------:R-:W-:-:S05]  /*74e0*/  IABS R9, R21 ;  /* 0x0000001500097213 */ /* 0x000fca0000000000 */
[----:B------:R-:W-:-:S04]  /*74f0*/  IMAD.HI.U32 R13, R0, R9, RZ ;  /* 0x00000009000d7227 */ /* 0x000fc800078e00ff */
[----:B------:R-:W-:Y:S02]  /*7500*/  IMAD.MOV R13, RZ, RZ, -R13 ;  /* 0x000000ffff0d7224 */ /* 0x000fe400078e0a0d */
[----:B------:R-:W-:Y:S02]  /*7510*/  @!P2 IMAD.IADD R6, R6, 0x1, -R2 ;  /* 0x000000010606a824 */ /* 0x000fe400078e0a02 */
[----:B------:R-:W-:Y:S02]  /*7520*/  @!P5 IMAD.MOV R3, RZ, RZ, -R3 ;  /* 0x000000ffff03d224 */ /* 0x000fe400078e0a03 */
[----:B------:R-:W-:Y:S02]  /*7530*/  @!P3 IMAD.MOV R6, RZ, RZ, -R6 ;  /* 0x000000ffff06b224 */ /* 0x000fe400078e0a06 */
[----:B------:R-:W-:Y:S01]  /*7540*/  IMAD R9, R2, R13, R9 ;  /* 0x0000000d02097224 */ /* 0x000fe200078e0209 */
[----:B------:R-:W-:Y:S02]  /*7550*/  ISETP.GE.AND P3, PT, R21, RZ, PT ;  /* 0x000000ff1500720c */ /* 0x000fe40003f66270 */
[----:B--2---:R-:W-:-:S02]  /*7560*/  IABS R10, R12 ;  /* 0x0000000c000a7213 */ /* 0x004fc40000000000 */
[----:B------:R-:W-:-:S03]  /*7570*/  ISETP.GE.AND P1, PT, R12, RZ, PT ;  /* 0x000000ff0c00720c */ /* 0x000fc60003f26270 */
[----:B------:R-:W-:-:S04]  /*7580*/  IMAD.MOV.U32 R7, RZ, RZ, R10 ;  /* 0x000000ffff077224 */ /* 0x000fc800078e000a */
[----:B------:R-:W-:-:S04]  /*7590*/  IMAD.HI.U32 R12, R0, R7, RZ ;  /* 0x00000007000c7227 */ /* 0x000fc800078e00ff */
[----:B------:R-:W-:-:S04]  /*75a0*/  IMAD.MOV R12, RZ, RZ, -R12 ;  /* 0x000000ffff0c7224 */ /* 0x000fc800078e0a0c */
[----:B------:R-:W-:-:S05]  /*75b0*/  IMAD R7, R2, R12, R7 ;  /* 0x0000000c02077224 */ /* 0x000fca00078e0207 */
[----:B------:R-:W-:Y:S01]  /*75c0*/  ISETP.GT.U32.AND P6, PT, R2, R7, PT ;  /* 0x000000070200720c */ /* 0x000fe20003fc4070 */
[----:B------:R-:W-:-:S04]  /*75d0*/  IMAD.HI.U32 R12, R0, R8, RZ ;  /* 0x00000008000c7227 */ /* 0x000fc800078e00ff */
[----:B------:R-:W-:-:S08]  /*75e0*/  IMAD.MOV R12, RZ, RZ, -R12 ;  /* 0x000000ffff0c7224 */ /* 0x000fd000078e0a0c */
[----:B------:R-:W-:-:S05]  /*75f0*/  @!P6 IMAD.IADD R7, R7, 0x1, -R2 ;  /* 0x000000010707e824 */ /* 0x000fca00078e0a02 */
[C---:B------:R-:W-:Y:S01]  /*7600*/  ISETP.GT.U32.AND P6, PT, R2.reuse, R7, PT ;  /* 0x000000070200720c */ /* 0x040fe20003fc4070 */
[C---:B------:R-:W-:Y:S02]  /*7610*/  IMAD R8, R2.reuse, R12, R8 ;  /* 0x0000000c02087224 */ /* 0x040fe400078e0208 */
[----:B------:R-:W2:Y:S03]  /*7620*/  LDL R12, [R1] ;  /* 0x00000000010c7983 */ /* 0x000ea60000100800 */
[C---:B------:R-:W-:Y:S01]  /*7630*/  ISETP.GT.U32.AND P4, PT, R2.reuse, R8, PT ;  /* 0x000000080200720c */ /* 0x040fe20003f84070 */
[----:B------:R-:W4:Y:S06]  /*7640*/  LDL.LU R13, [R1+0x1d8] ;  /* 0x0001d800010d7983 */ /* 0x000f2c0000300800 */
[----:B------:R-:W-:Y:S01]  /*7650*/  @!P6 IMAD.IADD R7, R7, 0x1, -R2 ;  /* 0x000000010707e824 */ /* 0x000fe200078e0a02 */
[----:B------:R-:W-:-:S02]  /*7660*/  ISETP.GT.U32.AND P6, PT, R2, R11, PT ;  /* 0x0000000b0200720c */ /* 0x000fc40003fc4070 */
[----:B------:R-:W-:-:S03]  /*7670*/  IABS R10, R22 ;  /* 0x00000016000a7213 */ /* 0x000fc60000000000 */
[----:B------:R-:W-:Y:S01]  /*7680*/  @!P4 IMAD.IADD R8, R8, 0x1, -R2 ;  /* 0x000000010808c824 */ /* 0x000fe200078e0a02 */
[----:B------:R-:W-:Y:S01]  /*7690*/  ISETP.GE.AND P4, PT, R22, RZ, PT ;  /* 0x000000ff1600720c */ /* 0x000fe20003f86270 */
[----:B------:R-:W-:Y:S02]  /*76a0*/  IMAD.MOV.U32 R22, RZ, RZ, R16 ;  /* 0x000000ffff167224 */ /* 0x000fe400078e0010 */
[----:B------:R-:W-:-:S04]  /*76b0*/  IMAD.MOV.U32 R16, RZ, RZ, R7 ;  /* 0x000000ffff107224 */ /* 0x000fc800078e0007 */
[----:B------:R-:W-:Y:S02]  /*76c0*/  @!P6 IMAD.IADD R11, R11, 0x1, -R2 ;  /* 0x000000010b0be824 */ /* 0x000fe400078e0a02 */
[----:B------:R-:W-:Y:S02]  /*76d0*/  @!P1 IMAD.MOV R16, RZ, RZ, -R16 ;  /* 0x000000ffff109224 */ /* 0x000fe400078e0a10 */
[----:B------:R-:W-:Y:S01]  /*76e0*/  IMAD.HI.U32 R15, R0, R10, RZ ;  /* 0x0000000a000f7227 */ /* 0x000fe200078e00ff */
[----:B------:R-:W-:-:S03]  /*76f0*/  ISETP.GT.U32.AND P1, PT, R2, R11, PT ;  /* 0x0000000b0200720c */ /* 0x000fc60003f24070 */
[----:B------:R-:W-:-:S04]  /*7700*/  IMAD.MOV R15, RZ, RZ, -R15 ;  /* 0x000000ffff0f7224 */ /* 0x000fc800078e0a0f */
[----:B------:R-:W-:Y:S02]  /*7710*/  IMAD R10, R2, R15, R10 ;  /* 0x0000000f020a7224 */ /* 0x000fe400078e020a */
[----:B------:R-:W4:Y:S04]  /*7720*/  LDL.LU R15, [R1+0x18] ;  /* 0x00001800010f7983 */ /* 0x000f280000300800 */
[----:B------:R0:W-:Y:S01]  /*7730*/  STL [R1+0x434], R3 ;  /* 0x0004340301007387 */ /* 0x0001e20000100800 */
[----:B------:R-:W-:-:S03]  /*7740*/  @!P1 IMAD.IADD R11, R11, 0x1, -R2 ;  /* 0x000000010b0b9824 */ /* 0x000fc600078e0a02 */
[----:B------:R2:W-:Y:S01]  /*7750*/  STL [R1+0x430], R6 ;  /* 0x0004300601007387 */ /* 0x0005e20000100800 */
[----:B-----5:R-:W-:Y:S02]  /*7760*/  IABS R4, R29 ;  /* 0x0000001d00047213 */ /* 0x020fe40000000000 */
[----:B------:R-:W-:Y:S01]  /*7770*/  ISETP.GE.AND P1, PT, R29, RZ, PT ;  /* 0x000000ff1d00720c */ /* 0x000fe20003f26270 */
[----:B------:R-:W5:Y:S04]  /*7780*/  LDL.LU R21, [R1+0x10] ;  /* 0x0000100001157983 */ /* 0x000f680000300800 */
[----:B------:R4:W-:Y:S04]  /*7790*/  STL [R1+0x424], R16 ;  /* 0x0004241001007387 */ /* 0x0009e80000100800 */
[----:B------:R-:W5:Y:S01]  /*77a0*/  LDL.LU R29, [R1] ;  /* 0x00000000011d7983 */ /* 0x000f620000300800 */
[----:B------:R-:W-:-:S02]  /*77b0*/  ISETP.GT.U32.AND P2, PT, R2, R9, PT ;  /* 0x000000090200720c */ /* 0x000fc40003f44070 */
[----:B------:R-:W-:Y:S01]  /*77c0*/  ISETP.GT.U32.AND P5, PT, R2, R10, PT ;  /* 0x0000000a0200720c */ /* 0x000fe20003fa4070 */
[----:B0-----:R-:W-:-:S10]  /*77d0*/  IMAD.HI.U32 R3, R0, R4, RZ ;  /* 0x0000000400037227 */ /* 0x001fd400078e00ff */
[--C-:B------:R-:W-:Y:S02]  /*77e0*/  @!P2 IMAD.IADD R9, R9, 0x1, -R2.reuse ;  /* 0x000000010909a824 */ /* 0x100fe400078e0a02 */
[----:B------:R-:W-:-:S03]  /*77f0*/  @!P5 IMAD.IADD R10, R10, 0x1, -R2 ;  /* 0x000000010a0ad824 */ /* 0x000fc600078e0a02 */
[C---:B------:R-:W-:Y:S02]  /*7800*/  ISETP.GT.U32.AND P5, PT, R2.reuse, R9, PT ;  /* 0x000000090200720c */ /* 0x040fe40003fa4070 */
[----:B------:R-:W-:-:S11]  /*7810*/  ISETP.GT.U32.AND P2, PT, R2, R8, PT ;  /* 0x000000080200720c */ /* 0x000fd60003f44070 */
[--C-:B------:R-:W-:Y:S02]  /*7820*/  @!P5 IMAD.IADD R9, R9, 0x1, -R2.reuse ;  /* 0x000000010909d824 */ /* 0x100fe400078e0a02 */
[----:B------:R-:W-:Y:S01]  /*7830*/  @!P2 IMAD.IADD R8, R8, 0x1, -R2 ;  /* 0x000000010808a824 */ /* 0x000fe200078e0a02 */
[----:B------:R-:W-:Y:S01]  /*7840*/  ISETP.GE.AND P2, PT, R23, RZ, PT ;  /* 0x000000ff1700720c */ /* 0x000fe20003f46270 */
[----:B---3--:R-:W-:Y:S01]  /*7850*/  IMAD.MOV.U32 R23, RZ, RZ, R14 ;  /* 0x000000ffff177224 */ /* 0x008fe200078e000e */
[----:B--2---:R-:W-:Y:S01]  /*7860*/  IABS R6, R12 ;  /* 0x0000000c00067213 */ /* 0x004fe20000000000 */
[----:B------:R-:W-:-:S04]  /*7870*/  IMAD.MOV R12, RZ, RZ, -R3 ;  /* 0x000000ffff0c7224 */ /* 0x000fc800078e0a03 */
[----:B------:R-:W-:Y:S01]  /*7880*/  IMAD.MOV.U32 R3, RZ, RZ, R6 ;  /* 0x000000ffff037224 */ /* 0x000fe200078e0006 */
[----:B------:R-:W-:Y:S01]  /*7890*/  IABS R6, R22 ;  /* 0x0000001600067213 */ /* 0x000fe20000000000 */
[----:B------:R-:W-:-:S04]  /*78a0*/  IMAD R4, R2, R12, R4 ;  /* 0x0000000c02047224 */ /* 0x000fc800078e0204 */
[----:B------:R-:W-:Y:S01]  /*78b0*/  IMAD.HI.U32 R12, R0, R6, RZ ;  /* 0x00000006000c7227 */ /* 0x000fe200078e00ff */
[----:B------:R-:W-:-:S03]  /*78c0*/  ISETP.GT.U32.AND P5, PT, R2, R4, PT ;  /* 0x000000040200720c */ /* 0x000fc60003fa4070 */
[----:B------:R-:W-:-:S04]  /*78d0*/  IMAD.MOV R12, RZ, RZ, -R12 ;  /* 0x000000ffff0c7224 */ /* 0x000fc800078e0a0c */
[----:B------:R-:W-:Y:S02]  /*78e0*/  IMAD R6, R2, R12, R6 ;  /* 0x0000000c02067224 */ /* 0x000fe400078e0206 */
[----:B------:R-:W-:Y:S02]  /*78f0*/  IMAD.MOV.U32 R12, RZ, RZ, R22 ;  /* 0x000000ffff0c7224 */ /* 0x000fe400078e0016 */
[----:B------:R-:W-:Y:S02]  /*7900*/  IMAD.MOV.U32 R22, RZ, RZ, R8 ;  /* 0x000000ffff167224 */ /* 0x000fe400078e0008 */
[----:B------:R-:W-:Y:S02]  /*7910*/  @!P5 IMAD.IADD R4, R4, 0x1, -R2 ;  /* 0x000000010404d824 */ /* 0x000fe400078e0a02 */
[----:B------:R-:W-:Y:S02]  /*7920*/  @!P0 IMAD.MOV R22, RZ, RZ, -R22 ;  /* 0x000000ffff168224 */ /* 0x000fe400078e0a16 */
[----:B----4-:R-:W-:-:S02]  /*7930*/  IMAD.MOV.U32 R16, RZ, RZ, R15 ;  /* 0x000000ffff107224 */ /* 0x010fc400078e000f */
[----:B------:R-:W-:Y:S01]  /*7940*/  IMAD.MOV.U32 R15, RZ, RZ, R13 ;  /* 0x000000ffff0f7224 */ /* 0x000fe200078e000d */
[----:B------:R-:W-:Y:S02]  /*7950*/  IABS R13, R23 ;  /* 0x00000017000d7213 */ /* 0x000fe40000000000 */
[----:B-----5:R-:W-:Y:S01]  /*7960*/  ISETP.GE.AND P5, PT, R29, RZ, PT ;  /* 0x000000ff1d00720c */ /* 0x020fe20003fa6270 */
[----:B------:R-:W-:Y:S02]  /*7970*/  IMAD.MOV.U32 R29, RZ, RZ, R23 ;  /* 0x000000ffff1d7224 */ /* 0x000fe400078e0017 */
[----:B------:R-:W2:Y:S04]  /*7980*/  LDL.LU R23, [R1+0x34] ;  /* 0x0000340001177983 */ /* 0x000ea80000300800 */
[----:B------:R0:W-:Y:S04]  /*7990*/  STL [R1+0x41c], R22 ;  /* 0x00041c1601007387 */ /* 0x0001e80000100800 */
[----:B0-----:R-:W3:Y:S01]  /*79a0*/  LDL.LU R22, [R1+0x38] ;  /* 0x0000380001167983 */ /* 0x001ee20000300800 */
[----:B------:R-:W-:Y:S01]  /*79b0*/  ISETP.GT.U32.AND P6, PT, R2, R10, PT ;  /* 0x0000000a0200720c */ /* 0x000fe20003fc4070 */
[----:B------:R-:W-:-:S04]  /*79c0*/  IMAD.HI.U32 R7, R0, R3, RZ ;  /* 0x0000000300077227 */ /* 0x000fc800078e00ff */
[----:B------:R-:W-:-:S04]  /*79d0*/  IMAD.MOV R7, RZ, RZ, -R7 ;  /* 0x000000ffff077224 */ /* 0x000fc800078e0a07 */
[----:B------:R-:W-:-:S04]  /*79e0*/  IMAD R3, R2, R7, R3 ;  /* 0x0000000702037224 */ /* 0x000fc800078e0203 */
[----:B------:R-:W-:Y:S01]  /*79f0*/  @!P6 IMAD.IADD R10, R10, 0x1, -R2 ;  /* 0x000000010a0ae824 */ /* 0x000fe200078e0a02 */
[C---:B------:R-:W-:Y:S02]  /*7a00*/  ISETP.GT.U32.AND P6, PT, R2.reuse, R3, PT ;  /* 0x000000030200720c */ /* 0x040fe40003fc4070 */
[----:B------:R-:W-:-:S11]  /*7a10*/  ISETP.GT.U32.AND P0, PT, R2, R4, PT ;  /* 0x000000040200720c */ /* 0x000fd60003f04070 */
[----:B------:R-:W-:-:S05]  /*7a20*/  @!P6 IMAD.IADD R3, R3, 0x1, -R2 ;  /* 0x000000010303e824 */ /* 0x000fca00078e0a02 */
[----:B------:R-:W-:Y:S01]  /*7a30*/  ISETP.GT.U32.AND P6, PT, R2, R3, PT ;  /* 0x000000030200720c */ /* 0x000fe20003fc4070 */
[----:B------:R-:W-:Y:S02]  /*7a40*/  @!P3 IMAD.MOV R9, RZ, RZ, -R9 ;  /* 0x000000ffff09b224 */ /* 0x000fe400078e0a09 */
[----:B------:R-:W-:Y:S02]  /*7a50*/  @!P0 IMAD.IADD R4, R4, 0x1, -R2 ;  /* 0x0000000104048824 */ /* 0x000fe400078e0a02 */
[----:B------:R-:W-:Y:S01]  /*7a60*/  @!P4 IMAD.MOV R10, RZ, RZ, -R10 ;  /* 0x000000ffff0ac224 */ /* 0x000fe200078e0a0a */
[----:B------:R0:W-:Y:S01]  /*7a70*/  STL [R1+0x418], R9 ;  /* 0x0004180901007387 */ /* 0x0001e20000100800 */
[----:B------:R-:W-:-:S06]  /*7a80*/  @!P2 IMAD.MOV R11, RZ, RZ, -R11 ;  /* 0x000000ffff0ba224 */ /* 0x000fcc00078e0a0b */
[----:B------:R-:W-:-:S04]  /*7a90*/  @!P6 IMAD.IADD R3, R3, 0x1, -R2 ;  /* 0x000000010303e824 */ /* 0x000fc800078e0a02 */
[----:B0-----:R-:W-:Y:S02]  /*7aa0*/  IMAD.MOV.U32 R9, RZ, RZ, R3 ;  /* 0x000000ffff097224 */ /* 0x001fe400078e0003 */
[----:B------:R-:W-:Y:S01]  /*7ab0*/  @!P1 IMAD.MOV R4, RZ, RZ, -R4 ;  /* 0x000000ffff049224 */ /* 0x000fe200078e0a04 */
[----:B------:R-:W-:Y:S01]  /*7ac0*/  STL [R1+0x414], R10 ;  /* 0x0004140a01007387 */ /* 0x000fe20000100800 */
[----:B------:R-:W-:Y:S01]  /*7ad0*/  @!P5 IMAD.MOV R9, RZ, RZ, -R9 ;  /* 0x000000ffff09d224 */ /* 0x000fe200078e0a09 */
[----:B------:R-:W-:Y:S02]  /*7ae0*/  IABS R7, R21 ;  /* 0x0000001500077213 */ /* 0x000fe40000000000 */
[----:B------:R-:W-:Y:S01]  /*7af0*/  STL [R1+0x410], R11 ;  /* 0x0004100b01007387 */ /* 0x000fe20000100800 */
[----:B------:R-:W-:Y:S02]  /*7b00*/  ISETP.GE.AND P0, PT, R21, RZ, PT ;  /* 0x000000ff1500720c */ /* 0x000fe40003f06270 */
[----:B------:R-:W-:Y:S01]  /*7b10*/  ISETP.GE.AND P4, PT, R12, RZ, PT ;  /* 0x000000ff0c00720c */ /* 0x000fe20003f86270 */
[----:B------:R-:W4:Y:S04]  /*7b20*/  LDL R21, [R1+0x1c] ;  /* 0x00001c0001157983 */ /* 0x000f280000100800 */
[----:B------:R-:W-:Y:S04]  /*7b30*/  STL [R1+0x40c], R4 ;  /* 0x00040c0401007387 */ /* 0x000fe80000100800 */
[----:B------:R-:W-:Y:S01]  /*7b40*/  STL [R1+0x404], R9 ;  /* 0x0004040901007387 */ /* 0x000fe20000100800 */
[----:B---3--:R-:W-:-:S02]  /*7b50*/  ISETP.GE.AND P5, PT, R22, RZ, PT ;  /* 0x000000ff1600720c */ /* 0x008fc40003fa6270 */
[----:B------:R-:W-:Y:S02]  /*7b60*/  IABS R12, R22 ;  /* 0x00000016000c7213 */ /* 0x000fe40000000000 */
[----:B------:R-:W3:Y:S01]  /*7b70*/  LDL.LU R22, [R1+0x28] ;  /* 0x0000280001167983 */ /* 0x000ee20000300800 */
[----:B------:R-:W-:Y:S01]  /*7b80*/  ISETP.GT.U32.AND P3, PT, R2, R6, PT ;  /* 0x000000060200720c */ /* 0x000fe20003f64070 */
[----:B------:R-:W-:-:S12]  /*7b90*/  IMAD.HI.U32 R8, R0, R7, RZ ;  /* 0x0000000700087227 */ /* 0x000fd800078e00ff */
[----:B------:R-:W-:-:S05]  /*7ba0*/  @!P3 IMAD.IADD R6, R6, 0x1, -R2 ;  /* 0x000000010606b824 */ /* 0x000fca00078e0a02 */
[C---:B------:R-:W-:Y:S01]  /*7bb0*/  ISETP.GT.U32.AND P3, PT, R2.reuse, R6, PT ;  /* 0x000000060200720c */ /* 0x040fe20003f64070 */
[----:B------:R-:W-:Y:S01]  /*7bc0*/  IMAD.MOV R8, RZ, RZ, -R8 ;  /* 0x000000ffff087224 */ /* 0x000fe200078e0a08 */
[----:B---3--:R0:W-:Y:S04]  /*7bd0*/  STL [R1+0x326c], R22 ;  /* 0x00326c1601007387 */ /* 0x0081e80000100800 */
[----:B0-----:R-:W3:Y:S01]  /*7be0*/  LDL.LU R22, [R1+0x14] ;  /* 0x0000140001167983 */ /* 0x001ee20000300800 */
[----:B------:R-:W-:-:S06]  /*7bf0*/  IMAD R7, R2, R8, R7 ;  /* 0x0000000802077224 */ /* 0x000fcc00078e0207 */
[----:B------:R-:W-:Y:S01]  /*7c00*/  @!P3 IMAD.IADD R6, R6, 0x1, -R2 ;  /* 0x000000010606b824 */ /* 0x000fe200078e0a02 */
[----:B------:R-:W-:Y:S01]  /*7c10*/  ISETP.GT.U32.AND P3, PT, R2, R7, PT ;  /* 0x000000070200720c */ /* 0x000fe20003f64070 */
[----:B------:R-:W-:-:S04]  /*7c20*/  IMAD.HI.U32 R14, R0, R13, RZ ;  /* 0x0000000d000e7227 */ /* 0x000fc800078e00ff */
[----:B------:R-:W-:Y:S01]  /*7c30*/  IMAD.MOV R14, RZ, RZ, -R14 ;  /* 0x000000ffff0e7224 */ /* 0x000fe200078e0a0e */
[----:B------:R-:W-:Y:S02]  /*7c40*/  ISETP.GE.AND P2, PT, R29, RZ, PT ;  /* 0x000000ff1d00720c */ /* 0x000fe40003f46270 */
[----:B--2---:R-:W-:Y:S01]  /*7c50*/  ISETP.GE.AND P1, PT, R23, RZ, PT ;  /* 0x000000ff1700720c */ /* 0x004fe20003f26270 */
[C---:B------:R-:W-:Y:S01]  /*7c60*/  IMAD R13, R2.reuse, R14, R13 ;  /* 0x0000000e020d7224 */ /* 0x040fe200078e020d */
[----:B------:R-:W-:Y:S01]  /*7c70*/  IABS R14, R23 ;  /* 0x00000017000e7213 */ /* 0x000fe20000000000 */
[----:B------:R-:W2:Y:S02]  /*7c80*/  LDL R29, [R1+0x24] ;  /* 0x00002400011d7983 */ /* 0x000ea40000100800 */
[----:B------:R-:W-:Y:S02]  /*7c90*/  @!P3 IMAD.IADD R7, R7, 0x1, -R2 ;  /* 0x000000010707b824 */ /* 0x000fe400078e0a02 */
[----:B------:R-:W5:Y:S01]  /*7ca0*/  LDL R23, [R1+0x2c] ;  /* 0x00002c0001177983 */ /* 0x000f620000100800 */
[----:B------:R-:W-:-:S02]  /*7cb0*/  ISETP.GT.U32.AND P6, PT, R2, R13, PT ;  /* 0x0000000d0200720c */ /* 0x000fc40003fc4070 */
[----:B---3--:R-:W-:Y:S02]  /*7cc0*/  IABS R11, R22 ;  /* 0x00000016000b7213 */ /* 0x008fe40000000000 */
[----:B------:R-:W-:Y:S02]  /*7cd0*/  ISETP.GE.AND P3, PT, R22, RZ, PT ;  /* 0x000000ff1600720c */ /* 0x000fe40003f66270 */
[----:B------:R-:W3:Y:S07]  /*7ce0*/  LDL.LU R22, [R1+0x326c] ;  /* 0x00326c0001167983 */ /* 0x000eee0000300800 */
[----:B------:R-:W-:Y:S01]  /*7cf0*/  @!P6 IMAD.IADD R13, R13, 0x1, -R2 ;  /* 0x000000010d0de824 */ /* 0x000fe200078e0a02 */
[----:B----4-:R-:W-:-:S04]  /*7d00*/  IABS R9, R21 ;  /* 0x0000001500097213 */ /* 0x010fc80000000000 */
[----:B------:R-:W-:Y:S01]  /*7d10*/  ISETP.GT.U32.AND P6, PT, R2, R13, PT ;  /* 0x0000000d0200720c */ /* 0x000fe20003fc4070 */
[----:B------:R-:W-:-:S04]  /*7d20*/  IMAD.HI.U32 R8, R0, R9, RZ ;  /* 0x0000000900087227 */ /* 0x000fc800078e00ff */
[----:B------:R-:W-:-:S04]  /*7d30*/  IMAD.HI.U32 R3, R0, R14, RZ ;  /* 0x0000000e00037227 */ /* 0x000fc800078e00ff */
[----:B------:R-:W-:Y:S02]  /*7d40*/  IMAD.MOV R8, RZ, RZ, -R8 ;  /* 0x000000ffff087224 */ /* 0x000fe400078e0a08 */
[----:B------:R-:W-:Y:S02]  /*7d50*/  IMAD.MOV R3, RZ, RZ, -R3 ;  /* 0x000000ffff037224 */ /* 0x000fe400078e0a03 */
[----:B------:R-:W-:Y:S02]  /*7d60*/  @!P6 IMAD.IADD R13, R13, 0x1, -R2 ;  /* 0x000000010d0de824 */ /* 0x000fe400078e0a02 */
[----:B------:R-:W-:-:S04]  /*7d70*/  IMAD.HI.U32 R4, R0, R12, RZ ;  /* 0x0000000c00047227 */ /* 0x000fc800078e00ff */
[C---:B------:R-:W-:Y:S02]  /*7d80*/  IMAD R8, R2.reuse, R8, R9 ;  /* 0x0000000802087224 */ /* 0x040fe400078e0209 */
[----:B------:R-:W-:Y:S02]  /*7d90*/  IMAD R14, R2, R3, R14 ;  /* 0x00000003020e7224 */ /* 0x000fe400078e020e */
[----:B------:R-:W-:Y:S02]  /*7da0*/  IMAD.MOV.U32 R9, RZ, RZ, R13 ;  /* 0x000000ffff097224 */ /* 0x000fe400078e000d */
[----:B------:R-:W-:-:S04]  /*7db0*/  IMAD.HI.U32 R3, R0, R11, RZ ;  /* 0x0000000b00037227 */ /* 0x000fc800078e00ff */
[----:B------:R-:W-:Y:S02]  /*7dc0*/  IMAD.MOV R4, RZ, RZ, -R4 ;  /* 0x000000ffff047224 */ /* 0x000fe400078e0a04 */
[----:B------:R-:W-:Y:S02]  /*7dd0*/  @!P4 IMAD.MOV R6, RZ, RZ, -R6 ;  /* 0x000000ffff06c224 */ /* 0x000fe400078e0a06 */
[----:B------:R-:W-:Y:S02]  /*7de0*/  @!P2 IMAD.MOV R9, RZ, RZ, -R9 ;  /* 0x000000ffff09a224 */ /* 0x000fe400078e0a09 */
[----:B------:R-:W-:Y:S02]  /*7df0*/  IMAD.MOV R3, RZ, RZ, -R3 ;  /* 0x000000ffff037224 */ /* 0x000fe400078e0a03 */
[C---:B------:R-:W-:Y:S02]  /*7e00*/  IMAD R4, R2.reuse, R4, R12 ;  /* 0x0000000402047224 */ /* 0x040fe400078e020c */
[----:B------:R-:W4:Y:S01]  /*7e10*/  LDL R12, [R1+0x20] ;  /* 0x00002000010c7983 */ /* 0x000f220000100800 */
[----:B------:R-:W-:-:S03]  /*7e20*/  IMAD R3, R2, R3, R11 ;  /* 0x0000000302037224 */ /* 0x000fc600078e020b */
[----:B------:R2:W-:Y:S01]  /*7e30*/  STL [R1+0x3f0], R6 ;  /* 0x0003f00601007387 */ /* 0x0005e20000100800 */
[----:B-----5:R-:W-:Y:S02]  /*7e40*/  IABS R11, R23 ;  /* 0x00000017000b7213 */ /* 0x020fe40000000000 */
[----:B--2---:R-:W-:Y:S01]  /*7e50*/  IABS R6, R29 ;  /* 0x0000001d00067213 */ /* 0x004fe20000000000 */
[----:B---3--:R0:W-:Y:S04]  /*7e60*/  STL [R1+0x3264], R22 ;  /* 0x0032641601007387 */ /* 0x0081e80000100800 */
[----:B------:R-:W-:Y:S04]  /*7e70*/  STL [R1+0x3ec], R9 ;  /* 0x0003ec0901007387 */ /* 0x000fe80000100800 */
[----:B------:R-:W2:Y:S04]  /*7e80*/  LDL.LU R29, [R1+0x30] ;  /* 0x00003000011d7983 */ /* 0x000ea80000300800 */
[----:B------:R-:W3:Y:S01]  /*7e90*/  LDL.LU R23, [R1+0x40] ;  /* 0x0000400001177983 */ /* 0x000ee20000300800 */
[----:B------:R-:W-:-:S02]  /*7ea0*/  ISETP.GT.U32.AND P6, PT, R2, R14, PT ;  /* 0x0000000e0200720c */ /* 0x000fc40003fc4070 */
[----:B------:R-:W-:-:S11]  /*7eb0*/  IABS R10, R16 ;  /* 0x00000010000a7213 */ /* 0x000fd60000000000 */
[----:B------:R-:W-:Y:S01]  /*7ec0*/  @!P6 IMAD.IADD R14, R14, 0x1, -R2 ;  /* 0x000000010e0ee824 */ /* 0x000fe200078e0a02 */
[----:B------:R-:W-:Y:S01]  /*7ed0*/  ISETP.GT.U32.AND P6, PT, R2, R7, PT ;  /* 0x000000070200720c */ /* 0x000fe20003fc4070 */
[----:B------:R-:W-:Y:S02]  /*7ee0*/  IMAD.MOV.U32 R21, RZ, RZ, R15 ;  /* 0x000000ffff157224 */ /* 0x000fe400078e000f */
[----:B------:R-:W-:-:S04]  /*7ef0*/  IMAD.HI.U32 R15, R0, R10, RZ ;  /* 0x0000000a000f7227 */ /* 0x000fc800078e00ff */
[----:B------:R-:W-:Y:S02]  /*7f00*/  IMAD.MOV.U32 R13, RZ, RZ, R6 ;  /* 0x000000ffff0d7224 */ /* 0x000fe400078e0006 */
[----:B------:R-:W-:-:S04]  /*7f10*/  IMAD.MOV R15, RZ, RZ, -R15 ;  /* 0x000000ffff0f7224 */ /* 0x000fc800078e0a0f */
[----:B------:R-:W-:Y:S02]  /*7f20*/  @!P6 IMAD.IADD R7, R7, 0x1, -R2 ;  /* 0x000000010707e824 */ /* 0x000fe400078e0a02 */
[----:B------:R-:W-:-:S04]  /*7f30*/  IMAD.HI.U32 R6, R0, R13, RZ ;  /* 0x0000000d00067227 */ /* 0x000fc800078e00ff */
[C---:B------:R-:W-:Y:S01]  /*7f40*/  IMAD R10, R2.reuse, R15, R10 ;  /* 0x0000000f020a7224 */ /* 0x040fe200078e020a */
[----:B----4-:R-:W-:Y:S01]  /*7f50*/  IABS R15, R12 ;  /* 0x0000000c000f7213 */ /* 0x010fe20000000000 */
[----:B------:R-:W-:Y:S01]  /*7f60*/  IMAD.MOV R6, RZ, RZ, -R6 ;  /* 0x000000ffff067224 */ /* 0x000fe200078e0a06 */
[----:B------:R-:W-:Y:S01]  /*7f70*/  IABS R12, R22 ;  /* 0x00000016000c7213 */ /* 0x000fe20000000000 */
[----:B0-----:R-:W-:Y:S02]  /*7f80*/  IMAD.MOV.U32 R22, RZ, RZ, R16 ;  /* 0x000000ffff167224 */ /* 0x001fe400078e0010 */
[C---:B------:R-:W-:Y:S02]  /*7f90*/  IMAD R6, R2.reuse, R6, R13 ;  /* 0x0000000602067224 */ /* 0x040fe400078e020d */
[----:B------:R-:W-:Y:S01]  /*7fa0*/  IMAD.MOV.U32 R13, RZ, RZ, R22 ;  /* 0x000000ffff0d7224 */ /* 0x000fe200078e0016 */
[----:B------:R-:W-:Y:S01]  /*7fb0*/  ISETP.GT.U32.AND P4, PT, R2, R14, PT ;  /* 0x0000000e0200720c */ /* 0x000fe20003f84070 */
[----:B---3--:R0:W-:Y:S02]  /*7fc0*/  STL [R1+0x3268], R23 ;  /* 0x0032681701007387 */ /* 0x0081e40000100800 */
[----:B0-----:R-:W-:-:S02]  /*7fd0*/  IMAD.MOV.U32 R23, RZ, RZ, R7 ;  /* 0x000000ffff177224 */ /* 0x001fc400078e0007 */
[----:B------:R-:W3:Y:S02]  /*7fe0*/  LDL R7, [R1+0x3c] ;  /* 0x00003c0001077983 */ /* 0x000ee40000100800 */
[----:B------:R-:W-:-:S05]  /*7ff0*/  @!P0 IMAD.MOV R23, RZ, RZ, -R23 ;  /* 0x000000ffff178224 */ /* 0x000fca00078e0a17 */
[----:B------:R0:W-:Y:S04]  /*8000*/  STL [R1+0x3e4], R23 ;  /* 0x0003e41701007387 */ /* 0x0001e80000100800 */
[----:B0-----:R-:W4:Y:S04]  /*8010*/  LDL.LU R23, [R1+0x1c] ;  /* 0x00001c0001177983 */ /* 0x001f280000300800 */
[----:B------:R-:W5:Y:S01]  /*8020*/  LDL.LU R22, [R1+0x20] ;  /* 0x0000200001167983 */ /* 0x000f620000300800 */
[----:B------:R-:W-:Y:S01]  /*8030*/  ISETP.GT.U32.AND P6, PT, R2, R3, PT ;  /* 0x000000030200720c */ /* 0x000fe20003fc4070 */
[----:B------:R-:W-:Y:S01]  /*8040*/  IMAD.HI.U32 R16, R0, R15, RZ ;  /* 0x0000000f00107227 */ /* 0x000fe200078e00ff */
[----:B------:R-:W-:-:S03]  /*8050*/  ISETP.GT.U32.AND P2, PT, R2, R4, PT ;  /* 0x000000040200720c */ /* 0x000fc60003f44070 */
[----:B------:R-:W-:Y:S01]  /*8060*/  @!P4 IMAD.IADD R14, R14, 0x1, -R2 ;  /* 0x000000010e0ec824 */ /* 0x000fe200078e0a02 */
[----:B------:R-:W-:Y:S01]  /*8070*/  ISETP.GT.U32.AND P4, PT, R2, R10, PT ;  /* 0x0000000a0200720c */ /* 0x000fe20003f84070 */
[----:B------:R-:W-:-:S04]  /*8080*/  IMAD.MOV R16, RZ, RZ, -R16 ;  /* 0x000000ffff107224 */ /* 0x000fc800078e0a10 */
[----:B------:R-:W-:Y:S02]  /*8090*/  IMAD R16, R2, R16, R15 ;  /* 0x0000001002107224 */ /* 0x000fe400078e020f */
[--C-:B------:R-:W-:Y:S02]  /*80a0*/  @!P6 IMAD.IADD R3, R3, 0x1, -R2.reuse ;  /* 0x000000010303e824 */ /* 0x100fe400078e0a02 */
[----:B------:R-:W-:Y:S01]  /*80b0*/  @!P2 IMAD.IADD R4, R4, 0x1, -R2 ;  /* 0x000000010404a824 */ /* 0x000fe200078e0a02 */
[----:B------:R-:W-:-:S03]  /*80c0*/  ISETP.GT.U32.AND P6, PT, R2, R16, PT ;  /* 0x000000100200720c */ /* 0x000fc60003fc4070 */
[----:B------:R-:W-:Y:S01]  /*80d0*/  @!P4 IMAD.IADD R10, R10, 0x1, -R2 ;  /* 0x000000010a0ac824 */ /* 0x000fe200078e0a02 */
[----:B------:R-:W-:Y:S01]  /*80e0*/  ISETP.GT.U32.AND P4, PT, R2, R4, PT ;  /* 0x000000040200720c */ /* 0x000fe20003f84070 */
[----:B------:R-:W-:-:S08]  /*80f0*/  @!P1 IMAD.MOV R14, RZ, RZ, -R14 ;  /* 0x000000ffff0e9224 */ /* 0x000fd000078e0a0e */
[----:B------:R-:W-:-:S04]  /*8100*/  @!P6 IMAD.IADD R16, R16, 0x1, -R2 ;  /* 0x000000011010e824 */ /* 0x000fc800078e0a02 */
[----:B------:R-:W-:Y:S01]  /*8110*/  @!P4 IMAD.IADD R4, R4, 0x1, -R2 ;  /* 0x000000010404c824 */ /* 0x000fe200078e0a02 */
[C---:B------:R-:W-:Y:S02]  /*8120*/  ISETP.GT.U32.AND P1, PT, R2.reuse, R16, PT ;  /* 0x000000100200720c */ /* 0x040fe40003f24070 */
[----:B------:R-:W-:Y:S01]  /*8130*/  ISETP.GT.U32.AND P4, PT, R2, R6, PT ;  /* 0x000000060200720c */ /* 0x000fe20003f84070 */
[----:B------:R-:W-:-:S04]  /*8140*/  IMAD.HI.U32 R15, R0, R11, RZ ;  /* 0x0000000b000f7227 */ /* 0x000fc800078e00ff */
[----:B------:R-:W-:Y:S01]  /*8150*/  IMAD.MOV R15, RZ, RZ, -R15 ;  /* 0x000000ffff0f7224 */ /* 0x000fe200078e0a0f */
[----:B------:R0:W-:Y:S03]  /*8160*/  STL [R1+0x3e0], R14 ;  /* 0x0003e00e01007387 */ /* 0x0001e60000100800 */
[----:B------:R-:W-:Y:S02]  /*8170*/  IMAD R11, R2, R15, R11 ;  /* 0x0000000f020b7224 */ /* 0x000fe400078e020b */
[--C-:B------:R-:W-:Y:S01]  /*8180*/  @!P1 IMAD.IADD R16, R16, 0x1, -R2.reuse ;  /* 0x0000000110109824 */ /* 0x100fe200078e0a02 */
[----:B------:R-:W3:Y:S01]  /*8190*/  LDL.LU R15, [R1+0x24] ;  /* 0x00002400010f7983 */ /* 0x000ee20000300800 */
[----:B------:R-:W-:Y:S01]  /*81a0*/  @!P4 IMAD.IADD R6, R6, 0x1, -R2 ;  /* 0x000000010606c824 */ /* 0x000fe200078e0a02 */
[----:B------:R-:W-:Y:S02]  /*81b0*/  ISETP.GT.U32.AND P2, PT, R2, R8, PT ;  /* 0x000000080200720c */ /* 0x000fe40003f44070 */
[----:B----4-:R-:W-:-:S02]  /*81c0*/  ISETP.GE.AND P1, PT, R23, RZ, PT ;  /* 0x000000ff1700720c */ /* 0x010fc40003f26270 */
[----:B------:R-:W4:Y:S01]  /*81d0*/  LDL.LU R23, [R1+0x3268] ;  /* 0x0032680001177983 */ /* 0x000f220000300800 */
[----:B-----5:R-:W-:-:S03]  /*81e0*/  ISETP.GE.AND P4, PT, R22, RZ, PT ;  /* 0x000000ff1600720c */ /* 0x020fc60003f86270 */
[----:B------:R-:W5:Y:S05]  /*81f0*/  LDL.LU R22, [R1+0x3264] ;  /* 0x0032640001167983 */ /* 0x000f6a0000300800 */
[----:B------:R-:W-:Y:S01]  /*8200*/  @!P2 IMAD.IADD R8, R8, 0x1, -R2 ;  /* 0x000000010808a824 */ /* 0x000fe200078e0a02 */
[----:B------:R-:W-:Y:S01]  /*8210*/  ISETP.GT.U32.AND P2, PT, R2, R10, PT ;  /* 0x0000000a0200720c */ /* 0x000fe20003f44070 */
[----:B------:R-:W-:-:S04]  /*8220*/  IMAD.HI.U32 R9, R0, R12, RZ ;  /* 0x0000000c00097227 */ /* 0x000fc800078e00ff */
[----:B------:R-:W-:-:S04]  /*8230*/  IMAD.MOV R9, RZ, RZ, -R9 ;  /* 0x000000ffff097224 */ /* 0x000fc800078e0a09 */
[----:B------:R-:W-:Y:S01]  /*8240*/  IMAD R9, R2, R9, R12 ;  /* 0x0000000902097224 */ /* 0x000fe200078e020c */
[----:B--2---:R-:W-:-:S03]  /*8250*/  IABS R12, R29 ;  /* 0x0000001d000c7213 */ /* 0x004fc60000000000 */
[----:B------:R-:W-:Y:S01]  /*8260*/  @!P2 IMAD.IADD R10, R10, 0x1, -R2 ;  /* 0x000000010a0aa824 */ /* 0x000fe200078e0a02 */
[----:B------:R-:W-:Y:S01]  /*8270*/  ISETP.GE.AND P2, PT, R13, RZ, PT ;  /* 0x000000ff0d00720c */ /* 0x000fe20003f46270 */
[----:B------:R-:W-:-:S04]  /*8280*/  IMAD.HI.U32 R13, R0, R12, RZ ;  /* 0x0000000c000d7227 */ /* 0x000fc800078e00ff */
[----:B------:R-:W-:Y:S01]  /*8290*/  IMAD.MOV R13, RZ, RZ, -R13 ;  /* 0x000000ffff0d7224 */ /* 0x000fe200078e0a0d */
[----:B------:R-:W-:-:S03]  /*82a0*/  ISETP.GT.U32.AND P0, PT, R2, R3, PT ;  /* 0x000000030200720c */ /* 0x000fc60003f04070 */
[C---:B------:R-:W-:Y:S02]  /*82b0*/  IMAD R12, R2.reuse, R13, R12 ;  /* 0x0000000d020c7224 */ /* 0x040fe400078e020c */
[----:B------:R-:W2:Y:S01]  /*82c0*/  LDL.LU R13, [R1+0x2c] ;  /* 0x00002c00010d7983 */ /* 0x000ea20000300800 */
[----:B------:R-:W-:Y:S02]  /*82d0*/  ISETP.GT.U32.AND P6, PT, R2, R8, PT ;  /* 0x000000080200720c */ /* 0x000fe40003fc4070 */
[----:B---3--:R-:W-:Y:S01]  /*82e0*/  IABS R7, R7 ;  /* 0x0000000700077213 */ /* 0x008fe20000000000 */
[----:B------:R-:W-:-:S04]  /*82f0*/  @!P5 IMAD.MOV R4, RZ, RZ, -R4 ;  /* 0x000000ffff04d224 */ /* 0x000fc800078e0a04 */
[----:B0-----:R-:W-:Y:S01]  /*8300*/  IMAD.HI.U32 R14, R0, R7, RZ ;  /* 0x00000007000e7227 */ /* 0x001fe200078e00ff */
[----:B------:R0:W-:Y:S03]  /*8310*/  STL [R1+0x3d8], R4 ;  /* 0x0003d80401007387 */ /* 0x0001e60000100800 */
[----:B------:R-:W-:Y:S02]  /*8320*/  @!P0 IMAD.IADD R3, R3, 0x1, -R2 ;  /* 0x0000000103038824 */ /* 0x000fe400078e0a02 */
[----:B------:R-:W-:Y:S02]  /*8330*/  IMAD.MOV R14, RZ, RZ, -R14 ;  /* 0x000000ffff0e7224 */ /* 0x000fe400078e0a0e */
[----:B------:R-:W-:Y:S02]  /*8340*/  @!P3 IMAD.MOV R3, RZ, RZ, -R3 ;  /* 0x000000ffff03b224 */ /* 0x000fe400078e0a03 */
[----:B0-----:R-:W-:-:S02]  /*8350*/  IMAD.MOV.U32 R4, RZ, RZ, R10 ;  /* 0x000000ffff047224 */ /* 0x001fc400078e000a */
[----:B------:R-:W-:Y:S02]  /*8360*/  @!P6 IMAD.IADD R8, R8, 0x1, -R2 ;  /* 0x000000010808e824 */ /* 0x000fe400078e0a02 */
[----:B------:R-:W-:Y:S02]  /*8370*/  @!P2 IMAD.MOV R4, RZ, RZ, -R4 ;  /* 0x000000ffff04a224 */ /* 0x000fe400078e0a04 */
[----:B------:R-:W-:Y:S02]  /*8380*/  IMAD R7, R2, R14, R7 ;  /* 0x0000000e02077224 */ /* 0x000fe400078e0207 */
[----:B------:R-:W3:Y:S04]  /*8390*/  LDL.LU R14, [R1+0x3c] ;  /* 0x00003c00010e7983 */ /* 0x000ee80000300800 */
[----:B------:R0:W-:Y:S04]  /*83a0*/  STL [R1+0x3d4], R3 ;  /* 0x0003d40301007387 */ /* 0x0001e80000100800 */
[----:B------:R1:W-:Y:S01]  /*83b0*/  STL [R1+0x3d0], R4 ;  /* 0x0003d00401007387 */ /* 0x0003e20000100800 */
[----:B0-----:R-:W-:-:S02]  /*83c0*/  IMAD.MOV.U32 R3, RZ, RZ, R8 ;  /* 0x000000ffff037224 */ /* 0x001fc400078e0008 */
[----:B-1----:R-:W-:Y:S02]  /*83d0*/  IMAD.MOV.U32 R4, RZ, RZ, R16 ;  /* 0x000000ffff047224 */ /* 0x002fe400078e0010 */
[----:B------:R-:W-:Y:S02]  /*83e0*/  @!P1 IMAD.MOV R3, RZ, RZ, -R3 ;  /* 0x000000ffff039224 */ /* 0x000fe400078e0a03 */
[----:B------:R-:W-:-:S03]  /*83f0*/  @!P4 IMAD.MOV R4, RZ, RZ, -R4 ;  /* 0x000000ffff04c224 */ /* 0x000fc600078e0a04 */
[----:B------:R-:W-:Y:S04]  /*8400*/  STL [R1+0x3cc], R3 ;  /* 0x0003cc0301007387 */ /* 0x000fe80000100800 */
[----:B------:R0:W-:Y:S01]  /*8410*/  STL [R1+0x3c8], R4 ;  /* 0x0003c80401007387 */ /* 0x0001e20000100800 */
[----:B-----5:R-:W-:Y:S01]  /*8420*/  ISETP.GE.AND P1, PT, R22, RZ, PT ;  /* 0x000000ff1600720c */ /* 0x020fe20003f26270 */
[----:B------:R-:W-:Y:S02]  /*8430*/  IMAD.MOV.U32 R22, RZ, RZ, R21 ;  /* 0x000000ffff167224 */ /* 0x000fe400078e0015 */
[----:B------:R-:W-:Y:S02]  /*8440*/  IMAD.MOV.U32 R21, RZ, RZ, R17 ;  /* 0x000000ffff157224 */ /* 0x000fe400078e0011 */
[----:B------:R-:W5:Y:S01]  /*8450*/  LDL.LU R17, [R1+0x74] ;  /* 0x0000740001117983 */ /* 0x000f620000300800 */
[----:B------:R-:W-:-:S02]  /*8460*/  ISETP.GT.U32.AND P6, PT, R2, R11, PT ;  /* 0x0000000b0200720c */ /* 0x000fc40003fc4070 */
[----:B------:R-:W-:-:S11]  /*8470*/  ISETP.GT.U32.AND P0, PT, R2, R9, PT ;  /* 0x000000090200720c */ /* 0x000fd60003f04070 */
[--C-:B------:R-:W-:Y:S01]  /*8480*/  @!P6 IMAD.IADD R11, R11, 0x1, -R2.reuse ;  /* 0x000000010b0be824 */ /* 0x100fe200078e0a02 */
[C---:B------:R-:W-:Y:S01]  /*8490*/  ISETP.GT.U32.AND P6, PT, R2.reuse, R6, PT ;  /* 0x000000060200720c */ /* 0x040fe20003fc4070 */
[----:B------:R-:W-:Y:S01]  /*84a0*/  @!P0 IMAD.IADD R9, R9, 0x1, -R2 ;  /* 0x0000000109098824 */ /* 0x000fe200078e0a02 */
[----:B------:R-:W-:-:S04]  /*84b0*/  ISETP.GT.U32.AND P3, PT, R2, R12, PT ;  /* 0x0000000c0200720c */ /* 0x000fc80003f64070 */
[----:B------:R-:W-:Y:S02]  /*84c0*/  ISETP.GT.U32.AND P5, PT, R2, R9, PT ;  /* 0x000000090200720c */ /* 0x000fe40003fa4070 */
[----:B------:R-:W-:-:S05]  /*84d0*/  ISETP.GE.AND P0, PT, R15, RZ, PT ;  /* 0x000000ff0f00720c */ /* 0x000fca0003f06270 */
[--C-:B------:R-:W-:Y:S01]  /*84e0*/  @!P6 IMAD.IADD R6, R6, 0x1, -R2.reuse ;  /* 0x000000010606e824 */ /* 0x100fe200078e0a02 */
[----:B--2---:R-:W-:Y:S02]  /*84f0*/  ISETP.GE.AND P6, PT, R13, RZ, PT ;  /* 0x000000ff0d00720c */ /* 0x004fe40003fc6270 */
[----:B------:R-:W2:Y:S01]  /*8500*/  LDL.LU R13, [R1+0x44] ;  /* 0x00004400010d7983 */ /* 0x000ea20000300800 */
[----:B------:R-:W-:Y:S01]  /*8510*/  ISETP.GT.U32.AND P2, PT, R2, R11, PT ;  /* 0x0000000b0200720c */ /* 0x000fe20003f44070 */
[--C-:B------:R-:W-:Y:S02]  /*8520*/  @!P3 IMAD.IADD R12, R12, 0x1, -R2.reuse ;  /* 0x000000010c0cb824 */ /* 0x100fe400078e0a02 */
[----:B------:R-:W-:Y:S01]  /*8530*/  @!P5 IMAD.IADD R9, R9, 0x1, -R2 ;  /* 0x000000010909d824 */ /* 0x000fe200078e0a02 */
[----:B------:R-:W-:Y:S02]  /*8540*/  ISETP.GE.AND P5, PT, R29, RZ, PT ;  /* 0x000000ff1d00720c */ /* 0x000fe40003fa6270 */
[----:B------:R-:W2:Y:S01]  /*8550*/  LDL.LU R29, [R1+0x48] ;  /* 0x00004800011d7983 */ /* 0x000ea20000300800 */
[----:B------:R-:W-:Y:S01]  /*8560*/  @!P0 IMAD.MOV R6, RZ, RZ, -R6 ;  /* 0x000000ffff068224 */ /* 0x000fe200078e0a06 */
[----:B------:R-:W-:Y:S01]  /*8570*/  ISETP.GT.U32.AND P0, PT, R2, R12, PT ;  /* 0x0000000c0200720c */ /* 0x000fe20003f04070 */
[----:B0-----:R-:W-:Y:S01]  /*8580*/  IMAD.MOV.U32 R4, RZ, RZ, R9 ;  /* 0x000000ffff047224 */ /* 0x001fe200078e0009 */
[----:B----4-:R-:W-:-:S03]  /*8590*/  IABS R15, R23 ;  /* 0x00000017000f7213 */ /* 0x010fc60000000000 */
[----:B------:R-:W-:Y:S02]  /*85a0*/  @!P2 IMAD.IADD R11, R11, 0x1, -R2 ;  /* 0x000000010b0ba824 */ /* 0x000fe400078e0a02 */
[----:B------:R-:W-:Y:S01]  /*85b0*/  @!P1 IMAD.MOV R4, RZ, RZ, -R4 ;  /* 0x000000ffff049224 */ /* 0x000fe200078e0a04 */
[----:B---3--:R-:W-:Y:S02]  /*85c0*/  ISETP.GE.AND P2, PT, R14, RZ, PT ;  /* 0x000000ff0e00720c */ /* 0x008fe40003f46270 */
[----:B------:R-:W3:Y:S01]  /*85d0*/  LDL.LU R14, [R1+0x4c] ;  /* 0x00004c00010e7983 */ /* 0x000ee20000300800 */
[----:B------:R-:W-:Y:S01]  /*85e0*/  IMAD.HI.U32 R3, R0, R15, RZ ;  /* 0x0000000f00037227 */ /* 0x000fe200078e00ff */
[----:B------:R-:W-:Y:S02]  /*85f0*/  ISETP.GE.AND P3, PT, R23, RZ, PT ;  /* 0x000000ff1700720c */ /* 0x000fe40003f66270 */
[----:B------:R0:W-:Y:S01]  /*8600*/  STL [R1+0x3c4], R6 ;  /* 0x0003c40601007387 */ /* 0x0001e20000100800 */
[----:B------:R-:W-:-:S03]  /*8610*/  IMAD.MOV.U32 R8, RZ, RZ, R11 ;  /* 0x000000ffff087224 */ /* 0x000fc600078e000b */
[----:B------:R-:W-:Y:S01]  /*8620*/  STL [R1+0x3c0], R4 ;  /* 0x0003c00401007387 */ /* 0x000fe20000100800 */
[----:B------:R-:W-:Y:S02]  /*8630*/  IMAD.MOV R3, RZ, RZ, -R3 ;  /* 0x000000ffff037224 */ /* 0x000fe400078e0a03 */
[----:B------:R-:W-:Y:S01]  /*8640*/  @!P6 IMAD.MOV R8, RZ, RZ, -R8 ;  /* 0x000000ffff08e224 */ /* 0x000fe200078e0a08 */
[----:B------:R-:W4:Y:S01]  /*8650*/  LDL.LU R23, [R1+0x50] ;  /* 0x0000500001177983 */ /* 0x000f220000300800 */
[----:B------:R-:W-:Y:S02]  /*8660*/  @!P0 IMAD.IADD R12, R12, 0x1, -R2 ;  /* 0x000000010c0c8824 */ /* 0x000fe400078e0a02 */
[----:B------:R-:W-:Y:S02]  /*8670*/  IMAD R3, R2, R3, R15 ;  /* 0x0000000302037224 */ /* 0x000fe400078e020f */
[----:B------:R-:W-:-:S04]  /*8680*/  IMAD.MOV.U32 R15, RZ, RZ, R12 ;  /* 0x000000ffff0f7224 */ /* 0x000fc800078e000c */
[----:B------:R-:W-:Y:S01]  /*8690*/  @!P5 IMAD.MOV R15, RZ, RZ, -R15 ;  /* 0x000000ffff0fd224 */ /* 0x000fe200078e0a0f */
[----:B------:R-:W-:-:S13]  /*86a0*/  ISETP.GT.U32.AND P4, PT, R2, R7, PT ;  /* 0x000000070200720c */ /* 0x000fda0003f84070 */
[----:B------:R-:W-:-:S05]  /*86b0*/  @!P4 IMAD.IADD R7, R7, 0x1, -R2 ;  /* 0x000000010707c824 */ /* 0x000fca00078e0a02 */
[----:B------:R-:W-:-:S13]  /*86c0*/  ISETP.GT.U32.AND P4, PT, R2, R7, PT ;  /* 0x000000070200720c */ /* 0x000fda0003f84070 */
[----:B------:R-:W-:-:S04]  /*86d0*/  @!P4 IMAD.IADD R7, R7, 0x1, -R2 ;  /* 0x000000010707c824 */ /* 0x000fc800078e0a02 */
[----:B------:R-:W-:-:S04]  /*86e0*/  IMAD.MOV.U32 R16, RZ, RZ, R7 ;  /* 0x000000ffff107224 */ /* 0x000fc800078e0007 */
[----:B------:R-:W-:Y:S01]  /*86f0*/  @!P2 IMAD.MOV R16, RZ, RZ, -R16 ;  /* 0x000000ffff10a224 */ /* 0x000fe200078e0a10 */
[----:B-----5:R-:W-:Y:S02]  /*8700*/  ISETP.GE.AND P1, PT, R17, RZ, PT ;  /* 0x000000ff1100720c */ /* 0x020fe40003f26270 */
[----:B0-----:R-:W-:Y:S02]  /*8710*/  IABS R6, R17 ;  /* 0x0000001100067213 */ /* 0x001fe40000000000 */
[----:B------:R-:W5:Y:S04]  /*8720*/  LDL.LU R17, [R1+0x54] ;  /* 0x0000540001117983 */ /* 0x000f680000300800 */
[----:B------:R-:W-:Y:S04]  /*8730*/  STL [R1+0x3bc], R8 ;  /* 0x0003bc0801007387 */ /* 0x000fe80000100800 */
[----:B------:R-:W5:Y:S04]  /*8740*/  LDL R12, [R1+0x58] ;  /* 0x00005800010c7983 */ /* 0x000f680000100800 */
[----:B------:R0:W-:Y:S04]  /*8750*/  STL [R1+0x3b0], R15 ;  /* 0x0003b00f01007387 */ /* 0x0001e80000100800 */
[----:B0-----:R-:W5:Y:S04]  /*8760*/  LDL.LU R15, [R1+0x5c] ;  /* 0x00005c00010f7983 */ /* 0x001f680000300800 */
[----:B------:R0:W-:Y:S04]  /*8770*/  STL [R1+0x3ac], R16 ;  /* 0x0003ac1001007387 */ /* 0x0001e80000100800 */
[----:B0-----:R-:W5:Y:S01]  /*8780*/  LDL.LU R16, [R1+0x60] ;  /* 0x0000600001107983 */ /* 0x001f620000300800 */
[----:B--2---:R-:W-:-:S02]  /*8790*/  IABS R4, R13 ;  /* 0x0000000d00047213 */ /* 0x004fc40000000000 */
[----:B------:R-:W-:Y:S01]  /*87a0*/  ISETP.GT.U32.AND P6, PT, R2, R3, PT ;  /* 0x000000030200720c */ /* 0x000fe20003fc4070 */
[----:B------:R-:W-:-:S04]  /*87b0*/  IMAD.HI.U32 R8, R0, R6, RZ ;  /* 0x0000000600087227 */ /* 0x000fc800078e00ff */
[----:B------:R-:W-:-:S04]  /*87c0*/  IMAD.HI.U32 R9, R0, R4, RZ ;  /* 0x0000000400097227 */ /* 0x000fc800078e00ff */
[----:B------:R-:W-:Y:S02]  /*87d0*/  IMAD.MOV R8, RZ, RZ, -R8 ;  /* 0x000000ffff087224 */ /* 0x000fe400078e0a08 */
[----:B------:R-:W-:Y:S02]  /*87e0*/  IMAD.MOV R9, RZ, RZ, -R9 ;  /* 0x000000ffff097224 */ /* 0x000fe400078e0a09 */
[C---:B------:R-:W-:Y:S01]  /*87f0*/  IMAD R6, R2.reuse, R8, R6 ;  /* 0x0000000802067224 */ /* 0x040fe200078e0206 */
[----:B------:R-:W-:Y:S01]  /*8800*/  IABS R10, R29 ;  /* 0x0000001d000a7213 */ /* 0x000fe20000000000 */
[----:B------:R-:W-:Y:S02]  /*8810*/  @!P6 IMAD.IADD R3, R3, 0x1, -R2 ;  /* 0x000000010303e824 */ /* 0x000fe400078e0a02 */
[C---:B------:R-:W-:Y:S01]  /*8820*/  IMAD R4, R2.reuse, R9, R4 ;  /* 0x0000000902047224 */ /* 0x040fe200078e0204 */
[----:B------:R-:W-:Y:S02]  /*8830*/  ISETP.GT.U32.AND P5, PT, R2, R6, PT ;  /* 0x000000060200720c */ /* 0x000fe40003fa4070 */
[----:B------:R-:W-:Y:S01]  /*8840*/  ISETP.GE.AND P0, PT, R13, RZ, PT ;  /* 0x000000ff0d00720c */ /* 0x000fe20003f06270 */
[----:B------:R-:W-:Y:S01]  /*8850*/  IMAD.HI.U32 R13, R0, R10, RZ ;  /* 0x0000000a000d7227 */ /* 0x000fe200078e00ff */
[----:B------:R-:W-:-:S02]  /*8860*/  ISETP.GT.U32.AND P6, PT, R2, R3, PT ;  /* 0x000000030200720c */ /* 0x000fc40003fc4070 */
[----:B------:R-:W-:Y:S01]  /*8870*/  ISETP.GT.U32.AND P2, PT, R2, R4, PT ;  /* 0x000000040200720c */ /* 0x000fe20003f44070 */
[----:B------:R-:W-:Y:S01]  /*8880*/  IMAD.MOV R13, RZ, RZ, -R13 ;  /* 0x000000ffff0d7224 */ /* 0x000fe200078e0a0d */
[----:B---3--:R-:W-:-:S03]  /*8890*/  IABS R11, R14 ;  /* 0x0000000e000b7213 */ /* 0x008fc60000000000 */
[----:B------:R-:W-:Y:S02]  /*88a0*/  IMAD R10, R2, R13, R10 ;  /* 0x0000000d020a7224 */ /* 0x000fe400078e020a */
[----:B------:R-:W-:Y:S01]  /*88b0*/  IMAD.HI.U32 R9, R0, R11, RZ ;  /* 0x0000000b00097227 */ /* 0x000fe200078e00ff */
[----:B----4-:R-:W-:-:S03]  /*88c0*/  IABS R7, R23 ;  /* 0x0000001700077213 */ /* 0x010fc60000000000 */
[--C-:B------:R-:W-:Y:S02]  /*88d0*/  @!P5 IMAD.IADD R6, R6, 0x1, -R2.reuse ;  /* 0x000000010606d824 */ /* 0x100fe400078e0a02 */
[----:B------:R-:W-:Y:S02]  /*88e0*/  IMAD.MOV R9, RZ, RZ, -R9 ;  /* 0x000000ffff097224 */ /* 0x000fe400078e0a09 */
[--C-:B------:R-:W-:Y:S01]  /*88f0*/  @!P6 IMAD.IADD R3, R3, 0x1, -R2.reuse ;  /* 0x000000010303e824 */ /* 0x100fe200078e0a02 */
[----:B------:R-:W-:Y:S01]  /*8900*/  ISETP.GT.U32.AND P6, PT, R2, R10, PT ;  /* 0x0000000a0200720c */ /* 0x000fe20003fc4070 */
[----:B------:R-:W-:Y:S01]  /*8910*/  @!P2 IMAD.IADD R4, R4, 0x1, -R2 ;  /* 0x000000010404a824 */ /* 0x000fe200078e0a02 */
[----:B------:R-:W-:Y:S01]  /*8920*/  ISETP.GT.U32.AND P2, PT, R2, R6, PT ;  /* 0x000000060200720c */ /* 0x000fe20003f44070 */
[----:B------:R-:W-:-:S04]  /*8930*/  IMAD.HI.U32 R13, R0, R7, RZ ;  /* 0x00000007000d7227 */ /* 0x000fc800078e00ff */
[C---:B------:R-:W-:Y:S02]  /*8940*/  IMAD R11, R2.reuse, R9, R11 ;  /* 0x00000009020b7224 */ /* 0x040fe400078e020b */
[----:B------:R-:W-:Y:S01]  /*8950*/  @!P3 IMAD.MOV R3, RZ, RZ, -R3 ;  /* 0x000000ffff03b224 */ /* 0x000fe200078e0a03 */
[----:B------:R-:W-:Y:S01]  /*8960*/  ISETP.GT.U32.AND P3, PT, R2, R4, PT ;  /* 0x000000040200720c */ /* 0x000fe20003f64070 */
[----:B------:R-:W-:-:S04]  /*8970*/  IMAD.MOV R13, RZ, RZ, -R13 ;  /* 0x000000ffff0d7224 */ /* 0x000fc800078e0a0d */
[----:B------:R-:W-:Y:S02]  /*8980*/  IMAD R7, R2, R13, R7 ;  /* 0x0000000d02077224 */ /* 0x000fe400078e0207 */
[--C-:B------:R-:W-:Y:S02]  /*8990*/  @!P6 IMAD.IADD R10, R10, 0x1, -R2.reuse ;  /* 0x000000010a0ae824 */ /* 0x100fe400078e0a02 */
[--C-:B------:R-:W-:Y:S01]  /*89a0*/  @!P2 IMAD.IADD R6, R6, 0x1, -R2.reuse ;  /* 0x000000010606a824 */ /* 0x100fe200078e0a02 */
[C---:B------:R-:W-:Y:S02]  /*89b0*/  ISETP.GT.U32.AND P2, PT, R2.reuse, R7, PT ;  /* 0x000000070200720c */ /* 0x040fe40003f44070 */
[----:B------:R-:W-:Y:S01]  /*89c0*/  ISETP.GT.U32.AND P6, PT, R2, R10, PT ;  /* 0x0000000a0200720c */ /* 0x000fe20003fc4070 */
[--C-:B------:R-:W-:Y:S01]  /*89d0*/  @!P3 IMAD.IADD R4, R4, 0x1, -R2.reuse ;  /* 0x000000010404b824 */ /* 0x100fe200078e0a02 */
[----:B------:R-:W-:Y:S02]  /*89e0*/  ISETP.GE.AND P4, PT, R29, RZ, PT ;  /* 0x000000ff1d00720c */ /* 0x000fe40003f86270 */
[----:B------:R-:W2:Y:S04]  /*89f0*/  LDL.LU R29, [R1+0x64] ;  /* 0x00006400011d7983 */ /* 0x000ea80000300800 */
[----:B------:R0:W-:Y:S03]  /*8a00*/  STL [R1+0x3a8], R3 ;  /* 0x0003a80301007387 */ /* 0x0001e60000100800 */
[----:B------:R-:W-:Y:S01]  /*8a10*/  @!P2 IMAD.IADD R7, R7, 0x1, -R2 ;  /* 0x000000010707a824 */ /* 0x000fe200078e0a02 */
[----:B------:R-:W-:Y:S01]  /*8a20*/  ISETP.GE.AND P2, PT, R23, RZ, PT ;  /* 0x000000ff1700720c */ /* 0x000fe20003f46270 */
[----:B------:R-:W-:-:S02]  /*8a30*/  IMAD.MOV.U32 R23, RZ, RZ, R22 ;  /* 0x000000ffff177224 */ /* 0x000fc400078e0016 */
[----:B------:R-:W-:Y:S02]  /*8a40*/  @!P6 IMAD.IADD R10, R10, 0x1, -R2 ;  /* 0x000000010a0ae824 */ /* 0x000fe400078e0a02 */
[----:B------:R-:W-:Y:S02]  /*8a50*/  IMAD.MOV.U32 R22, RZ, RZ, R18 ;  /* 0x000000ffff167224 */ /* 0x000fe400078e0012 */
[----:B------:R-:W-:Y:S01]  /*8a60*/  @!P0 IMAD.MOV R4, RZ, RZ, -R4 ;  /* 0x000000ffff048224 */ /* 0x000fe200078e0a04 */
[----:B------:R-:W-:-:S13]  /*8a70*/  ISETP.GT.U32.AND P5, PT, R2, R11, PT ;  /* 0x0000000b0200720c */ /* 0x000fda0003fa4070 */
[----:B------:R-:W-:-:S05]  /*8a80*/  @!P5 IMAD.IADD R11, R11, 0x1, -R2 ;  /* 0x000000010b0bd824 */ /* 0x000fca00078e0a02 */
[----:B------:R-:W-:Y:S02]  /*8a90*/  ISETP.GT.U32.AND P5, PT, R2, R11, PT ;  /* 0x0000000b0200720c */ /* 0x000fe40003fa4070 */
[----:B------:R-:W-:-:S11]  /*8aa0*/  ISETP.GE.AND P6, PT, R14, RZ, PT ;  /* 0x000000ff0e00720c */ /* 0x000fd60003fc6270 */
[----:B------:R-:W-:Y:S01]  /*8ab0*/  @!P5 IMAD.IADD R11, R11, 0x1, -R2 ;  /* 0x000000010b0bd824 */ /* 0x000fe200078e0a02 */
[----:B-----5:R-:W-:Y:S02]  /*8ac0*/  IABS R8, R17 ;  /* 0x0000001100087213 */ /* 0x020fe40000000000 */
[----:B------:R-:W-:-:S03]  /*8ad0*/  IABS R9, R12 ;  /* 0x0000000c00097213 */ /* 0x000fc60000000000 */
[----:B------:R-:W-:-:S04]  /*8ae0*/  IMAD.HI.U32 R12, R0, R8, RZ ;  /* 0x00000008000c7227 */ /* 0x000fc800078e00ff */
[----:B------:R-:W-:-:S04]  /*8af0*/  IMAD.MOV R12, RZ, RZ, -R12 ;  /* 0x000000ffff0c7224 */ /* 0x000fc800078e0a0c */
[----:B------:R-:W-:-:S05]  /*8b00*/  IMAD R8, R2, R12, R8 ;  /* 0x0000000c02087224 */ /* 0x000fca00078e0208 */
[----:B------:R-:W-:Y:S01]  /*8b10*/  ISETP.GT.U32.AND P3, PT, R2, R8, PT ;  /* 0x000000080200720c */ /* 0x000fe20003f64070 */
[----:B------:R1:W-:Y:S01]  /*8b20*/  STL [R1+0x3260], R15 ;  /* 0x0032600f01007387 */ /* 0x0003e20000100800 */
[----:B0-----:R-:W-:-:S03]  /*8b30*/  IABS R3, R15 ;  /* 0x0000000f00037213 */ /* 0x001fc60000000000 */
[----:B------:R-:W3:Y:S01]  /*8b40*/  LDL.LU R18, [R1+0x6c] ;  /* 0x00006c0001127983 */ /* 0x000ee20000300800 */
[----:B-1----:R-:W-:-:S07]  /*8b50*/  IMAD.MOV.U32 R15, RZ, RZ, R6 ;  /* 0x000000ffff0f7224 */ /* 0x002fce00078e0006 */
[----:B------:R-:W-:Y:S02]  /*8b60*/  @!P3 IMAD.IADD R8, R8, 0x1, -R2 ;  /* 0x000000010808b824 */ /* 0x000fe400078e0a02 */
[----:B------:R-:W-:Y:S01]  /*8b70*/  @!P1 IMAD.MOV R15, RZ, RZ, -R15 ;  /* 0x000000ffff0f9224 */ /* 0x000fe200078e0a0f */
[----:B------:R-:W-:Y:S02]  /*8b80*/  ISETP.GE.AND P3, PT, R17, RZ, PT ;  /* 0x000000ff1100720c */ /* 0x000fe40003f66270 */
[----:B------:R-:W4:Y:S04]  /*8b90*/  LDL.LU R17, [R1+0x70] ;  /* 0x0000700001117983 */ /* 0x000f280000300800 */
[----:B------:R0:W-:Y:S02]  /*8ba0*/  STL [R1+0x320], R15 ;  /* 0x0003200f01007387 */ /* 0x0001e40000100800 */
[----:B0-----:R-:W-:-:S02]  /*8bb0*/  IMAD.MOV.U32 R15, RZ, RZ, R10 ;  /* 0x000000ffff0f7224 */ /* 0x001fc400078e000a */
[----:B------:R-:W5:Y:S02]  /*8bc0*/  LDL.LU R10, [R1+0x58] ;  /* 0x00005800010a7983 */ /* 0x000f640000300800 */
[----:B------:R-:W-:Y:S02]  /*8bd0*/  @!P4 IMAD.MOV R15, RZ, RZ, -R15 ;  /* 0x000000ffff0fc224 */ /* 0x000fe400078e0a0f */
[----:B------:R-:W-:Y:S04]  /*8be0*/  STL [R1+0x324], R4 ;  /* 0x0003240401007387 */ /* 0x000fe80000100800 */
[----:B------:R0:W-:Y:S04]  /*8bf0*/  STL [R1+0x328], R15 ;  /* 0x0003280f01007387 */ /* 0x0001e80000100800 */
[----:B0-----:R-:W4:Y:S01]  /*8c00*/  LDL.LU R15, [R1+0x3260] ;  /* 0x00326000010f7983 */ /* 0x001f220000300800 */
[----:B------:R-:W-:-:S04]  /*8c10*/  IMAD.HI.U32 R12, R0, R9, RZ ;  /* 0x00000009000c7227 */ /* 0x000fc800078e00ff */
[----:B------:R-:W-:Y:S02]  /*8c20*/  IMAD.MOV R12, RZ, RZ, -R12 ;  /* 0x000000ffff0c7224 */ /* 0x000fe400078e0a0c */
[----:B------:R-:W-:-:S04]  /*8c30*/  IMAD.HI.U32 R14, R0, R3, RZ ;  /* 0x00000003000e7227 */ /* 0x000fc800078e00ff */
[C---:B------:R-:W-:Y:S01]  /*8c40*/  IMAD R9, R2.reuse, R12, R9 ;  /* 0x0000000c02097224 */ /* 0x040fe200078e0209 */
[----:B------:R-:W-:Y:S01]  /*8c50*/  IABS R12, R16 ;  /* 0x00000010000c7213 */ /* 0x000fe20000000000 */
[----:B------:R-:W-:Y:S02]  /*8c60*/  IMAD.MOV R14, RZ, RZ, -R14 ;  /* 0x000000ffff0e7224 */ /* 0x000fe400078e0a0e */
[----:B------:R-:W-:Y:S02]  /*8c70*/  IMAD.MOV.U32 R4, RZ, RZ, R11 ;  /* 0x000000ffff047224 */ /* 0x000fe400078e000b */
[----:B------:R-:W-:Y:S02]  /*8c80*/  IMAD R14, R2, R14, R3 ;  /* 0x0000000e020e7224 */ /* 0x000fe400078e0203 */
[----:B------:R-:W-:-:S04]  /*8c90*/  IMAD.HI.U32 R3, R0, R12, RZ ;  /* 0x0000000c00037227 */ /* 0x000fc800078e00ff */
[----:B------:R-:W-:Y:S02]  /*8ca0*/  @!P6 IMAD.MOV R4, RZ, RZ, -R4 ;  /* 0x000000ffff04e224 */ /* 0x000fe400078e0a04 */
[----:B------:R-:W-:-:S03]  /*8cb0*/  IMAD.MOV R3, RZ, RZ, -R3 ;  /* 0x000000ffff037224 */ /* 0x000fc600078e0a03 */
[----:B------:R3:W-:Y:S01]  /*8cc0*/  STL [R1+0x32c], R4 ;  /* 0x00032c0401007387 */ /* 0x0007e20000100800 */
[----:B------:R-:W-:-:S03]  /*8cd0*/  IMAD R3, R2, R3, R12 ;  /* 0x0000000302037224 */ /* 0x000fc600078e020c */
[----:B------:R-:W5:Y:S01]  /*8ce0*/  LDL.LU R12, [R1+0x68] ;  /* 0x00006800010c7983 */ /* 0x000f620000300800 */
[C---:B------:R-:W-:Y:S02]  /*8cf0*/  ISETP.GT.U32.AND P5, PT, R2.reuse, R9, PT ;  /* 0x000000090200720c */ /* 0x040fe40003fa4070 */
[----:B------:R-:W-:-:S11]  /*8d00*/  ISETP.GT.U32.AND P1, PT, R2, R7, PT ;  /* 0x000000070200720c */ /* 0x000fd60003f24070 */
[--C-:B------:R-:W-:Y:S01]  /*8d10*/  @!P5 IMAD.IADD R9, R9, 0x1, -R2.reuse ;  /* 0x000000010909d824 */ /* 0x100fe200078e0a02 */
[----:B------:R-:W-:Y:S01]  /*8d20*/  ISETP.GT.U32.AND P5, PT, R2, R8, PT ;  /* 0x000000080200720c */ /* 0x000fe20003fa4070 */
[----:B------:R-:W-:-:S03]  /*8d30*/  @!P1 IMAD.IADD R7, R7, 0x1, -R2 ;  /* 0x0000000107079824 */ /* 0x000fc600078e0a02 */
[----:B------:R-:W-:Y:S02]  /*8d40*/  ISETP.GT.U32.AND P0, PT, R2, R9, PT ;  /* 0x000000090200720c */ /* 0x000fe40003f04070 */
[----:B--2---:R-:W-:-:S07]  /*8d50*/  IABS R13, R29 ;  /* 0x0000001d000d7213 */ /* 0x004fce0000000000 */
[----:B------:R-:W-:-:S04]  /*8d60*/  @!P5 IMAD.IADD R8, R8, 0x1, -R2 ;  /* 0x000000010808d824 */ /* 0x000fc800078e0a02 */
[----:B------:R-:W-:Y:S02]  /*8d70*/  @!P3 IMAD.MOV R8, RZ, RZ, -R8 ;  /* 0x000000ffff08b224 */ /* 0x000fe400078e0a08 */
[----:B------:R-:W-:Y:S01]  /*8d80*/  @!P0 IMAD.IADD R9, R9, 0x1, -R2 ;  /* 0x0000000109098824 */ /* 0x000fe200078e0a02 */
[----:B------:R-:W-:Y:S01]  /*8d90*/  ISETP.GE.AND P0, PT, R16, RZ, PT ;  /* 0x000000ff1000720c */ /* 0x000fe20003f06270 */
[----:B------:R-:W-:Y:S01]  /*8da0*/  IMAD.HI.U32 R6, R0, R13, RZ ;  /* 0x0000000d00067227 */ /* 0x000fe200078e00ff */
[----:B------:R-:W-:-:S03]  /*8db0*/  ISETP.GT.U32.AND P6, PT, R2, R14, PT ;  /* 0x0000000e0200720c */ /* 0x000fc60003fc4070 */
[----:B------:R-:W-:Y:S01]  /*8dc0*/  IMAD.MOV R6, RZ, RZ, -R6 ;  /* 0x000000ffff067224 */ /* 0x000fe200078e0a06 */
[----:B------:R-:W-:-:S03]  /*8dd0*/  ISETP.GT.U32.AND P5, PT, R2, R3, PT ;  /* 0x000000030200720c */ /* 0x000fc60003fa4070 */
[----:B------:R-:W-:-:S06]  /*8de0*/  IMAD R13, R2, R6, R13 ;  /* 0x00000006020d7224 */ /* 0x000fcc00078e020d */
[----:B------:R-:W-:Y:S01]  /*8df0*/  @!P6 IMAD.IADD R14, R14, 0x1, -R2 ;  /* 0x000000010e0ee824 */ /* 0x000fe200078e0a02 */
[----:B------:R-:W-:-:S03]  /*8e00*/  ISETP.GT.U32.AND P6, PT, R2, R13, PT ;  /* 0x0000000d0200720c */ /* 0x000fc60003fc4070 */
[----:B------:R-:W-:Y:S01]  /*8e10*/  @!P5 IMAD.IADD R3, R3, 0x1, -R2 ;  /* 0x000000010303d824 */ /* 0x000fe200078e0a02 */
[----:B------:R-:W-:-:S09]  /*8e20*/  ISETP.GT.U32.AND P5, PT, R2, R14, PT ;  /* 0x0000000e0200720c */ /* 0x000fd20003fa4070 */
[----:B------:R-:W-:Y:S01]  /*8e30*/  @!P6 IMAD.IADD R13, R13, 0x1, -R2 ;  /* 0x000000010d0de824 */ /* 0x000fe200078e0a02 */
[----:B------:R-:W-:-:S03]  /*8e40*/  ISETP.GT.U32.AND P6, PT, R2, R3, PT ;  /* 0x000000030200720c */ /* 0x000fc60003fc4070 */
[----:B------:R-:W-:-:S10]  /*8e50*/  @!P5 IMAD.IADD R14, R14, 0x1, -R2 ;  /* 0x000000010e0ed824 */ /* 0x000fd400078e0a02 */
[----:B------:R-:W-:-:S04]  /*8e60*/  @!P6 IMAD.IADD R3, R3, 0x1, -R2 ;  /* 0x000000010303e824 */ /* 0x000fc800078e0a02 */
[----:B------:R-:W-:Y:S01]  /*8e70*/  @!P0 IMAD.MOV R3, RZ, RZ, -R3 ;  /* 0x000000ffff038224 */ /* 0x000fe200078e0a03 */
[----:B---3--:R-:W-:-:S05]  /*8e80*/  IABS R4, R18 ;  /* 0x0000001200047213 */ /* 0x008fca0000000000 */
[----:B------:R-:W-:-:S04]  /*8e90*/  IMAD.HI.U32 R11, R0, R4, RZ ;  /* 0x00000004000b7227 */ /* 0x000fc800078e00ff */
[----:B------:R-:W-:-:S04]  /*8ea0*/  IMAD.MOV R11, RZ, RZ, -R11 ;  /* 0x000000ffff0b7224 */ /* 0x000fc800078e0a0b */
[----:B------:R-:W-:Y:S02]  /*8eb0*/  IMAD R4, R2, R11, R4 ;  /* 0x0000000b02047224 */ /* 0x000fe400078e0204 */
[----:B------:R-:W-:Y:S01]  /*8ec0*/  IMAD.MOV.U32 R11, RZ, RZ, R9 ;  /* 0x000000ffff0b7224 */ /* 0x000fe200078e0009 */
[----:B----4-:R-:W-:Y:S01]  /*8ed0*/  ISETP.GE.AND P1, PT, R15, RZ, PT ;  /* 0x000000ff0f00720c */ /* 0x010fe20003f26270 */
[----:B------:R-:W-:-:S04]  /*8ee0*/  IMAD.MOV.U32 R15, RZ, RZ, R7 ;  /* 0x000000ffff0f7224 */ /* 0x000fc800078e0007 */
[----:B------:R-:W-:Y:S01]  /*8ef0*/  @!P2 IMAD.MOV R15, RZ, RZ, -R15 ;  /* 0x000000ffff0fa224 */ /* 0x000fe200078e0a0f */
[----:B------:R-:W-:Y:S01]  /*8f00*/  ISETP.GE.AND P2, PT, R29, RZ, PT ;  /* 0x000000ff1d00720c */ /* 0x000fe20003f46270 */
[----:B------:R-:W-:Y:S02]  /*8f10*/  IMAD.MOV.U32 R29, RZ, RZ, R23 ;  /* 0x000000ffff1d7224 */ /* 0x000fe400078e0017 */
[----:B------:R-:W-:Y:S01]  /*8f20*/  IMAD.MOV.U32 R23, RZ, RZ, R22 ;  /* 0x000000ffff177224 */ /* 0x000fe200078e0016 */
[----:B------:R0:W-:Y:S01]  /*8f30*/  STL [R1+0x330], R15 ;  /* 0x0003300f01007387 */ /* 0x0001e20000100800 */
[----:B------:R-:W-:-:S03]  /*8f40*/  IMAD.MOV.U32 R22, RZ, RZ, R20 ;  /* 0x000000ffff167224 */ /* 0x000fc600078e0014 */
[----:B------:R-:W2:Y:S04]  /*8f50*/  LDL.LU R20, [R1+0x7c] ;  /* 0x00007c0001147983 */ /* 0x000ea80000300800 */
[----:B------:R-:W3:Y:S04]  /*8f60*/  LDL R16, [R1+0x80] ;  /* 0x0000800001107983 */ /* 0x000ee80000100800 */
[----:B------:R1:W-:Y:S04]  /*8f70*/  STL [R1+0x334], R8 ;  /* 0x0003340801007387 */ /* 0x0003e80000100800 */
[----:B0-----:R-:W4:Y:S04]  /*8f80*/  LDL R15, [R1+0x84] ;  /* 0x00008400010f7983 */ /* 0x001f280000100800 */
[----:B------:R-:W3:Y:S01]  /*8f90*/  LDL.LU R9, [R1+0x78] ;  /* 0x0000780001097983 */ /* 0x000ee20000300800 */
[----:B-----5:R-:W-:Y:S01]  /*8fa0*/  ISETP.GE.AND P4, PT, R10, RZ, PT ;  /* 0x000000ff0a00720c */ /* 0x020fe20003f86270 */
[----:B-1----:R-:W-:-:S04]  /*8fb0*/  IMAD.MOV.U32 R8, RZ, RZ, R14 ;  /* 0x000000ffff087224 */ /* 0x002fc800078e000e */
[----:B------:R-:W-:-:S08]  /*8fc0*/  @!P1 IMAD.MOV R8, RZ, RZ, -R8 ;  /* 0x000000ffff089224 */ /* 0x000fd000078e0a08 */
[----:B------:R-:W-:-:S05]  /*8fd0*/  @!P4 IMAD.MOV R11, RZ, RZ, -R11 ;  /* 0x000000ffff0bc224 */ /* 0x000fca00078e0a0b */
[----:B------:R0:W-:Y:S04]  /*8fe0*/  STL [R1+0x338], R11 ;  /* 0x0003380b01007387 */ /* 0x0001e80000100800 */
[----:B------:R-:W-:Y:S04]  /*8ff0*/  STL [R1+0x33c], R8 ;  /* 0x00033c0801007387 */ /* 0x000fe80000100800 */
[----:B------:R1:W-:Y:S04]  /*9000*/  STL [R1+0x340], R3 ;  /* 0x0003400301007387 */ /* 0x0003e80000100800 */
[----:B------:R-:W5:Y:S01]  /*9010*/  LDL R14, [R1+0x88] ;  /* 0x00008800010e7983 */ /* 0x000f620000100800 */
[----:B------:R-:W-:-:S02]  /*9020*/  IABS R6, R12 ;  /* 0x0000000c00067213 */ /* 0x000fc40000000000 */
[----:B------:R-:W-:Y:S01]  /*9030*/  ISETP.GE.AND P4, PT, R12, RZ, PT ;  /* 0x000000ff0c00720c */ /* 0x000fe20003f86270 */
[----:B0-----:R-:W5:Y:S04]  /*9040*/  LDL R11, [R1+0x90] ;  /* 0x00009000010b7983 */ /* 0x001f680000100800 */
[----:B------:R-:W5:Y:S01]  /*9050*/  LDL R12, [R1+0x8c] ;  /* 0x00008c00010c7983 */ /* 0x000f620000100800 */
[----:B------:R-:W-:Y:S01]  /*9060*/  IMAD.HI.U32 R7, R0, R6, RZ ;  /* 0x0000000600077227 */ /* 0x000fe200078e00ff */
[----:B------:R-:W-:-:S03]  /*9070*/  IABS R10, R17 ;  /* 0x00000011000a7213 */ /* 0x000fc60000000000 */
[----:B------:R-:W-:Y:S01]  /*9080*/  IMAD.MOV R7, RZ, RZ, -R7 ;  /* 0x000000ffff077224 */ /* 0x000fe200078e0a07 */
[----:B------:R-:W-:-:S03]  /*9090*/  ISETP.GT.U32.AND P3, PT, R2, R13, PT ;  /* 0x0000000d0200720c */ /* 0x000fc60003f64070 */
[----:B------:R-:W-:Y:S02]  /*90a0*/  IMAD R6, R2, R7, R6 ;  /* 0x0000000702067224 */ /* 0x000fe400078e0206 */
[----:B------:R-:W-:-:S03]  /*90b0*/  IMAD.HI.U32 R7, R0, R10, RZ ;  /* 0x0000000a00077227 */ /* 0x000fc600078e00ff */
[C---:B------:R-:W-:Y:S01]  /*90c0*/  ISETP.GT.U32.AND P5, PT, R2.reuse, R6, PT ;  /* 0x000000060200720c */ /* 0x040fe20003fa4070 */
[----:B------:R-:W-:Y:S01]  /*90d0*/  IMAD.MOV R7, RZ, RZ, -R7 ;  /* 0x000000ffff077224 */ /* 0x000fe200078e0a07 */
[----:B------:R-:W-:-:S03]  /*90e0*/  ISETP.GT.U32.AND P6, PT, R2, R4, PT ;  /* 0x000000040200720c */ /* 0x000fc60003fc4070 */
[----:B------:R-:W-:Y:S02]  /*90f0*/  IMAD R7, R2, R7, R10 ;  /* 0x0000000702077224 */ /* 0x000fe400078e020a */
[----:B------:R-:W-:Y:S01]  /*9100*/  @!P3 IMAD.IADD R13, R13, 0x1, -R2 ;  /* 0x000000010d0db824 */ /* 0x000fe200078e0a02 */
[----:B------:R-:W-:Y:S01]  /*9110*/  ISETP.GE.AND P1, PT, R18, RZ, PT ;  /* 0x000000ff1200720c */ /* 0x000fe20003f26270 */
[----:B------:R-:W5:Y:S01]  /*9120*/  LDL R10, [R1+0x94] ;  /* 0x00009400010a7983 */ /* 0x000f620000100800 */
[----:B------:R-:W-:-:S03]  /*9130*/  ISETP.GT.U32.AND P3, PT, R2, R7, PT ;  /* 0x000000070200720c */ /* 0x000fc60003f64070 */
[--C-:B------:R-:W-:Y:S02]  /*9140*/  @!P5 IMAD.IADD R6, R6, 0x1, -R2.reuse ;  /* 0x000000010606d824 */ /* 0x100fe400078e0a02 */
[----:B------:R-:W-:-:S03]  /*9150*/  @!P6 IMAD.IADD R4, R4, 0x1, -R2 ;  /* 0x000000010404e824 */ /* 0x000fc600078e0a02 */
[----:B------:R-:W-:Y:S02]  /*9160*/  ISETP.GT.U32.AND P5, PT, R2, R6, PT ;  /* 0x000000060200720c */ /* 0x000fe40003fa4070 */
[----:B------:R-:W-:-:S03]  /*9170*/  ISETP.GE.AND P0, PT, R17, RZ, PT ;  /* 0x000000ff1100720c */ /* 0x000fc60003f06270 */
[----:B------:R-:W-:Y:S01]  /*9180*/  @!P3 IMAD.IADD R7, R7, 0x1, -R2 ;  /* 0x000000010707b824 */ /* 0x000fe200078e0a02 */
[----:B------:R-:W-:-:S04]  /*9190*/  ISETP.GT.U32.AND P6, PT, R2, R4, PT ;  /* 0x000000040200720c */ /* 0x000fc80003fc4070 */
[----:B------:R-:W-:-:S03]  /*91a0*/  ISETP.GT.U32.AND P3, PT, R2, R7, PT ;  /* 0x000000070200720c */ /* 0x000fc60003f64070 */
[----:B------:R-:W-:-:S06]  /*91b0*/  @!P5 IMAD.IADD R6, R6, 0x1, -R2 ;  /* 0x000000010606d824 */ /* 0x000fcc00078e0a02 */
[----:B------:R-:W-:-:S04]  /*91c0*/  @!P6 IMAD.IADD R4, R4, 0x1, -R2 ;  /* 0x000000010404e824 */ /* 0x000fc800078e0a02 */
[----:B------:R-:W-:Y:S01]  /*91d0*/  @!P3 IMAD.IADD R7, R7, 0x1, -R2 ;  /* 0x000000010707b824 */ /* 0x000fe200078e0a02 */
[----:B--2---:R-:W-:-:S05]  /*91e0*/  IABS R17, R20 ;  /* 0x0000001400117213 */ /* 0x004fca0000000000 */
[----:B-1----:R-:W-:Y:S01]  /*91f0*/  IMAD.HI.U32 R3, R0, R17, RZ ;  /* 0x0000001100037227 */ /* 0x002fe200078e00ff */
[----:B---3--:R-:W-:-:S05]  /*9200*/  IABS R18, R9 ;  /* 0x0000000900127213 */ /* 0x008fca0000000000 */
[----:B------:R-:W-:Y:S01]  /*9210*/  IMAD.HI.U32 R8, R0, R18, RZ ;  /* 0x0000001200087227 */ /* 0x000fe200078e00ff */
[----:B------:R-:W-:-:S03]  /*9220*/  ISETP.GE.AND P5, PT, R9, RZ, PT ;  /* 0x000000ff0900720c */ /* 0x000fc60003fa6270 */
[----:B------:R-:W-:Y:S02]  /*9230*/  IMAD.MOV R8, RZ, RZ, -R8 ;  /* 0x000000ffff087224 */ /* 0x000fe400078e0a08 */
[----:B------:R-:W-:Y:S01]  /*9240*/  IMAD.MOV R9, RZ, RZ, -R3 ;  /* 0x000000ffff097224 */ /* 0x000fe200078e0a03 */
[----:B------:R-:W-:Y:S01]  /*9250*/  IABS R16, R16 ;  /* 0x0000001000107213 */ /* 0x000fe20000000000 */
[C---:B------:R-:W-:Y:S01]  /*9260*/  IMAD R18, R2.reuse, R8, R18 ;  /* 0x0000000802127224 */ /* 0x040fe200078e0212 */
[----:B----4-:R-:W-:Y:S01]  /*9270*/  IABS R15, R15 ;  /* 0x0000000f000f7213 */ /* 0x010fe20000000000 */
[----:B------:R-:W-:Y:S02]  /*9280*/  IMAD R17, R2, R9, R17 ;  /* 0x0000000902117224 */ /* 0x000fe400078e0211 */
[----:B------:R-:W-:Y:S01]  /*9290*/  IMAD.HI.U32 R8, R0, R16, RZ ;  /* 0x0000001000087227 */ /* 0x000fe200078e00ff */
[C---:B------:R-:W-:Y:S01]  /*92a0*/  ISETP.GT.U32.AND P6, PT, R2.reuse, R18, PT ;  /* 0x000000120200720c */ /* 0x040fe20003fc4070 */
[----:B------:R-:W2:Y:S01]  /*92b0*/  LDL R9, [R1+0x98] ;  /* 0x0000980001097983 */ /* 0x000ea20000100800 */
[----:B------:R-:W-:Y:S01]  /*92c0*/  ISETP.GT.U32.AND P3, PT, R2, R17, PT ;  /* 0x000000110200720c */ /* 0x000fe20003f64070 */
[----:B------:R-:W-:-:S04]  /*92d0*/  IMAD.HI.U32 R3, R0, R15, RZ ;  /* 0x0000000f00037227 */ /* 0x000fc800078e00ff */
[----:B------:R-:W-:Y:S02]  /*92e0*/  IMAD.MOV R8, RZ, RZ, -R8 ;  /* 0x000000ffff087224 */ /* 0x000fe400078e0a08 */
[----:B------:R-:W-:Y:S02]  /*92f0*/  IMAD.MOV R3, RZ, RZ, -R3 ;  /* 0x000000ffff037224 */ /* 0x000fe400078e0a03 */
[C---:B------:R-:W-:Y:S02]  /*9300*/  IMAD R16, R2.reuse, R8, R16 ;  /* 0x0000000802107224 */ /* 0x040fe400078e0210 */
[----:B------:R-:W-:Y:S02]  /*9310*/  IMAD R15, R2, R3, R15 ;  /* 0x00000003020f7224 */ /* 0x000fe400078e020f */
[--C-:B------:R-:W-:Y:S01]  /*9320*/  @!P6 IMAD.IADD R18, R18, 0x1, -R2.reuse ;  /* 0x000000011212e824 */ /* 0x100fe200078e0a02 */
[C---:B------:R-:W-:Y:S01]  /*9330*/  ISETP.GT.U32.AND P6, PT, R2.reuse, R16, PT ;  /* 0x000000100200720c */ /* 0x040fe20003fc4070 */
[----:B------:R-:W-:Y:S01]  /*9340*/  @!P3 IMAD.IADD R17, R17, 0x1, -R2 ;  /* 0x000000011111b824 */ /* 0x000fe200078e0a02 */
[----:B------:R-:W-:-:S04]  /*9350*/  ISETP.GT.U32.AND P3, PT, R2, R15, PT ;  /* 0x0000000f0200720c */ /* 0x000fc80003f64070 */
[----:B------:R-:W-:Y:S07]  /*9360*/  STL [R1+0x325c], R17 ;  /* 0x00325c1101007387 */ /* 0x000fee0000100800 */
[--C-:B------:R-:W-:Y:S02]  /*9370*/  @!P6 IMAD.IADD R16, R16, 0x1, -R2.reuse ;  /* 0x000000011010e824 */ /* 0x100fe400078e0a02 */
[----:B------:R-:W-:Y:S01]  /*9380*/  @!P3 IMAD.IADD R15, R15, 0x1, -R2 ;  /* 0x000000010f0fb824 */ /* 0x000fe200078e0a02 */
[----:B-----5:R-:W-:-:S02]  /*9390*/  IABS R14, R14 ;  /* 0x0000000e000e7213 */ /* 0x020fc40000000000 */
[----:B------:R0:W-:Y:S03]  /*93a0*/  STL [R1+0x3258], R16 ;  /* 0x0032581001007387 */ /* 0x0001e60000100800 */
[----:B------:R-:W-:Y:S01]  /*93b0*/  IMAD.HI.U32 R3, R0, R14, RZ ;  /* 0x0000000e00037227 */ /* 0x000fe200078e00ff */
[----:B0-----:R-:W3:Y:S04]  /*93c0*/  LDL.LU R16, [R1+0x1d4] ;  /* 0x0001d40001107983 */ /* 0x001ee80000300800 */
[----:B------:R0:W-:Y:S01]  /*93d0*/  STL [R1+0x3254], R15 ;  /* 0x0032540f01007387 */ /* 0x0001e20000100800 */
[----:B------:R-:W-:Y:S01]  /*93e0*/  IABS R12, R12 ;  /* 0x0000000c000c7213 */ /* 0x000fe20000000000 */
[----:B------:R-:W-:-:S02]  /*93f0*/  IMAD.MOV R3, RZ, RZ, -R3 ;  /* 0x000000ffff037224 */ /* 0x000fc400078e0a03 */
[----:B0-----:R-:W4:Y:S02]  /*9400*/  LDL.LU R15, [R1+0x80] ;  /* 0x00008000010f7983 */ /* 0x001f240000300800 */
[----:B------:R-:W-:Y:S02]  /*9410*/  IMAD R14, R2, R3, R14 ;  /* 0x00000003020e7224 */ /* 0x000fe400078e020e */
[----:B------:R-:W-:-:S04]  /*9420*/  IMAD.HI.U32 R3, R0, R12, RZ ;  /* 0x0000000c00037227 */ /* 0x000fc800078e00ff */
[----:B------:R-:W-:-:S04]  /*9430*/  IMAD.MOV R3, RZ, RZ, -R3 ;  /* 0x000000ffff037224 */ /* 0x000fc800078e0a03 */
[----:B------:R-:W-:Y:S02]  /*9440*/  IMAD R3, R2, R3, R12 ;  /* 0x0000000302037224 */ /* 0x000fe400078e020c */
[----:B------:R-:W5:Y:S01]  /*9450*/  LDL.LU R12, [R1+0x9c] ;  /* 0x00009c00010c7983 */ /* 0x000f620000300800 */
[----:B------:R-:W-:Y:S01]  /*9460*/  IABS R11, R11 ;  /* 0x0000000b000b7213 */ /* 0x000fe20000000000 */
[----:B------:R-:W-:Y:S01]  /*9470*/  IMAD.MOV.U32 R17, RZ, RZ, R29 ;  /* 0x000000ffff117224 */ /* 0x000fe200078e001d */
[----:B------:R-:W-:Y:S01]  /*9480*/  IABS R10, R10 ;  /* 0x0000000a000a7213 */ /* 0x000fe20000000000 */
[----:B------:R-:W-:Y:S02]  /*9490*/  IMAD.MOV.U32 R29, RZ, RZ, R21 ;  /* 0x000000ffff1d7224 */ /* 0x000fe400078e0015 */
[----:B------:R-:W-:Y:S02]  /*94a0*/  IMAD.MOV.U32 R21, RZ, RZ, R19 ;  /* 0x000000ffff157224 */ /* 0x000fe400078e0013 */
[----:B------:R-:W-:-:S04]  /*94b0*/  IMAD.HI.U32 R19, R0, R11, RZ ;  /* 0x0000000b00137227 */ /* 0x000fc800078e00ff */
[----:B------:R-:W-:-:S04]  /*94c0*/  IMAD.MOV R19, RZ, RZ, -R19 ;  /* 0x000000ffff137224 */ /* 0x000fc800078e0a13 */
[----:B------:R-:W-:Y:S01]  /*94d0*/  IMAD R11, R2, R19, R11 ;  /* 0x00000013020b7224 */ /* 0x000fe200078e020b */
[----:B------:R-:W-:Y:S02]  /*94e0*/  ISETP.GE.AND P3, PT, R20, RZ, PT ;  /* 0x000000ff1400720c */ /* 0x000fe40003f66270 */
[----:B--2---:R-:W-:Y:S01]  /*94f0*/  IABS R8, R9 ;  /* 0x0000000900087213 */ /* 0x004fe20000000000 */
[----:B------:R-:W-:-:S04]  /*9500*/  IMAD.HI.U32 R9, R0, R10, RZ ;  /* 0x0000000a00097227 */ /* 0x000fc800078e00ff */
[----:B------:R-:W-:-:S04]  /*9510*/  IMAD.MOV R9, RZ, RZ, -R9 ;  /* 0x000000ffff097224 */ /* 0x000fc800078e0a09 */
[----:B------:R-:W-:Y:S02]  /*9520*/  IMAD R9, R2, R9, R10 ;  /* 0x0000000902097224 */ /* 0x000fe400078e020a */
[----:B------:R-:W-:-:S04]  /*9530*/  IMAD.HI.U32 R20, R0, R8, RZ ;  /* 0x0000000800147227 */ /* 0x000fc800078e00ff */
[----:B------:R-:W-:-:S04]  /*9540*/  IMAD.MOV R20, RZ, RZ, -R20 ;  /* 0x000000ffff147224 */ /* 0x000fc800078e0a14 */
[----:B------:R-:W-:Y:S02]  /*9550*/  IMAD R8, R2, R20, R8 ;  /* 0x0000001402087224 */ /* 0x000fe400078e0208 */
[----:B----4-:R-:W-:Y:S02]  /*9560*/  IMAD.MOV.U32 R19, RZ, RZ, R15 ;  /* 0x000000ffff137224 */ /* 0x010fe400078e000f */
[----:B------:R-:W-:Y:S02]  /*9570*/  IMAD.MOV.U32 R15, RZ, RZ, R13 ;  /* 0x000000ffff0f7224 */ /* 0x000fe400078e000d */
[----:B------:R-:W-:Y:S01]  /*9580*/  IMAD.MOV.U32 R10, RZ, RZ, R19 ;  /* 0x000000ffff0a7224 */ /* 0x000fe200078e0013 */
[----:B------:R-:W2:Y:S01]  /*9590*/  LDL.LU R13, [R1+0x264] ;  /* 0x00026400010d7983 */ /* 0x000ea20000300800 */
[----:B------:R-:W-:Y:S02]  /*95a0*/  IMAD.MOV.U32 R19, RZ, RZ, R17 ;  /* 0x000000ffff137224 */ /* 0x000fe400078e0011 */
[----:B------:R-:W-:-:S02]  /*95b0*/  @!P2 IMAD.MOV R15, RZ, RZ, -R15 ;  /* 0x000000ffff0fa224 */ /* 0x000fc400078e0a0f */
[----:B------:R-:W-:Y:S02]  /*95c0*/  IMAD.MOV.U32 R17, RZ, RZ, R6 ;  /* 0x000000ffff117224 */ /* 0x000fe400078e0006 */
[----:B---3--:R-:W-:Y:S02]  /*95d0*/  IMAD.MOV.U32 R6, RZ, RZ, R16 ;  /* 0x000000ffff067224 */ /* 0x008fe400078e0010 */
[----:B------:R-:W-:Y:S02]  /*95e0*/  IMAD.MOV.U32 R16, RZ, RZ, R4 ;  /* 0x000000ffff107224 */ /* 0x000fe400078e0004 */
[----:B------:R-:W3:Y:S01]  /*95f0*/  LDL R4, [R1+0xa0] ;  /* 0x0000a00001047983 */ /* 0x000ee20000100800 */
[----:B------:R-:W-:-:S03]  /*9600*/  @!P4 IMAD.MOV R17, RZ, RZ, -R17 ;  /* 0x000000ffff11c224 */ /* 0x000fc600078e0a11 */
[----:B------:R0:W-:Y:S01]  /*9610*/  STL [R1+0x344], R15 ;  /* 0x0003440f01007387 */ /* 0x0001e20000100800 */
[----:B------:R-:W-:Y:S02]  /*9620*/  @!P1 IMAD.MOV R16, RZ, RZ, -R16 ;  /* 0x000000ffff109224 */ /* 0x000fe400078e0a10 */
[----:B0-----:R-:W-:Y:S02]  /*9630*/  IMAD.MOV.U32 R15, RZ, RZ, R7 ;  /* 0x000000ffff0f7224 */ /* 0x001fe400078e0007 */
[----:B------:R-:W4:Y:S02]  /*9640*/  LDL.LU R7, [R1+0x188] ;  /* 0x0001880001077983 */ /* 0x000f240000300800 */
[----:B------:R-:W-:Y:S02]  /*9650*/  @!P0 IMAD.MOV R15, RZ, RZ, -R15 ;  /* 0x000000ffff0f8224 */ /* 0x000fe400078e0a0f */
[----:B------:R0:W-:Y:S01]  /*9660*/  STL [R1+0x348], R17 ;  /* 0x0003481101007387 */ /* 0x0001e20000100800 */
[----:B------:R-:W-:Y:S01]  /*9670*/  IMAD.MOV.U32 R20, RZ, RZ, R6 ;  /* 0x000000ffff147224 */ /* 0x000fe200078e0006 */
[----:B-----5:R-:W-:-:S02]  /*9680*/  IABS R6, R12 ;  /* 0x0000000c00067213 */ /* 0x020fc40000000000 */
[----:B0-----:R-:W5:Y:S04]  /*9690*/  LDL.LU R17, [R1+0x325c] ;  /* 0x00325c0001117983 */ /* 0x001f680000300800 */
[----:B------:R0:W-:Y:S04]  /*96a0*/  STL [R1+0x34c], R16 ;  /* 0x00034c1001007387 */ /* 0x0001e80000100800 */
[----:B0-----:R-:W2:Y:S04]  /*96b0*/  LDL.LU R16, [R1+0x3258] ;  /* 0x0032580001107983 */ /* 0x001ea80000300800 */
[----:B------:R0:W-:Y:S04]  /*96c0*/  STL [R1+0x350], R15 ;  /* 0x0003500f01007387 */ /* 0x0001e80000100800 */
[----:B0-----:R-:W3:Y:S04]  /*96d0*/  LDL.LU R15, [R1+0x3254] ;  /* 0x00325400010f7983 */ /* 0x001ee80000300800 */
[----:B------:R0:W-:Y:S04]  /*96e0*/  STL [R1+0x3240], R12 ;  /* 0x0032400c01007387 */ /* 0x0001e80000100800 */
[----:B------:R1:W-:Y:S01]  /*96f0*/  STL [R1+0x3250], R25 ;  /* 0x0032501901007387 */ /* 0x0003e20000100800 */
[----:B0-----:R-:W-:-:S03]  /*9700*/  IMAD.MOV.U32 R12, RZ, RZ, R20 ;  /* 0x000000ffff0c7224 */ /* 0x001fc600078e0014 */
[----:B-1----:R-:W2:Y:S04]  /*9710*/  LDL.LU R25, [R1+0x84] ;  /* 0x0000840001197983 */ /* 0x002ea80000300800 */
[----:B------:R0:W-:Y:S04]  /*9720*/  STL [R1+0x3248], R12 ;  /* 0x0032480c01007387 */ /* 0x0001e80000100800 */
[----:B0-----:R-:W4:Y:S01]  /*9730*/  LDL.LU R12, [R1+0x8c] ;  /* 0x00008c00010c7983 */ /* 0x001f220000300800 */
[----:B------:R-:W-:-:S13]  /*9740*/  ISETP.GT.U32.AND P2, PT, R2, R18, PT ;  /* 0x000000120200720c */ /* 0x000fda0003f44070 */
[----:B------:R-:W-:Y:S01]  /*9750*/  @!P2 IMAD.IADD R18, R18, 0x1, -R2 ;  /* 0x000000011212a824 */ /* 0x000fe200078e0a02 */
[----:B----4-:R0:W-:Y:S04]  /*9760*/  STL [R1+0x324c], R12 ;  /* 0x00324c0c01007387 */ /* 0x0101e80000100800 */
[----:B0-----:R-:W4:Y:S01]  /*9770*/  LDL.LU R12, [R1+0x88] ;  /* 0x00008800010c7983 */ /* 0x001f220000300800 */
[C---:B-----5:R-:W-:Y:S02]  /*9780*/  ISETP.GT.U32.AND P4, PT, R2.reuse, R17, PT ;  /* 0x000000110200720c */ /* 0x060fe40003f84070 */
[C---:B---3--:R-:W-:Y:S02]  /*9790*/  ISETP.GT.U32.AND P0, PT, R2.reuse, R15, PT ;  /* 0x0000000f0200720c */ /* 0x048fe40003f04070 */
[----:B------:R-:W-:-:S09]  /*97a0*/  ISETP.GT.U32.AND P2, PT, R2, R3, PT ;  /* 0x000000030200720c */ /* 0x000fd20003f44070 */
[--C-:B------:R-:W-:Y:S01]  /*97b0*/  @!P4 IMAD.IADD R17, R17, 0x1, -R2.reuse ;  /* 0x000000011111c824 */ /* 0x100fe200078e0a02 */
[----:B------:R-:W-:Y:S02]  /*97c0*/  ISETP.GT.U32.AND P4, PT, R2, R11, PT ;  /* 0x0000000b0200720c */ /* 0x000fe40003f84070 */
[----:B------:R-:W-:Y:S01]  /*97d0*/  IABS R4, R4 ;  /* 0x0000000400047213 */ /* 0x000fe20000000000 */
[----:B------:R-:W-:Y:S01]  /*97e0*/  @!P0 IMAD.IADD R15, R15, 0x1, -R2 ;  /* 0x000000010f0f8824 */ /* 0x000fe200078e0a02 */
[----:B------:R-:W-:Y:S01]  /*97f0*/  ISETP.GE.AND P0, PT, R10, RZ, PT ;  /* 0x000000ff0a00720c */ /* 0x000fe20003f06270 */
[----:B------:R-:W-:Y:S01]  /*9800*/  IMAD.MOV.U32 R20, RZ, RZ, R7 ;  /* 0x000000ffff147224 */ /* 0x000fe200078e0007 */
[----:B------:R0:W-:Y:S01]  /*9810*/  STL [R1+0x3244], R0 ;  /* 0x0032440001007387 */ /* 0x0001e20000100800 */
[----:B------:R-:W-:-:S04]  /*9820*/  IMAD.HI.U32 R7, R0, R6, RZ ;  /* 0x0000000600077227 */ /* 0x000fc800078e00ff */
[----:B------:R-:W-:-:S04]  /*9830*/  IMAD.HI.U32 R10, R0, R4, RZ ;  /* 0x00000004000a7227 */ /* 0x000fc800078e00ff */
[--C-:B------:R-:W-:Y:S01]  /*9840*/  @!P2 IMAD.IADD R3, R3, 0x1, -R2.reuse ;  /* 0x000000010303a824 */ /* 0x100fe200078e0a02 */
[----:B0-----:R-:W3:Y:S01]  /*9850*/  LDL.LU R0, [R1+0xa4] ;  /* 0x0000a40001007983 */ /* 0x001ee20000300800 */
[----:B--2---:R-:W-:Y:S01]  /*9860*/  ISETP.GE.AND P2, PT, R25, RZ, PT ;  /* 0x000000ff1900720c */ /* 0x004fe20003f46270 */
[----:B------:R-:W-:Y:S02]  /*9870*/  @!P4 IMAD.IADD R11, R11, 0x1, -R2 ;  /* 0x000000010b0bc824 */ /* 0x000fe400078e0a02 */
[----:B------:R-:W2:Y:S01]  /*9880*/  LDL.LU R25, [R1+0x3250] ;  /* 0x0032500001197983 */ /* 0x000ea20000300800 */
[----:B----4-:R-:W-:-:S03]  /*9890*/  ISETP.GE.AND P4, PT, R12, RZ, PT ;  /* 0x000000ff0c00720c */ /* 0x010fc60003f86270 */
[----:B------:R-:W4:Y:S01]  /*98a0*/  LDL.LU R12, [R1+0x324c] ;  /* 0x00324c00010c7983 */ /* 0x000f220000300800 */
[----:B------:R-:W-:-:S13]  /*98b0*/  ISETP.GT.U32.AND P1, PT, R2, R16, PT ;  /* 0x000000100200720c */ /* 0x000fda0003f24070 */
[----:B------:R-:W-:Y:S01]  /*98c0*/  @!P1 IMAD.IADD R16, R16, 0x1, -R2 ;  /* 0x0000000110109824 */ /* 0x000fe200078e0a02 */
[----:B------:R-:W-:-:S13]  /*98d0*/  ISETP.GT.U32.AND P1, PT, R2, R9, PT ;  /* 0x000000090200720c */ /* 0x000fda0003f24070 */
[----:B------:R-:W-:Y:S01]  /*98e0*/  @!P1 IMAD.IADD R9, R9, 0x1, -R2 ;  /* 0x0000000109099824 */ /* 0x000fe200078e0a02 */
[----:B----4-:R-:W-:Y:S02]  /*98f0*/  ISETP.GE.AND P1, PT, R12, RZ, PT ;  /* 0x000000ff0c00720c */ /* 0x010fe40003f26270 */
[----:B------:R-:W4:Y:S01]  /*9900*/  LDL.LU R12, [R1+0x3248] ;  /* 0x00324800010c7983 */ /* 0x000f220000300800 */
[----:B------:R-:W-:Y:S02]  /*9910*/  IMAD.MOV R10, RZ, RZ, -R10 ;  /* 0x000000ffff0a7224 */ /* 0x000fe400078e0a0a */
[----:B------:R-:W-:Y:S02]  /*9920*/  IMAD.MOV R7, RZ, RZ, -R7 ;  /* 0x000000ffff077224 */ /* 0x000fe400078e0a07 */
[----:B------:R-:W-:Y:S02]  /*9930*/  IMAD R4, R2, R10, R4 ;  /* 0x0000000a02047224 */ /* 0x000fe400078e0204 */
[----:B------:R-:W-:-:S02]  /*9940*/  @!P5 IMAD.MOV R18, RZ, RZ, -R18 ;  /* 0x000000ffff12d224 */ /* 0x000fc400078e0a12 */
[C---:B------:R-:W-:Y:S01]  /*9950*/  IMAD R6, R2.reuse, R7, R6 ;  /* 0x0000000702067224 */ /* 0x040fe200078e0206 */
[----:B---3--:R-:W-:Y:S02]  /*9960*/  IABS R7, R0 ;  /* 0x0000000000077213 */ /* 0x008fe40000000000 */
[----:B------:R-:W-:-:S13]  /*9970*/  ISETP.GT.U32.AND P6, PT, R2, R14, PT ;  /* 0x0000000e0200720c */ /* 0x000fda0003fc4070 */
[----:B------:R-:W-:-:S05]  /*9980*/  @!P6 IMAD.IADD R14, R14, 0x1, -R2 ;  /* 0x000000010e0ee824 */ /* 0x000fca00078e0a02 */
[----:B------:R-:W-:Y:S01]  /*9990*/  ISETP.GT.U32.AND P6, PT, R2, R14, PT ;  /* 0x0000000e0200720c */ /* 0x000fe20003fc4070 */
[----:B----4-:R-:W-:Y:S02]  /*99a0*/  IMAD.MOV.U32 R10, RZ, RZ, R12 ;  /* 0x000000ffff0a7224 */ /* 0x010fe400078e000c */
[----:B------:R-:W-:Y:S02]  /*99b0*/  IMAD.MOV.U32 R12, RZ, RZ, R17 ;  /* 0x000000ffff0c7224 */ /* 0x000fe400078e0011 */
[----:B------:R-:W-:Y:S02]  /*99c0*/  IMAD.MOV.U32 R17, RZ, RZ, R0 ;  /* 0x000000ffff117224 */ /* 0x000fe400078e0000 */
[----:B------:R-:W-:Y:S02]  /*99d0*/  @!P3 IMAD.MOV R12, RZ, RZ, -R12 ;  /* 0x000000ffff0cb224 */ /* 0x000fe400078e0a0c */
[----:B------:R-:W-:Y:S02]  /*99e0*/  IMAD.MOV.U32 R0, RZ, RZ, R16 ;  /* 0x000000ffff007224 */ /* 0x000fe400078e0010 */
[----:B------:R-:W3:Y:S04]  /*99f0*/  LDL.LU R16, [R1+0xa8] ;  /* 0x0000a80001107983 */ /* 0x000ee80000300800 */
[----:B------:R0:W-:Y:S04]  /*9a00*/  STL [R1+0x354], R18 ;  /* 0x0003541201007387 */ /* 0x0001e80000100800 */
[----:B0-----:R-:W4:Y:S04]  /*9a10*/  LDL.LU R18, [R1+0x90] ;  /* 0x0000900001127983 */ /* 0x001f280000300800 */
[----:B------:R0:W-:Y:S04]  /*9a20*/  STL [R1+0x358], R12 ;  /* 0x0003580c01007387 */ /* 0x0001e80000100800 */
[----:B0-----:R-:W5:Y:S01]  /*9a30*/  LDL.LU R12, [R1+0x94] ;  /* 0x00009400010c7983 */ /* 0x001f620000300800 */
[----:B------:R-:W-:-:S02]  /*9a40*/  @!P0 IMAD.MOV R0, RZ, RZ, -R0 ;  /* 0x000000ffff008224 */ /* 0x000fc400078e0a00 */
[----:B------:R-:W-:-:S03]  /*9a50*/  @!P6 IMAD.IADD R14, R14, 0x1, -R2 ;  /* 0x000000010e0ee824 */ /* 0x000fc600078e0a02 */
[----:B------:R0:W-:Y:S01]  /*9a60*/  STL [R1+0x35c], R0 ;  /* 0x00035c0001007387 */ /* 0x0001e20000100800 */
[----:B------:R-:W-:Y:S02]  /*9a70*/  @!P2 IMAD.MOV R15, RZ, RZ, -R15 ;  /* 0x000000ffff0fa224 */ /* 0x000fe400078e0a0f */
[----:B0-----:R-:W-:Y:S02]  /*9a80*/  IMAD.MOV.U32 R0, RZ, RZ, R14 ;  /* 0x000000ffff007224 */ /* 0x001fe400078e000e */
[----:B------:R-:W2:Y:S02]  /*9a90*/  LDL.LU R14, [R1+0x98] ;  /* 0x00009800010e7983 */ /* 0x000ea40000300800 */
[----:B------:R-:W-:Y:S02]  /*9aa0*/  @!P4 IMAD.MOV R0, RZ, RZ, -R0 ;  /* 0x000000ffff00c224 */ /* 0x000fe400078e0a00 */
[----:B------:R0:W-:Y:S01]  /*9ab0*/  STL [R1+0x360], R15 ;  /* 0x0003600f01007387 */ /* 0x0001e20000100800 */
[----:B------:R-:W-:-:S03]  /*9ac0*/  ISETP.GT.U32.AND P3, PT, R2, R11, PT ;  /* 0x0000000b0200720c */ /* 0x000fc60003f64070 */
[----:B0-----:R-:W3:Y:S04]  /*9ad0*/  LDL.LU R15, [R1+0xa0] ;  /* 0x0000a000010f7983 */ /* 0x001ee80000300800 */
[----:B------:R0:W-:Y:S04]  /*9ae0*/  STL [R1+0x364], R0 ;  /* 0x0003640001007387 */ /* 0x0001e80000100800 */
[----:B0-----:R-:W3:Y:S02]  /*9af0*/  LDL.LU R0, [R1+0x3244] ;  /* 0x0032440001007983 */ /* 0x001ee40000300800 */
[----:B------:R-:W-:Y:S01]  /*9b00*/  @!P3 IMAD.IADD R11, R11, 0x1, -R2 ;  /* 0x000000010b0bb824 */ /* 0x000fe200078e0a02 */
[----:B-----5:R-:W-:-:S02]  /*9b10*/  ISETP.GE.AND P3, PT, R12, RZ, PT ;  /* 0x000000ff0c00720c */ /* 0x020fc40003f66270 */
[----:B------:R-:W5:Y:S01]  /*9b20*/  LDL.LU R12, [R1+0x3240] ;  /* 0x00324000010c7983 */ /* 0x000f620000300800 */
[C---:B------:R-:W-:Y:S02]  /*9b30*/  ISETP.GT.U32.AND P6, PT, R2.reuse, R8, PT ;  /* 0x000000080200720c */ /* 0x040fe40003fc4070 */
[----:B------:R-:W-:Y:S02]  /*9b40*/  ISETP.GT.U32.AND P0, PT, R2, R9, PT ;  /* 0x000000090200720c */ /* 0x000fe40003f04070 */
[----:B----4-:R-:W-:-:S09]  /*9b50*/  ISETP.GE.AND P4, PT, R18, RZ, PT ;  /* 0x000000ff1200720c */ /* 0x010fd20003f86270 */
[----:B------:R-:W-:Y:S01]  /*9b60*/  @!P6 IMAD.IADD R8, R8, 0x1, -R2 ;  /* 0x000000010808e824 */ /* 0x000fe200078e0a02 */
[C---:B------:R-:W-:Y:S01]  /*9b70*/  ISETP.GT.U32.AND P6, PT, R2.reuse, R3, PT ;  /* 0x000000030200720c */ /* 0x040fe20003fc4070 */
[----:B------:R-:W-:Y:S01]  /*9b80*/  IMAD.MOV.U32 R18, RZ, RZ, R10 ;  /* 0x000000ffff127224 */ /* 0x000fe200078e000a */
[C---:B------:R-:W-:Y:S02]  /*9b90*/  ISETP.GT.U32.AND P2, PT, R2.reuse, R6, PT ;  /* 0x000000060200720c */ /* 0x040fe40003f44070 */
[----:B------:R-:W-:Y:S01]  /*9ba0*/  ISETP.GT.U32.AND P5, PT, R2, R8, PT ;  /* 0x000000080200720c */ /* 0x000fe20003fa4070 */
[----:B------:R-:W-:Y:S01]  /*9bb0*/  @!P0 IMAD.IADD R9, R9, 0x1, -R2 ;  /* 0x0000000109098824 */ /* 0x000fe200078e0a02 */
[----:B--2---:R-:W-:Y:S01]  /*9bc0*/  ISETP.GE.AND P0, PT, R14, RZ, PT ;  /* 0x000000ff0e00720c */ /* 0x004fe20003f06270 */
[----:B------:R-:W-:-:S06]  /*9bd0*/  @!P4 IMAD.MOV R11, RZ, RZ, -R11 ;  /* 0x000000ffff0bc224 */ /* 0x000fcc00078e0a0b */
[----:B------:R-:W-:-:S04]  /*9be0*/  @!P6 IMAD.IADD R3, R3, 0x1, -R2 ;  /* 0x000000010303e824 */ /* 0x000fc800078e0a02 */
[----:B------:R-:W-:Y:S02]  /*9bf0*/  @!P1 IMAD.MOV R3, RZ, RZ, -R3 ;  /* 0x000000ffff039224 */ /* 0x000fe400078e0a03 */
[----:B---3--:R-:W-:-:S04]  /*9c00*/  IMAD.HI.U32 R10, R0, R7, RZ ;  /* 0x00000007000a7227 */ /* 0x008fc800078e00ff */
[----:B------:R-:W-:Y:S02]  /*9c10*/  IMAD.MOV R10, RZ, RZ, -R10 ;  /* 0x000000ffff0a7224 */ /* 0x000fe400078e0a0a */
[--C-:B------:R-:W-:Y:S02]  /*9c20*/  @!P5 IMAD.IADD R8, R8, 0x1, -R2.reuse ;  /* 0x000000010808d824 */ /* 0x100fe400078e0a02 */
[----:B------:R-:W-:Y:S02]  /*9c30*/  IMAD R7, R2, R10, R7 ;  /* 0x0000000a02077224 */ /* 0x000fe400078e0207 */
[----:B------:R-:W2:Y:S01]  /*9c40*/  LDL.LU R10, [R1+0xd0] ;  /* 0x0000d000010a7983 */ /* 0x000ea20000300800 */
[----:B------:R-:W-:Y:S01]  /*9c50*/  @!P3 IMAD.MOV R9, RZ, RZ, -R9 ;  /* 0x000000ffff09b224 */ /* 0x000fe200078e0a09 */
[----:B------:R-:W-:Y:S02]  /*9c60*/  ISETP.GE.AND P3, PT, R17, RZ, PT ;  /* 0x000000ff1100720c */ /* 0x000fe40003f66270 */
[----:B------:R0:W-:Y:S01]  /*9c70*/  STL [R1+0x368], R3 ;  /* 0x0003680301007387 */ /* 0x0001e20000100800 */
[----:B------:R-:W-:Y:S01]  /*9c80*/  @!P2 IMAD.IADD R6, R6, 0x1, -R2 ;  /* 0x000000010606a824 */ /* 0x000fe200078e0a02 */
[----:B------:R-:W-:-:S02]  /*9c90*/  ISETP.GE.AND P2, PT, R15, RZ, PT ;  /* 0x000000ff0f00720c */ /* 0x000fc40003f46270 */
[----:B------:R-:W3:Y:S01]  /*9ca0*/  LDL.LU R14, [R1+0xd4] ;  /* 0x0000d400010e7983 */ /* 0x000ee20000300800 */
[----:B------:R-:W-:-:S03]  /*9cb0*/  @!P0 IMAD.MOV R8, RZ, RZ, -R8 ;  /* 0x000000ffff088224 */ /* 0x000fc600078e0a08 */
[----:B------:R1:W-:Y:S01]  /*9cc0*/  STL [R1+0x36c], R11 ;  /* 0x00036c0b01007387 */ /* 0x0003e20000100800 */
[----:B------:R-:W-:-:S03]  /*9cd0*/  ISETP.GE.AND P0, PT, R16, RZ, PT ;  /* 0x000000ff1000720c */ /* 0x000fc60003f06270 */
[----:B------:R-:W4:Y:S04]  /*9ce0*/  LDL.LU R17, [R1+0xdc] ;  /* 0x0000dc0001117983 */ /* 0x000f280000300800 */
[----:B------:R-:W4:Y:S04]  /*9cf0*/  LDL.LU R15, [R1+0xb0] ;  /* 0x0000b000010f7983 */ /* 0x000f280000300800 */
[----:B------:R3:W-:Y:S01]  /*9d00*/  STL [R1+0x370], R9 ;  /* 0x0003700901007387 */ /* 0x0007e20000100800 */
[----:B-----5:R-:W-:Y:S02]  /*9d10*/  ISETP.GE.AND P5, PT, R12, RZ, PT ;  /* 0x000000ff0c00720c */ /* 0x020fe40003fa6270 */
[----:B------:R-:W-:-:S02]  /*9d20*/  IABS R12, R16 ;  /* 0x00000010000c7213 */ /* 0x000fc40000000000 */
[----:B------:R-:W5:Y:S01]  /*9d30*/  LDL R16, [R1+0xac] ;  /* 0x0000ac0001107983 */ /* 0x000f620000100800 */
[C---:B------:R-:W-:Y:S02]  /*9d40*/  ISETP.GT.U32.AND P6, PT, R2.reuse, R4, PT ;  /* 0x000000040200720c */ /* 0x040fe40003fc4070 */
[----:B------:R-:W-:-:S11]  /*9d50*/  ISETP.GT.U32.AND P1, PT, R2, R6, PT ;  /* 0x000000060200720c */ /* 0x000fd60003f24070 */
[----:B------:R-:W-:-:S05]  /*9d60*/  @!P6 IMAD.IADD R4, R4, 0x1, -R2 ;  /* 0x000000010404e824 */ /* 0x000fca00078e0a02 */
[----:B------:R-:W-:Y:S01]  /*9d70*/  ISETP.GT.U32.AND P4, PT, R2, R4, PT ;  /* 0x000000040200720c */ /* 0x000fe20003f84070 */
[----:B------:R-:W-:Y:S02]  /*9d80*/  @!P1 IMAD.IADD R6, R6, 0x1, -R2 ;  /* 0x0000000106069824 */ /* 0x000fe400078e0a02 */
[----:B0-----:R-:W-:-:S10]  /*9d90*/  IMAD.HI.U32 R3, R0, R12, RZ ;  /* 0x0000000c00037227 */ /* 0x001fd400078e00ff */
[----:B------:R-:W-:-:S04]  /*9da0*/  @!P4 IMAD.IADD R4, R4, 0x1, -R2 ;  /* 0x000000010404c824 */ /* 0x000fc800078e0a02 */
[----:B-1----:R-:W-:Y:S02]  /*9db0*/  IMAD.MOV.U32 R11, RZ, RZ, R4 ;  /* 0x000000ffff0b7224 */ /* 0x002fe400078e0004 */
[----:B------:R-:W-:Y:S02]  /*9dc0*/  @!P5 IMAD.MOV R6, RZ, RZ, -R6 ;  /* 0x000000ffff06d224 */ /* 0x000fe400078e0a06 */
[----:B------:R-:W-:Y:S02]  /*9dd0*/  IMAD.MOV R3, RZ, RZ, -R3 ;  /* 0x000000ffff037224 */ /* 0x000fe400078e0a03 */
[----:B------:R-:W-:Y:S01]  /*9de0*/  @!P2 IMAD.MOV R11, RZ, RZ, -R11 ;  /* 0x000000ffff0ba224 */ /* 0x000fe200078e0a0b */
[----:B------:R2:W-:Y:S01]  /*9df0*/  STL [R1+0x374], R8 ;  /* 0x0003740801007387 */ /* 0x0005e20000100800 */
[----:B------:R-:W-:-:S03]  /*9e00*/  IMAD R12, R2, R3, R12 ;  /* 0x00000003020c7224 */ /* 0x000fc600078e020c */
[----:B------:R4:W-:Y:S04]  /*9e10*/  STL [R1+0x378], R6 ;  /* 0x0003780601007387 */ /* 0x0009e80000100800 */
[----:B------:R0:W-:Y:S01]  /*9e20*/  STL [R1+0x37c], R11 ;  /* 0x00037c0b01007387 */ /* 0x0001e20000100800 */
[----:B---3--:R-:W-:Y:S02]  /*9e30*/  ISETP.GE.AND P4, PT, R14, RZ, PT ;  /* 0x000000ff0e00720c */ /* 0x008fe40003f86270 */
[----:B------:R-:W-:Y:S02]  /*9e40*/  IABS R3, R14 ;  /* 0x0000000e00037213 */ /* 0x000fe40000000000 */
[----:B------:R-:W3:Y:S01]  /*9e50*/  LDL R14, [R1+0xb4] ;  /* 0x0000b400010e7983 */ /* 0x000ee20000100800 */
[----:B-----5:R-:W-:-:S03]  /*9e60*/  IABS R9, R16 ;  /* 0x0000001000097213 */ /* 0x020fc60000000000 */
[----:B------:R-:W5:Y:S01]  /*9e70*/  LDL.LU R16, [R1+0xbc] ;  /* 0x0000bc0001107983 */ /* 0x000f620000300800 */
[C---:B------:R-:W-:Y:S02]  /*9e80*/  ISETP.GT.U32.AND P6, PT, R2.reuse, R7, PT ;  /* 0x000000070200720c */ /* 0x040fe40003fc4070 */
[----:B------:R-:W-:Y:S02]  /*9e90*/  ISETP.GT.U32.AND P5, PT, R2, R12, PT ;  /* 0x0000000c0200720c */ /* 0x000fe40003fa4070 */
[----:B--2---:R-:W-:Y:S02]  /*9ea0*/  IABS R8, R10 ;  /* 0x0000000a00087213 */ /* 0x004fe40000000000 */
[----:B------:R-:W-:Y:S01]  /*9eb0*/  ISETP.GE.AND P1, PT, R10, RZ, PT ;  /* 0x000000ff0a00720c */ /* 0x000fe20003f26270 */
[----:B------:R-:W-:Y:S02]  /*9ec0*/  IMAD.MOV.U32 R4, RZ, RZ, R3 ;  /* 0x000000ffff047224 */ /* 0x000fe400078e0003 */
[----:B------:R-:W-:-:S04]  /*9ed0*/  IMAD.HI.U32 R10, R0, R8, RZ ;  /* 0x00000008000a7227 */ /* 0x000fc800078e00ff */
[--C-:B------:R-:W-:Y:S02]  /*9ee0*/  @!P6 IMAD.IADD R7, R7, 0x1, -R2.reuse ;  /* 0x000000010707e824 */ /* 0x100fe400078e0a02 */
[----:B------:R-:W-:Y:S01]  /*9ef0*/  @!P5 IMAD.IADD R12, R12, 0x1, -R2 ;  /* 0x000000010c0cd824 */ /* 0x000fe200078e0a02 */
[----:B----4-:R-:W-:Y:S02]  /*9f00*/  IABS R6, R17 ;  /* 0x0000001100067213 */ /* 0x010fe40000000000 */
[C---:B------:R-:W-:Y:S02]  /*9f10*/  ISETP.GT.U32.AND P6, PT, R2.reuse, R7, PT ;  /* 0x000000070200720c */ /* 0x040fe40003fc4070 */
[----:B------:R-:W-:Y:S01]  /*9f20*/  ISETP.GE.AND P2, PT, R17, RZ, PT ;  /* 0x000000ff1100720c */ /* 0x000fe20003f46270 */
[----:B------:R-:W-:Y:S01]  /*9f30*/  IMAD.MOV.U32 R17, RZ, RZ, R20 ;  /* 0x000000ffff117224 */ /* 0x000fe200078e0014 */
[----:B------:R-:W-:Y:S01]  /*9f40*/  ISETP.GT.U32.AND P5, PT, R2, R12, PT ;  /* 0x0000000c0200720c */ /* 0x000fe20003fa4070 */
[----:B------:R-:W-:-:S02]  /*9f50*/  IMAD.MOV R10, RZ, RZ, -R10 ;  /* 0x000000ffff0a7224 */ /* 0x000fc400078e0a0a */
[----:B------:R-:W-:Y:S02]  /*9f60*/  IMAD.MOV.U32 R20, RZ, RZ, R13 ;  /* 0x000000ffff147224 */ /* 0x000fe400078e000d */
[----:B------:R-:W-:-:S04]  /*9f70*/  IMAD.HI.U32 R13, R0, R4, RZ ;  /* 0x00000004000d7227 */ /* 0x000fc800078e00ff */
[C---:B------:R-:W-:Y:S02]  /*9f80*/  IMAD R3, R2.reuse, R10, R8 ;  /* 0x0000000a02037224 */ /* 0x040fe400078e0208 */
[----:B------:R-:W-:Y:S01]  /*9f90*/  IMAD.MOV.U32 R8, RZ, RZ, R9 ;  /* 0x000000ffff087224 */ /* 0x000fe200078e0009 */
[----:B------:R-:W-:Y:S01]  /*9fa0*/  IABS R9, R15 ;  /* 0x0000000f00097213 */ /* 0x000fe20000000000 */
[----:B------:R-:W-:Y:S02]  /*9fb0*/  IMAD.MOV R13, RZ, RZ, -R13 ;  /* 0x000000ffff0d7224 */ /* 0x000fe400078e0a0d */
[----:B------:R-:W-:Y:S02]  /*9fc0*/  @!P6 IMAD.IADD R7, R7, 0x1, -R2 ;  /* 0x000000010707e824 */ /* 0x000fe400078e0a02 */
[----:B------:R-:W-:Y:S02]  /*9fd0*/  IMAD R4, R2, R13, R4 ;  /* 0x0000000d02047224 */ /* 0x000fe400078e0204 */
[----:B------:R-:W-:-:S04]  /*9fe0*/  IMAD.HI.U32 R10, R0, R6, RZ ;  /* 0x00000006000a7227 */ /* 0x000fc800078e00ff */
[----:B0-----:R-:W-:-:S04]  /*9ff0*/  IMAD.HI.U32 R11, R0, R8, RZ ;  /* 0x00000008000b7227 */ /* 0x001fc800078e00ff */
[----:B------:R-:W-:Y:S02]  /*a000*/  @!P5 IMAD.IADD R12, R12, 0x1, -R2 ;  /* 0x000000010c0cd824 */ /* 0x000fe400078e0a02 */
[----:B------:R-:W-:Y:S02]  /*a010*/  IMAD.MOV R10, RZ, RZ, -R10 ;  /* 0x000000ffff0a7224 */ /* 0x000fe400078e0a0a */
[----:B------:R-:W-:Y:S01]  /*a020*/  IMAD.MOV R11, RZ, RZ, -R11 ;  /* 0x000000ffff0b7224 */ /* 0x000fe200078e0a0b */
[----:B---3--:R-:W-:Y:S01]  /*a030*/  IABS R13, R14 ;  /* 0x0000000e000d7213 */ /* 0x008fe20000000000 */
[----:B------:R-:W-:-:S04]  /*a040*/  IMAD.HI.U32 R14, R0, R9, RZ ;  /* 0x00000009000e7227 */ /* 0x000fc800078e00ff */
[----:B------:R-:W-:Y:S02]  /*a050*/  IMAD.MOV R14, RZ, RZ, -R14 ;  /* 0x000000ffff0e7224 */ /* 0x000fe400078e0a0e */
[C---:B------:R-:W-:Y:S02]  /*a060*/  IMAD R6, R2.reuse, R10, R6 ;  /* 0x0000000a02067224 */ /* 0x040fe400078e0206 */
[C---:B------:R-:W-:Y:S02]  /*a070*/  IMAD R8, R2.reuse, R11, R8 ;  /* 0x0000000b02087224 */ /* 0x040fe400078e0208 */
[----:B------:R-:W-:Y:S01]  /*a080*/  IMAD R9, R2, R14, R9 ;  /* 0x0000000e02097224 */ /* 0x000fe200078e0209 */
[----:B-----5:R0:W-:Y:S04]  /*a090*/  STL [R1+0x3238], R16 ;  /* 0x0032381001007387 */ /* 0x0201e80000100800 */
[----:B------:R1:W-:Y:S04]  /*a0a0*/  STL [R1+0x323c], R15 ;  /* 0x00323c0f01007387 */ /* 0x0003e80000100800 */
[----:B------:R-:W2:Y:S01]  /*a0b0*/  LDL R10, [R1+0xc4] ;  /* 0x0000c400010a7983 */ /* 0x000ea20000100800 */
[----:B0-----:R-:W-:-:S03]  /*a0c0*/  IMAD.MOV.U32 R16, RZ, RZ, R12 ;  /* 0x000000ffff107224 */ /* 0x001fc600078e000c */
[----:B------:R-:W3:Y:S01]  /*a0d0*/  LDL R11, [R1+0xc0] ;  /* 0x0000c000010b7983 */ /* 0x000ee20000100800 */
[----:B-1----:R-:W-:Y:S02]  /*a0e0*/  IMAD.MOV.U32 R15, RZ, RZ, R7 ;  /* 0x000000ffff0f7224 */ /* 0x002fe400078e0007 */
[----:B------:R-:W-:Y:S01]  /*a0f0*/  @!P0 IMAD.MOV R16, RZ, RZ, -R16 ;  /* 0x000000ffff108224 */ /* 0x000fe200078e0a10 */
[----:B------:R-:W4:Y:S01]  /*a100*/  LDL R14, [R1+0xb8] ;  /* 0x0000b800010e7983 */ /* 0x000f220000100800 */
[----:B------:R-:W-:-:S03]  /*a110*/  @!P3 IMAD.MOV R15, RZ, RZ, -R15 ;  /* 0x000000ffff0fb224 */ /* 0x000fc600078e0a0f */
[----:B------:R-:W5:Y:S04]  /*a120*/  LDL.LU R12, [R1+0xac] ;  /* 0x0000ac00010c7983 */ /* 0x000f680000300800 */
[----:B------:R0:W-:Y:S04]  /*a130*/  STL [R1+0x380], R15 ;  /* 0x0003800f01007387 */ /* 0x0001e80000100800 */
[----:B0-----:R-:W2:Y:S04]  /*a140*/  LDL.LU R15, [R1+0x323c] ;  /* 0x00323c00010f7983 */ /* 0x001ea80000300800 */
[----:B------:R0:W-:Y:S04]  /*a150*/  STL [R1+0x384], R16 ;  /* 0x0003841001007387 */ /* 0x0001e80000100800 */
[----:B0-----:R-:W3:Y:S01]  /*a160*/  LDL.LU R16, [R1+0x3238] ;  /* 0x0032380001107983 */ /* 0x001ee20000300800 */
[----:B------:R-:W-:-:S13]  /*a170*/  ISETP.GT.U32.AND P6, PT, R2, R3, PT ;  /* 0x000000030200720c */ /* 0x000fda0003fc4070 */
[----:B------:R-:W-:-:S05]  /*a180*/  @!P6 IMAD.IADD R3, R3, 0x1, -R2 ;  /* 0x000000010303e824 */ /* 0x000fca00078e0a02 */
[----:B------:R-:W-:-:S13]  /*a190*/  ISETP.GT.U32.AND P6, PT, R2, R3, PT ;  /* 0x000000030200720c */ /* 0x000fda0003fc4070 */
[----:B------:R-:W-:Y:S01]  /*a1a0*/  @!P6 IMAD.IADD R3, R3, 0x1, -R2 ;  /* 0x000000010303e824 */ /* 0x000fe200078e0a02 */
[----:B-----5:R-:W-:Y:S02]  /*a1b0*/  ISETP.GE.AND P6, PT, R12, RZ, PT ;  /* 0x000000ff0c00720c */ /* 0x020fe40003fc6270 */
[----:B---3--:R-:W-:Y:S01]  /*a1c0*/  IABS R12, R16 ;  /* 0x00000010000c7213 */ /* 0x008fe20000000000 */
[----:B------:R0:W-:Y:S04]  /*a1d0*/  STL [R1+0x3230], R16 ;  /* 0x0032301001007387 */ /* 0x0001e80000100800 */
[----:B0-----:R-:W3:Y:S01]  /*a1e0*/  LDL.LU R16, [R1+0xb8] ;  /* 0x0000b80001107983 */ /* 0x001ee20000300800 */
[----:B------:R-:W-:Y:S01]  /*a1f0*/  ISETP.GT.U32.AND P5, PT, R2, R4, PT ;  /* 0x000000040200720c */ /* 0x000fe20003fa4070 */
[----:B------:R-:W-:-:S04]  /*a200*/  IMAD.HI.U32 R7, R0, R13, RZ ;  /* 0x0000000d00077227 */ /* 0x000fc800078e00ff */
[----:B------:R-:W-:-:S08]  /*a210*/  IMAD.MOV R7, RZ, RZ, -R7 ;  /* 0x000000ffff077224 */ /* 0x000fd000078e0a07 */
[--C-:B------:R-:W-:Y:S01]  /*a220*/  @!P5 IMAD.IADD R4, R4, 0x1, -R2.reuse ;  /* 0x000000010404d824 */ /* 0x100fe200078e0a02 */
[C---:B------:R-:W-:Y:S01]  /*a230*/  ISETP.GT.U32.AND P5, PT, R2.reuse, R9, PT ;  /* 0x000000090200720c */ /* 0x040fe20003fa4070 */
[----:B------:R-:W-:Y:S01]  /*a240*/  IMAD R13, R2, R7, R13 ;  /* 0x00000007020d7224 */ /* 0x000fe200078e020d */
[----:B----4-:R-:W-:Y:S01]  /*a250*/  IABS R7, R14 ;  /* 0x0000000e00077213 */ /* 0x010fe20000000000 */
[----:B------:R-:W-:Y:S01]  /*a260*/  IMAD.MOV.U32 R14, RZ, RZ, R3 ;  /* 0x000000ffff0e7224 */ /* 0x000fe200078e0003 */
[----:B---3--:R0:W-:Y:S04]  /*a270*/  STL [R1+0x3234], R16 ;  /* 0x0032341001007387 */ /* 0x0081e80000100800 */
[----:B0-----:R-:W3:Y:S05]  /*a280*/  LDL.LU R16, [R1+0xb4] ;  /* 0x0000b40001107983 */ /* 0x001eea0000300800 */
[----:B------:R-:W-:-:S02]  /*a290*/  @!P5 IMAD.IADD R9, R9, 0x1, -R2 ;  /* 0x000000010909d824 */ /* 0x000fc400078e0a02 */
[----:B------:R-:W-:-:S03]  /*a2a0*/  @!P1 IMAD.MOV R14, RZ, RZ, -R14 ;  /* 0x000000ffff0e9224 */ /* 0x000fc600078e0a0e */
[C---:B------:R-:W-:Y:S02]  /*a2b0*/  ISETP.GT.U32.AND P1, PT, R2.reuse, R9, PT ;  /* 0x000000090200720c */ /* 0x040fe40003f24070 */
[----:B------:R0:W-:Y:S11]  /*a2c0*/  STL [R1+0x38c], R14 ;  /* 0x00038c0e01007387 */ /* 0x0001f60000100800 */
[----:B------:R-:W-:Y:S01]  /*a2d0*/  @!P1 IMAD.IADD R9, R9, 0x1, -R2 ;  /* 0x0000000109099824 */ /* 0x000fe200078e0a02 */
[----:B------:R-:W-:-:S02]  /*a2e0*/  ISETP.GT.U32.AND P3, PT, R2, R6, PT ;  /* 0x000000060200720c */ /* 0x000fc40003f64070 */
[----:B---3--:R-:W-:Y:S02]  /*a2f0*/  ISETP.GE.AND P1, PT, R16, RZ, PT ;  /* 0x000000ff1000720c */ /* 0x008fe40003f26270 */
[----:B------:R-:W3:Y:S09]  /*a300*/  LDL.LU R16, [R1+0x3234] ;  /* 0x0032340001107983 */ /* 0x000ef20000300800 */
[----:B------:R-:W-:Y:S01]  /*a310*/  @!P3 IMAD.IADD R6, R6, 0x1, -R2 ;  /* 0x000000010606b824 */ /* 0x000fe200078e0a02 */
[----:B------:R-:W-:Y:S01]  /*a320*/  ISETP.GT.U32.AND P3, PT, R2, R4, PT ;  /* 0x000000040200720c */ /* 0x000fe20003f64070 */
[----:B------:R-:W-:Y:S01]  /*a330*/  IMAD.HI.U32 R3, R0, R7, RZ ;  /* 0x0000000700037227 */ /* 0x000fe200078e00ff */
[----:B------:R-:W-:-:S03]  /*a340*/  IABS R11, R11 ;  /* 0x0000000b000b7213 */ /* 0x000fc60000000000 */
[----:B------:R-:W-:-:S08]  /*a350*/  IMAD.MOV R3, RZ, RZ, -R3 ;  /* 0x000000ffff037224 */ /* 0x000fd000078e0a03 */
[----:B------:R-:W-:Y:S01]  /*a360*/  @!P3 IMAD.IADD R4, R4, 0x1, -R2 ;  /* 0x000000010404b824 */ /* 0x000fe200078e0a02 */
[C---:B------:R-:W-:Y:S01]  /*a370*/  ISETP.GT.U32.AND P3, PT, R2.reuse, R13, PT ;  /* 0x0000000d0200720c */ /* 0x040fe20003f64070 */
[----:B------:R-:W-:Y:S02]  /*a380*/  IMAD R7, R2, R3, R7 ;  /* 0x0000000302077224 */ /* 0x000fe400078e0207 */
[----:B------:R-:W-:-:S04]  /*a390*/  IMAD.HI.U32 R3, R0, R12, RZ ;  /* 0x0000000c00037227 */ /* 0x000fc800078e00ff */
[----:B0-----:R-:W-:-:S04]  /*a3a0*/  IMAD.HI.U32 R14, R0, R11, RZ ;  /* 0x0000000b000e7227 */ /* 0x001fc800078e00ff */
[----:B------:R-:W-:Y:S02]  /*a3b0*/  IMAD.MOV R3, RZ, RZ, -R3 ;  /* 0x000000ffff037224 */ /* 0x000fe400078e0a03 */
[----:B------:R-:W-:Y:S02]  /*a3c0*/  IMAD.MOV R14, RZ, RZ, -R14 ;  /* 0x000000ffff0e7224 */ /* 0x000fe400078e0a0e */
[----:B------:R-:W-:Y:S02]  /*a3d0*/  @!P3 IMAD.IADD R13, R13, 0x1, -R2 ;  /* 0x000000010d0db824 */ /* 0x000fe400078e0a02 */
[C---:B------:R-:W-:Y:S02]  /*a3e0*/  IMAD R3, R2.reuse, R3, R12 ;  /* 0x0000000302037224 */ /* 0x040fe400078e020c */
[C---:B------:R-:W-:Y:S01]  /*a3f0*/  IMAD R11, R2.reuse, R14, R11 ;  /* 0x0000000e020b7224 */ /* 0x040fe200078e020b */
[----:B------:R-:W-:Y:S02]  /*a400*/  ISETP.GT.U32.AND P0, PT, R2, R8, PT ;  /* 0x000000080200720c */ /* 0x000fe40003f04070 */
[----:B---3--:R-:W-:-:S02]  /*a410*/  ISETP.GE.AND P3, PT, R16, RZ, PT ;  /* 0x000000ff1000720c */ /* 0x008fc40003f66270 */
[----:B------:R-:W3:Y:S04]  /*a420*/  LDL.LU R16, [R1+0x3230] ;  /* 0x0032300001107983 */ /* 0x000ee80000300800 */
[----:B------:R-:W4:Y:S04]  /*a430*/  LDL.LU R12, [R1+0xc0] ;  /* 0x0000c000010c7983 */ /* 0x000f280000300800 */
[----:B------:R-:W5:Y:S01]  /*a440*/  LDL.LU R14, [R1+0xc8] ;  /* 0x0000c800010e7983 */ /* 0x000f620000300800 */
[----:B------:R-:W-:-:S05]  /*a450*/  @!P0 IMAD.IADD R8, R8, 0x1, -R2 ;  /* 0x0000000108088824 */ /* 0x000fca00078e0a02 */
[C---:B------:R-:W-:Y:S02]  /*a460*/  ISETP.GT.U32.AND P5, PT, R2.reuse, R8, PT ;  /* 0x000000080200720c */ /* 0x040fe40003fa4070 */
[----:B------:R-:W-:Y:S02]  /*a470*/  ISETP.GT.U32.AND P0, PT, R2, R6, PT ;  /* 0x000000060200720c */ /* 0x000fe40003f04070 */
[----:B--2---:R-:W-:-:S09]  /*a480*/  IABS R10, R10 ;  /* 0x0000000a000a7213 */ /* 0x004fd20000000000 */
[--C-:B------:R-:W-:Y:S01]  /*a490*/  @!P5 IMAD.IADD R8, R8, 0x1, -R2.reuse ;  /* 0x000000010808d824 */ /* 0x100fe200078e0a02 */
[----:B------:R-:W-:Y:S01]  /*a4a0*/  ISETP.GT.U32.AND P5, PT, R2, R7, PT ;  /* 0x000000070200720c */ /* 0x000fe20003fa4070 */
[----:B------:R-:W-:Y:S01]  /*a4b0*/  @!P0 IMAD.IADD R6, R6, 0x1, -R2 ;  /* 0x0000000106068824 */ /* 0x000fe200078e0a02 */
[----:B------:R-:W-:Y:S01]  /*a4c0*/  ISETP.GE.AND P0, PT, R15, RZ, PT ;  /* 0x000000ff0f00720c */ /* 0x000fe20003f06270 */
[----:B------:R-:W-:-:S04]  /*a4d0*/  IMAD.HI.U32 R15, R0, R10, RZ ;  /* 0x0000000a000f7227 */ /* 0x000fc800078e00ff */
[----:B------:R-:W-:Y:S02]  /*a4e0*/  IMAD.MOV R15, RZ, RZ, -R15 ;  /* 0x000000ffff0f7224 */ /* 0x000fe400078e0a0f */
[----:B------:R-:W-:-:S04]  /*a4f0*/  @!P2 IMAD.MOV R6, RZ, RZ, -R6 ;  /* 0x000000ffff06a224 */ /* 0x000fc800078e0a06 */
[----:B------:R-:W-:Y:S02]  /*a500*/  @!P5 IMAD.IADD R7, R7, 0x1, -R2 ;  /* 0x000000010707d824 */ /* 0x000fe400078e0a02 */
[----:B------:R-:W-:-:S03]  /*a510*/  IMAD R15, R2, R15, R10 ;  /* 0x0000000f020f7224 */ /* 0x000fc600078e020a */
[----:B------:R-:W-:Y:S01]  /*a520*/  ISETP.GT.U32.AND P2, PT, R2, R7, PT ;  /* 0x000000070200720c */ /* 0x000fe20003f44070 */
[----:B------:R-:W-:Y:S02]  /*a530*/  @!P6 IMAD.MOV R8, RZ, RZ, -R8 ;  /* 0x000000ffff08e224 */ /* 0x000fe400078e0a08 */
[----:B------:R-:W-:-:S10]  /*a540*/  @!P0 IMAD.MOV R9, RZ, RZ, -R9 ;  /* 0x000000ffff098224 */ /* 0x000fd400078e0a09 */
[----:B------:R-:W-:Y:S01]  /*a550*/  @!P2 IMAD.IADD R7, R7, 0x1, -R2 ;  /* 0x000000010707a824 */ /* 0x000fe200078e0a02 */
[----:B-----5:R-:W-:Y:S01]  /*a560*/  IABS R10, R14 ;  /* 0x0000000e000a7213 */ /* 0x020fe20000000000 */
[----:B------:R0:W-:Y:S02]  /*a570*/  STL [R1+0x322c], R14 ;  /* 0x00322c0e01007387 */ /* 0x0001e40000100800 */
[----:B0-----:R-:W-:Y:S02]  /*a580*/  IMAD.MOV.U32 R14, RZ, RZ, R4 ;  /* 0x000000ffff0e7224 */ /* 0x001fe400078e0004 */
[----:B------:R-:W2:Y:S02]  /*a590*/  LDL R4, [R1+0xcc] ;  /* 0x0000cc0001047983 */ /* 0x000ea40000100800 */
[----:B------:R-:W-:Y:S01]  /*a5a0*/  @!P4 IMAD.MOV R14, RZ, RZ, -R14 ;  /* 0x000000ffff0ec224 */ /* 0x000fe200078e0a0e */
[----:B---3--:R-:W-:-:S04]  /*a5b0*/  ISETP.GE.AND P0, PT, R16, RZ, PT ;  /* 0x000000ff1000720c */ /* 0x008fc80003f06270 */
[----:B------:R0:W-:Y:S04]  /*a5c0*/  STL [R1+0x390], R14 ;  /* 0x0003900e01007387 */ /* 0x0001e80000100800 */
[----:B0-----:R-:W3:Y:S04]  /*a5d0*/  LDL.LU R14, [R1+0xc4] ;  /* 0x0000c400010e7983 */ /* 0x001ee80000300800 */
[----:B------:R0:W-:Y:S04]  /*a5e0*/  STL [R1+0x394], R6 ;  /* 0x0003940601007387 */ /* 0x0001e80000100800 */
[----:B------:R-:W-:Y:S04]  /*a5f0*/  STL [R1+0x388], R8 ;  /* 0x0003880801007387 */ /* 0x000fe80000100800 */
[----:B------:R-:W5:Y:S04]  /*a600*/  LDL R16, [R1+0xd8] ;  /* 0x0000d80001107983 */ /* 0x000f680000100800 */
[----:B------:R1:W-:Y:S04]  /*a610*/  STL [R1+0x300], R9 ;  /* 0x0003000901007387 */ /* 0x0003e80000100800 */
[----:B------:R4:W-:Y:S01]  /*a620*/  STL [R1+0x3228], R7 ;  /* 0x0032280701007387 */ /* 0x0009e20000100800 */
[----:B------:R-:W-:-:S02]  /*a630*/  ISETP.GT.U32.AND P4, PT, R2, R13, PT ;  /* 0x0000000d0200720c */ /* 0x000fc40003f84070 */
[----:B------:R-:W-:Y:S01]  /*a640*/  ISETP.GT.U32.AND P5, PT, R2, R3, PT ;  /* 0x000000030200720c */ /* 0x000fe20003fa4070 */
[----:B0-----:R-:W-:Y:S01]  /*a650*/  IMAD.HI.U32 R6, R0, R10, RZ ;  /* 0x0000000a00067227 */ /* 0x001fe200078e00ff */
[----:B-1----:R-:W5:Y:S04]  /*a660*/  LDL R9, [R1+0xe4] ;  /* 0x0000e40001097983 */ /* 0x002f680000100800 */
[----:B----4-:R-:W4:Y:S01]  /*a670*/  LDL R7, [R1+0xe0] ;  /* 0x0000e00001077983 */ /* 0x010f220000100800 */
[----:B------:R-:W-:-:S04]  /*a680*/  ISETP.GE.AND P2, PT, R12, RZ, PT ;  /* 0x000000ff0c00720c */ /* 0x000fc80003f46270 */
[--C-:B------:R-:W-:Y:S01]  /*a690*/  @!P4 IMAD.IADD R13, R13, 0x1, -R2.reuse ;  /* 0x000000010d0dc824 */ /* 0x100fe200078e0a02 */
[----:B------:R-:W5:Y:S01]  /*a6a0*/  LDL R12, [R1+0xe8] ;  /* 0x0000e800010c7983 */ /* 0x000f620000100800 */
[----:B------:R-:W-:Y:S02]  /*a6b0*/  @!P5 IMAD.IADD R3, R3, 0x1, -R2 ;  /* 0x000000010303d824 */ /* 0x000fe400078e0a02 */
[----:B------:R-:W-:Y:S02]  /*a6c0*/  IMAD.MOV R6, RZ, RZ, -R6 ;  /* 0x000000ffff067224 */ /* 0x000fe400078e0a06 */
[----:B------:R-:W-:Y:S02]  /*a6d0*/  @!P1 IMAD.MOV R13, RZ, RZ, -R13 ;  /* 0x000000ffff0d9224 */ /* 0x000fe400078e0a0d */
[----:B------:R-:W-:Y:S01]  /*a6e0*/  IMAD R10, R2, R6, R10 ;  /* 0x00000006020a7224 */ /* 0x000fe200078e020a */
[----:B---3--:R-:W-:Y:S02]  /*a6f0*/  ISETP.GE.AND P5, PT, R14, RZ, PT ;  /* 0x000000ff0e00720c */ /* 0x008fe40003fa6270 */
[----:B------:R-:W3:Y:S04]  /*a700*/  LDL.LU R14, [R1+0x322c] ;  /* 0x00322c00010e7983 */ /* 0x000ee80000300800 */
[----:B------:R0:W-:Y:S01]  /*a710*/  STL [R1+0x2f0], R13 ;  /* 0x0002f00d01007387 */ /* 0x0001e20000100800 */
[----:B----4-:R-:W-:-:S03]  /*a720*/  IABS R6, R7 ;  /* 0x0000000700067213 */ /* 0x010fc60000000000 */
[----:B------:R-:W4:Y:S01]  /*a730*/  LDL.LU R7, [R1+0xcc] ;  /* 0x0000cc0001077983 */ /* 0x000f220000300800 */
[C---:B------:R-:W-:Y:S02]  /*a740*/  ISETP.GT.U32.AND P6, PT, R2.reuse, R11, PT ;  /* 0x0000000b0200720c */ /* 0x040fe40003fc4070 */
[----:B------:R-:W-:Y:S02]  /*a750*/  ISETP.GT.U32.AND P4, PT, R2, R15, PT ;  /* 0x0000000f0200720c */ /* 0x000fe40003f84070 */
[----:B--2---:R-:W-:-:S09]  /*a760*/  IABS R4, R4 ;  /* 0x0000000400047213 */ /* 0x004fd20000000000 */
[--C-:B------:R-:W-:Y:S02]  /*a770*/  @!P6 IMAD.IADD R11, R11, 0x1, -R2.reuse ;  /* 0x000000010b0be824 */ /* 0x100fe400078e0a02 */
[----:B------:R-:W-:Y:S02]  /*a780*/  @!P4 IMAD.IADD R15, R15, 0x1, -R2 ;  /* 0x000000010f0fc824 */ /* 0x000fe400078e0a02 */
[----:B------:R-:W-:Y:S01]  /*a790*/  IMAD.HI.U32 R8, R0, R4, RZ ;  /* 0x0000000400087227 */ /* 0x000fe200078e00ff */
[----:B------:R-:W-:-:S03]  /*a7a0*/  ISETP.GT.U32.AND P4, PT, R2, R11, PT ;  /* 0x0000000b0200720c */ /* 0x000fc60003f84070 */
[----:B------:R-:W-:Y:S01]  /*a7b0*/  IMAD.MOV R8, RZ, RZ, -R8 ;  /* 0x000000ffff087224 */ /* 0x000fe200078e0a08 */
[----:B------:R-:W-:-:S03]  /*a7c0*/  ISETP.GT.U32.AND P1, PT, R2, R15, PT ;  /* 0x0000000f0200720c */ /* 0x000fc60003f24070 */
[----:B------:R-:W-:-:S06]  /*a7d0*/  IMAD R4, R2, R8, R4 ;  /* 0x0000000802047224 */ /* 0x000fcc00078e0204 */
[--C-:B------:R-:W-:Y:S01]  /*a7e0*/  @!P4 IMAD.IADD R11, R11, 0x1, -R2.reuse ;  /* 0x000000010b0bc824 */ /* 0x100fe200078e0a02 */
[----:B------:R-:W-:Y:S02]  /*a7f0*/  ISETP.GT.U32.AND P4, PT, R2, R4, PT ;  /* 0x000000040200720c */ /* 0x000fe40003f84070 */
[----:B-----5:R-:W-:Y:S01]  /*a800*/  IABS R8, R9 ;  /* 0x0000000900087213 */ /* 0x020fe20000000000 */
[----:B------:R-:W-:Y:S01]  /*a810*/  @!P1 IMAD.IADD R15, R15, 0x1, -R2 ;  /* 0x000000010f0f9824 */ /* 0x000fe200078e0a02 */
[----:B------:R-:W-:Y:S01]  /*a820*/  IABS R9, R12 ;  /* 0x0000000c00097213 */ /* 0x000fe20000000000 */
[----:B------:R-:W-:-:S08]  /*a830*/  IMAD.HI.U32 R12, R0, R6, RZ ;  /* 0x00000006000c7227 */ /* 0x000fd000078e00ff */
[----:B------:R-:W-:Y:S02]  /*a840*/  @!P4 IMAD.IADD R4, R4, 0x1, -R2 ;  /* 0x000000010404c824 */ /* 0x000fe400078e0a02 */
[----:B------:R-:W-:-:S04]  /*a850*/  IMAD.MOV R12, RZ, RZ, -R12 ;  /* 0x000000ffff0c7224 */ /* 0x000fc800078e0a0c */
[----:B------:R-:W-:Y:S01]  /*a860*/  IMAD R6, R2, R12, R6 ;  /* 0x0000000c02067224 */ /* 0x000fe200078e0206 */
[----:B---3--:R-:W-:Y:S01]  /*a870*/  ISETP.GE.AND P1, PT, R14, RZ, PT ;  /* 0x000000ff0e00720c */ /* 0x008fe20003f26270 */
[----:B------:R-:W-:-:S04]  /*a880*/  IMAD.HI.U32 R14, R0, R8, RZ ;  /* 0x00000008000e7227 */ /* 0x000fc800078e00ff */
[----:B------:R-:W-:-:S04]  /*a890*/  IMAD.MOV R14, RZ, RZ, -R14 ;  /* 0x000000ffff0e7224 */ /* 0x000fc800078e0a0e */
[----:B------:R-:W-:Y:S01]  /*a8a0*/  IMAD R8, R2, R14, R8 ;  /* 0x0000000e02087224 */ /* 0x000fe200078e0208 */
[----:B----4-:R-:W-:Y:S02]  /*a8b0*/  ISETP.GE.AND P4, PT, R7, RZ, PT ;  /* 0x000000ff0700720c */ /* 0x010fe40003f86270 */
[----:B------:R-:W2:Y:S04]  /*a8c0*/  LDL.LU R7, [R1+0x3228] ;  /* 0x0032280001077983 */ /* 0x000ea80000300800 */
[----:B------:R-:W3:Y:S04]  /*a8d0*/  LDL R14, [R1+0xf0] ;  /* 0x0000f000010e7983 */ /* 0x000ee80000100800 */
[----:B------:R-:W4:Y:S01]  /*a8e0*/  LDL R12, [R1+0xec] ;  /* 0x0000ec00010c7983 */ /* 0x000f220000100800 */
[----:B------:R-:W-:-:S02]  /*a8f0*/  IABS R16, R16 ;  /* 0x0000001000107213 */ /* 0x000fc40000000000 */
[----:B------:R-:W-:-:S03]  /*a900*/  ISETP.GT.U32.AND P6, PT, R2, R3, PT ;  /* 0x000000030200720c */ /* 0x000fc60003fc4070 */
[----:B0-----:R-:W-:-:S04]  /*a910*/  IMAD.HI.U32 R13, R0, R16, RZ ;  /* 0x00000010000d7227 */ /* 0x001fc800078e00ff */
[----:B------:R-:W-:-:S04]  /*a920*/  IMAD.MOV R13, RZ, RZ, -R13 ;  /* 0x000000ffff0d7224 */ /* 0x000fc800078e0a0d */
[----:B------:R-:W-:Y:S02]  /*a930*/  IMAD R16, R2, R13, R16 ;  /* 0x0000000d02107224 */ /* 0x000fe400078e0210 */
[----:B------:R-:W-:-:S04]  /*a940*/  IMAD.HI.U32 R13, R0, R9, RZ ;  /* 0x00000009000d7227 */ /* 0x000fc800078e00ff */
[----:B------:R-:W-:Y:S02]  /*a950*/  @!P6 IMAD.IADD R3, R3, 0x1, -R2 ;  /* 0x000000010303e824 */ /* 0x000fe400078e0a02 */
[----:B------:R-:W-:Y:S02]  /*a960*/  IMAD.MOV R13, RZ, RZ, -R13 ;  /* 0x000000ffff0d7224 */ /* 0x000fe400078e0a0d */
[----:B------:R-:W-:Y:S01]  /*a970*/  @!P0 IMAD.MOV R3, RZ, RZ, -R3 ;  /* 0x000000ffff038224 */ /* 0x000fe200078e0a03 */
[----:B------:R0:W-:Y:S01]  /*a980*/  STL [R1+0x3224], R8 ;  /* 0x0032240801007387 */ /* 0x0001e20000100800 */
[----:B------:R-:W-:Y:S02]  /*a990*/  IMAD R9, R2, R13, R9 ;  /* 0x0000000d02097224 */ /* 0x000fe400078e0209 */
[----:B0-----:R-:W-:Y:S02]  /*a9a0*/  IMAD.MOV.U32 R8, RZ, RZ, R15 ;  /* 0x000000ffff087224 */ /* 0x001fe400078e000f */
[----:B--2---:R-:W-:Y:S01]  /*a9b0*/  @!P3 IMAD.MOV R7, RZ, RZ, -R7 ;  /* 0x000000ffff07b224 */ /* 0x004fe200078e0a07 */
[----:B---3--:R-:W-:-:S04]  /*a9c0*/  IABS R13, R14 ;  /* 0x0000000e000d7213 */ /* 0x008fc80000000000 */
[----:B------:R-:W-:Y:S04]  /*a9d0*/  STL [R1+0x2e8], R7 ;  /* 0x0002e80701007387 */ /* 0x000fe80000100800 */
[----:B------:R-:W2:Y:S04]  /*a9e0*/  LDL.LU R14, [R1+0xd8] ;  /* 0x0000d800010e7983 */ /* 0x000ea80000300800 */
[----:B------:R0:W-:Y:S01]  /*a9f0*/  STL [R1+0x2e0], R3 ;  /* 0x0002e00301007387 */ /* 0x0001e20000100800 */
[----:B----4-:R-:W-:-:S03]  /*aa00*/  IABS R12, R12 ;  /* 0x0000000c000c7213 */ /* 0x010fc60000000000 */
[----:B------:R-:W3:Y:S01]  /*aa10*/  LDL.LU R15, [R1+0xf4] ;  /* 0x0000f400010f7983 */ /* 0x000ee20000300800 */
[----:B0-----:R-:W-:-:S03]  /*aa20*/  IMAD.MOV.U32 R3, RZ, RZ, R11 ;  /* 0x000000ffff037224 */ /* 0x001fc600078e000b */
[----:B------:R-:W4:Y:S01]  /*aa30*/  LDL.LU R11, [R1+0xe4] ;  /* 0x0000e400010b7983 */ /* 0x000f220000300800 */
[----:B------:R-:W-:Y:S02]  /*aa40*/  @!P2 IMAD.MOV R3, RZ, RZ, -R3 ;  /* 0x000000ffff03a224 */ /* 0x000fe400078e0a03 */
[----:B------:R-:W-:-:S03]  /*aa50*/  IMAD.HI.U32 R7, R0, R13, RZ ;  /* 0x0000000d00077227 */ /* 0x000fc600078e00ff */
[----:B------:R0:W-:Y:S04]  /*aa60*/  STL [R1+0x2d8], R3 ;  /* 0x0002d80301007387 */ /* 0x0001e80000100800 */
[----:B------:R1:W-:Y:S01]  /*aa70*/  STL [R1+0x3220], R0 ;  /* 0x0032200001007387 */ /* 0x0003e20000100800 */
[----:B0-----:R-:W-:-:S03]  /*aa80*/  IMAD.HI.U32 R3, R0, R12, RZ ;  /* 0x0000000c00037227 */ /* 0x001fc600078e00ff */
[----:B-1----:R-:W5:Y:S01]  /*aa90*/  LDL.LU R0, [R1+0xe0] ;  /* 0x0000e00001007983 */ /* 0x002f620000300800 */
[----:B------:R-:W-:Y:S01]  /*aaa0*/  ISETP.GT.U32.AND P6, PT, R2, R10, PT ;  /* 0x0000000a0200720c */ /* 0x000fe20003fc4070 */
[----:B------:R-:W-:-:S05]  /*aab0*/  @!P5 IMAD.MOV R8, RZ, RZ, -R8 ;  /* 0x000000ffff08d224 */ /* 0x000fca00078e0a08 */
[----:B------:R0:W-:Y:S07]  /*aac0*/  STL [R1+0x2d0], R8 ;  /* 0x0002d00801007387 */ /* 0x0001ee0000100800 */
[----:B------:R-:W-:Y:S01]  /*aad0*/  @!P6 IMAD.IADD R10, R10, 0x1, -R2 ;  /* 0x000000010a0ae824 */ /* 0x000fe200078e0a02 */
[C---:B------:R-:W-:Y:S01]  /*aae0*/  ISETP.GT.U32.AND P6, PT, R2.reuse, R16, PT ;  /* 0x000000100200720c */ /* 0x040fe20003fc4070 */
[----:B0-----:R-:W3:Y:S03]  /*aaf0*/  LDL.LU R8, [R1+0x3224] ;  /* 0x0032240001087983 */ /* 0x001ee60000300800 */
[----:B------:R-:W-:-:S09]  /*ab00*/  ISETP.GT.U32.AND P3, PT, R2, R10, PT ;  /* 0x0000000a0200720c */ /* 0x000fd20003f64070 */
[----:B------:R-:W-:Y:S01]  /*ab10*/  @!P6 IMAD.IADD R16, R16, 0x1, -R2 ;  /* 0x000000011010e824 */ /* 0x000fe200078e0a02 */
[----:B------:R-:W-:-:S04]  /*ab20*/  ISETP.GT.U32.AND P6, PT, R2, R4, PT ;  /* 0x000000040200720c */ /* 0x000fc80003fc4070 */
[----:B------:R-:W-:Y:S01]  /*ab30*/  ISETP.GT.U32.AND P0, PT, R2, R16, PT ;  /* 0x000000100200720c */ /* 0x000fe20003f04070 */
[----:B------:R-:W-:Y:S02]  /*ab40*/  @!P3 IMAD.IADD R10, R10, 0x1, -R2 ;  /* 0x000000010a0ab824 */ /* 0x000fe400078e0a02 */
[----:B------:R-:W-:-:S06]  /*ab50*/  IMAD.MOV R3, RZ, RZ, -R3 ;  /* 0x000000ffff037224 */ /* 0x000fcc00078e0a03 */
[----:B------:R-:W-:-:S04]  /*ab60*/  @!P6 IMAD.IADD R4, R4, 0x1, -R2 ;  /* 0x000000010404e824 */ /* 0x000fc800078e0a02 */
[----:B------:R-:W-:Y:S02]  /*ab70*/  @!P0 IMAD.IADD R16, R16, 0x1, -R2 ;  /* 0x0000000110108824 */ /* 0x000fe400078e0a02 */
[----:B------:R-:W-:Y:S01]  /*ab80*/  IMAD R3, R2, R3, R12 ;  /* 0x0000000302037224 */ /* 0x000fe200078e020c */
[----:B--2---:R-:W-:Y:S02]  /*ab90*/  ISETP.GE.AND P6, PT, R14, RZ, PT ;  /* 0x000000ff0e00720c */ /* 0x004fe40003fc6270 */
[----:B------:R-:W2:Y:S01]  /*aba0*/  LDL.LU R14, [R1+0xf8] ;  /* 0x0000f800010e7983 */ /* 0x000ea20000300800 */
[----:B-----5:R-:W-:Y:S01]  /*abb0*/  ISETP.GE.AND P0, PT, R0, RZ, PT ;  /* 0x000000ff0000720c */ /* 0x020fe20003f06270 */
[----:B------:R-:W-:Y:S02]  /*abc0*/  IMAD.MOV.U32 R0, RZ, RZ, R10 ;  /* 0x000000ffff007224 */ /* 0x000fe400078e000a */
[----:B------:R-:W5:Y:S04]  /*abd0*/  LDL.LU R10, [R1+0xe8] ;  /* 0x0000e800010a7983 */ /* 0x000f680000300800 */
[----:B------:R-:W2:Y:S01]  /*abe0*/  LDL.LU R12, [R1+0xec] ;  /* 0x0000ec00010c7983 */ /* 0x000ea20000300800 */
[----:B------:R-:W-:Y:S01]  /*abf0*/  ISETP.GT.U32.AND P2, PT, R2, R6, PT ;  /* 0x000000060200720c */ /* 0x000fe20003f44070 */
[----:B------:R-:W-:-:S02]  /*ac00*/  @!P1 IMAD.MOV R0, RZ, RZ, -R0 ;  /* 0x000000ffff009224 */ /* 0x000fc400078e0a00 */
[----:B------:R-:W-:-:S10]  /*ac10*/  IMAD.MOV R7, RZ, RZ, -R7 ;  /* 0x000000ffff077224 */ /* 0x000fd400078e0a07 */
[----:B------:R-:W-:Y:S01]  /*ac20*/  @!P2 IMAD.IADD R6, R6, 0x1, -R2 ;  /* 0x000000010606a824 */ /* 0x000fe200078e0a02 */
[----:B----4-:R-:W-:Y:S02]  /*ac30*/  ISETP.GE.AND P2, PT, R11, RZ, PT ;  /* 0x000000ff0b00720c */ /* 0x010fe40003f46270 */
[----:B------:R-:W4:Y:S04]  /*ac40*/  LDL.LU R11, [R1+0xf0] ;  /* 0x0000f000010b7983 */ /* 0x000f280000300800 */
[----:B------:R0:W-:Y:S01]  /*ac50*/  STL [R1+0x2c8], R0 ;  /* 0x0002c80001007387 */ /* 0x0001e20000100800 */
[C---:B---3--:R-:W-:Y:S01]  /*ac60*/  ISETP.GT.U32.AND P5, PT, R2.reuse, R8, PT ;  /* 0x000000080200720c */ /* 0x048fe20003fa4070 */
[----:B------:R-:W-:Y:S02]  /*ac70*/  IMAD R7, R2, R7, R13 ;  /* 0x0000000702077224 */ /* 0x000fe400078e020d */
[----:B------:R-:W3:Y:S01]  /*ac80*/  LDL.LU R13, [R1+0xfc] ;  /* 0x0000fc00010d7983 */ /* 0x000ee20000300800 */
[----:B0-----:R-:W-:-:S04]  /*ac90*/  IMAD.MOV.U32 R0, RZ, RZ, R4 ;  /* 0x000000ffff007224 */ /* 0x001fc800078e0004 */
[----:B------:R-:W-:-:S05]  /*aca0*/  @!P4 IMAD.MOV R0, RZ, RZ, -R0 ;  /* 0x000000ffff00c224 */ /* 0x000fca00078e0a00 */
[----:B------:R0:W-:Y:S01]  /*acb0*/  STL [R1+0x2c4], R0 ;  /* 0x0002c40001007387 */ /* 0x0001e20000100800 */
[----:B------:R-:W-:-:S03]  /*acc0*/  @!P5 IMAD.IADD R8, R8, 0x1, -R2 ;  /* 0x000000010808d824 */ /* 0x000fc600078e0a02 */
[----:B0-----:R-:W3:Y:S02]  /*acd0*/  LDL.LU R0, [R1+0x3220] ;  /* 0x0032200001007983 */ /* 0x001ee40000300800 */
[C---:B------:R-:W-:Y:S02]  /*ace0*/  ISETP.GT.U32.AND P1, PT, R2.reuse, R8, PT ;  /* 0x000000080200720c */ /* 0x040fe40003f24070 */
[----:B------:R-:W-:Y:S01]  /*acf0*/  ISETP.GT.U32.AND P4, PT, R2, R3, PT ;  /* 0x000000030200720c */ /* 0x000fe20003f84070 */
[----:B------:R-:W-:Y:S01]  /*ad00*/  @!P6 IMAD.MOV R16, RZ, RZ, -R16 ;  /* 0x000000ffff10e224 */ /* 0x000fe200078e0a10 */
[----:B------:R-:W-:-:S04]  /*ad10*/  IABS R4, R15 ;  /* 0x0000000f00047213 */ /* 0x000fc80000000000 */
[----:B------:R0:W-:Y:S05]  /*ad20*/  STL [R1+0x2c0], R16 ;  /* 0x0002c01001007387 */ /* 0x0001ea0000100800 */
[--C-:B------:R-:W-:Y:S02]  /*ad30*/  @!P1 IMAD.IADD R8, R8, 0x1, -R2.reuse ;  /* 0x0000000108089824 */ /* 0x100fe400078e0a02 */
[----:B------:R-:W-:Y:S01]  /*ad40*/  @!P4 IMAD.IADD R3, R3, 0x1, -R2 ;  /* 0x000000010303c824 */ /* 0x000fe200078e0a02 */
[----:B------:R-:W-:Y:S02]  /*ad50*/  ISETP.GE.AND P4, PT, R15, RZ, PT ;  /* 0x000000ff0f00720c */ /* 0x000fe40003f86270 */
[----:B--2---:R-:W-:-:S02]  /*ad60*/  ISETP.GE.AND P1, PT, R12, RZ, PT ;  /* 0x000000ff0c00720c */ /* 0x004fc40003f26270 */
[----:B------:R-:W2:Y:S04]  /*ad70*/  LDL.LU R12, [R1+0x100] ;  /* 0x00010000010c7983 */ /* 0x000ea80000300800 */
[----:B------:R-:W2:Y:S01]  /*ad80*/  LDL.LU R15, [R1+0x134] ;  /* 0x00013400010f7983 */ /* 0x000ea20000300800 */
[C---:B------:R-:W-:Y:S02]  /*ad90*/  ISETP.GT.U32.AND P3, PT, R2.reuse, R9, PT ;  /* 0x000000090200720c */ /* 0x040fe40003f64070 */
[----:B------:R-:W-:-:S11]  /*ada0*/  ISETP.GT.U32.AND P5, PT, R2, R6, PT ;  /* 0x000000060200720c */ /* 0x000fd60003fa4070 */
[----:B------:R-:W-:-:S05]  /*adb0*/  @!P3 IMAD.IADD R9, R9, 0x1, -R2 ;  /* 0x000000010909b824 */ /* 0x000fca00078e0a02 */
[----:B------:R-:W-:Y:S01]  /*adc0*/  ISETP.GT.U32.AND P3, PT, R2, R9, PT ;  /* 0x000000090200720c */ /* 0x000fe20003f64070 */
[----:B------:R-:W-:Y:S01]  /*add0*/  @!P5 IMAD.IADD R6, R6, 0x1, -R2 ;  /* 0x000000010606d824 */ /* 0x000fe200078e0a02 */
[----:B-----5:R-:W-:-:S03]  /*ade0*/  ISETP.GE.AND P6, PT, R10, RZ, PT ;  /* 0x000000ff0a00720c */ /* 0x020fc60003fc6270 */
[----:B------:R-:W-:Y:S01]  /*adf0*/  @!P0 IMAD.MOV R6, RZ, RZ, -R6 ;  /* 0x000000ffff068224 */ /* 0x000fe200078e0a06 */
[----:B------:R-:W-:-:S07]  /*ae00*/  ISETP.GT.U32.AND P0, PT, R2, R3, PT ;  /* 0x000000030200720c */ /* 0x000fce0003f04070 */
[----:B------:R-:W-:Y:S01]  /*ae10*/  @!P3 IMAD.IADD R9, R9, 0x1, -R2 ;  /* 0x000000010909b824 */ /* 0x000fe200078e0a02 */
[----:B----4-:R-:W-:Y:S02]  /*ae20*/  ISETP.GE.AND P3, PT, R11, RZ, PT ;  /* 0x000000ff0b00720c */ /* 0x010fe40003f66270 */
[----:B------:R-:W-:Y:S01]  /*ae30*/  IABS R11, R14 ;  /* 0x0000000e000b7213 */ /* 0x000fe20000000000 */
[----:B---3--:R-:W-:-:S04]  /*ae40*/  IMAD.HI.U32 R10, R0, R4, RZ ;  /* 0x00000004000a7227 */ /* 0x008fc800078e00ff */
[----:B------:R-:W-:Y:S02]  /*ae50*/  IMAD.MOV R10, RZ, RZ, -R10 ;  /* 0x000000ffff0a7224 */ /* 0x000fe400078e0a0a */
[----:B------:R-:W-:Y:S02]  /*ae60*/  @!P2 IMAD.MOV R8, RZ, RZ, -R8 ;  /* 0x000000ffff08a224 */ /* 0x000fe400078e0a08 */
[----:B------:R-:W-:Y:S02]  /*ae70*/  IMAD R10, R2, R10, R4 ;  /* 0x0000000a020a7224 */ /* 0x000fe400078e0204 */
[----:B------:R-:W-:Y:S01]  /*ae80*/  IMAD.HI.U32 R4, R0, R11, RZ ;  /* 0x0000000b00047227 */ /* 0x000fe200078e00ff */
[----:B------:R-:W-:Y:S02]  /*ae90*/  STL [R1+0x2bc], R6 ;  /* 0x0002bc0601007387 */ /* 0x000fe40000100800 */
[----:B------:R-:W-:Y:S01]  /*aea0*/  ISETP.GT.U32.AND P2, PT, R2, R10, PT ;  /* 0x0000000a0200720c */ /* 0x000fe20003f44070 */
[----:B------:R-:W-:Y:S01]  /*aeb0*/  IMAD.MOV R4, RZ, RZ, -R4 ;  /* 0x000000ffff047224 */ /* 0x000fe200078e0a04 */
[----:B------:R2:W-:Y:S01]  /*aec0*/  STL [R1+0x2b8], R8 ;  /* 0x0002b80801007387 */ /* 0x0005e20000100800 */
[----:B------:R-:W-:Y:S01]  /*aed0*/  @!P6 IMAD.MOV R9, RZ, RZ, -R9 ;  /* 0x000000ffff09e224 */ /* 0x000fe200078e0a09 */
[----:B------:R-:W-:Y:S01]  /*aee0*/  ISETP.GE.AND P6, PT, R14, RZ, PT ;  /* 0x000000ff0e00720c */ /* 0x000fe20003fc6270 */
[----:B------:R-:W-:Y:S01]  /*aef0*/  @!P0 IMAD.IADD R3, R3, 0x1, -R2 ;  /* 0x0000000103038824 */ /* 0x000fe200078e0a02 */
[----:B------:R-:W3:Y:S01]  /*af00*/  LDL.LU R14, [R1+0x108] ;  /* 0x00010800010e7983 */ /* 0x000ee20000300800 */
[----:B------:R-:W-:-:S02]  /*af10*/  IMAD R4, R2, R4, R11 ;  /* 0x0000000402047224 */ /* 0x000fc400078e020b */
[----:B------:R-:W-:-:S04]  /*af20*/  IMAD.MOV.U32 R11, RZ, RZ, R3 ;  /* 0x000000ffff0b7224 */ /* 0x000fc800078e0003 */
[----:B------:R-:W-:Y:S01]  /*af30*/  @!P1 IMAD.MOV R11, RZ, RZ, -R11 ;  /* 0x000000ffff0b9224 */ /* 0x000fe200078e0a0b */
[----:B------:R1:W-:Y:S01]  /*af40*/  STL [R1+0x2b4], R9 ;  /* 0x0002b40901007387 */ /* 0x0003e20000100800 */
[----:B------:R-:W-:-:S03]  /*af50*/  @!P2 IMAD.IADD R10, R10, 0x1, -R2 ;  /* 0x000000010a0aa824 */ /* 0x000fc600078e0a02 */
[----:B------:R4:W-:Y:S04]  /*af60*/  STL [R1+0x2b0], R11 ;  /* 0x0002b00b01007387 */ /* 0x0009e80000100800 */
[----:B0-----:R-:W5:Y:S01]  /*af70*/  LDL.LU R16, [R1+0x104] ;  /* 0x0001040001107983 */ /* 0x001f620000300800 */
[----:B--2---:R-:W-:Y:S02]  /*af80*/  IABS R8, R15 ;  /* 0x0000000f00087213 */ /* 0x004fe40000000000 */
[----:B------:R-:W-:Y:S02]  /*af90*/  ISETP.GE.AND P2, PT, R15, RZ, PT ;  /* 0x000000ff0f00720c */ /* 0x000fe40003f46270 */
[----:B------:R-:W2:Y:S01]  /*afa0*/  LDL.LU R15, [R1+0x10c] ;  /* 0x00010c00010f7983 */ /* 0x000ea20000300800 */
[----:B------:R-:W-:-:S13]  /*afb0*/  ISETP.GT.U32.AND P5, PT, R2, R7, PT ;  /* 0x000000070200720c */ /* 0x000fda0003fa4070 */
[----:B------:R-:W-:-:S05]  /*afc0*/  @!P5 IMAD.IADD R7, R7, 0x1, -R2 ;  /* 0x000000010707d824 */ /* 0x000fca00078e0a02 */
[----:B------:R-:W-:Y:S02]  /*afd0*/  ISETP.GT.U32.AND P5, PT, R2, R7, PT ;  /* 0x000000070200720c */ /* 0x000fe40003fa4070 */
[----:B------:R-:W-:-:S11]  /*afe0*/  IABS R6, R13 ;  /* 0x0000000d00067213 */ /* 0x000fd60000000000 */
[----:B------:R-:W-:Y:S01]  /*aff0*/  @!P5 IMAD.IADD R7, R7, 0x1, -R2 ;  /* 0x000000010707d824 */ /* 0x000fe200078e0a02 */
[C---:B------:R-:W-:Y:S02]  /*b000*/  ISETP.GT.U32.AND P5, PT, R2.reuse, R4, PT ;  /* 0x000000040200720c */ /* 0x040fe40003fa4070 */
[----:B------:R-:W-:Y:S01]  /*b010*/  ISETP.GT.U32.AND P1, PT, R2, R10, PT ;  /* 0x0000000a0200720c */ /* 0x000fe20003f24070 */
[----:B-1----:R-:W-:-:S04]  /*b020*/  IMAD.HI.U32 R9, R0, R6, RZ ;  /* 0x0000000600097227 */ /* 0x002fc800078e00ff */
[----:B------:R-:W-:-:S06]  /*b030*/  IMAD.MOV R9, RZ, RZ, -R9 ;  /* 0x000000ffff097224 */ /* 0x000fcc00078e0a09 */
[----:B------:R-:W-:-:S05]  /*b040*/  @!P5 IMAD.IADD R4, R4, 0x1, -R2 ;  /* 0x000000010404d824 */ /* 0x000fca00078e0a02 */
[C---:B------:R-:W-:Y:S01]  /*b050*/  ISETP.GT.U32.AND P5, PT, R2.reuse, R4, PT ;  /* 0x000000040200720c */ /* 0x040fe20003fa4070 */
[----:B------:R-:W-:Y:S02]  /*b060*/  IMAD R6, R2, R9, R6 ;  /* 0x0000000902067224 */ /* 0x000fe400078e0206 */
[----:B------:R-:W-:Y:S01]  /*b070*/  IMAD.HI.U32 R9, R0, R8, RZ ;  /* 0x0000000800097227 */ /* 0x000fe200078e00ff */
[----:B------:R-:W-:-:S03]  /*b080*/  IABS R3, R12 ;  /* 0x0000000c00037213 */ /* 0x000fc60000000000 */
[--C-:B------:R-:W-:Y:S01]  /*b090*/  @!P1 IMAD.IADD R10, R10, 0x1, -R2.reuse ;  /* 0x000000010a0a9824 */ /* 0x100fe200078e0a02 */
[----:B------:R-:W-:Y:S01]  /*b0a0*/  ISETP.GE.AND P1, PT, R12, RZ, PT ;  /* 0x000000ff0c00720c */ /* 0x000fe20003f26270 */
[----:B----4-:R-:W-:Y:S01]  /*b0b0*/  IMAD.MOV.U32 R11, RZ, RZ, R7 ;  /* 0x000000ffff0b7224 */ /* 0x010fe200078e0007 */
[----:B---3--:R-:W-:Y:S01]  /*b0c0*/  IABS R12, R14 ;  /* 0x0000000e000c7213 */ /* 0x008fe20000000000 */
[----:B------:R-:W-:Y:S02]  /*b0d0*/  IMAD.MOV R9, RZ, RZ, -R9 ;  /* 0x000000ffff097224 */ /* 0x000fe400078e0a09 */
[----:B------:R-:W-:Y:S02]  /*b0e0*/  @!P5 IMAD.IADD R4, R4, 0x1, -R2 ;  /* 0x000000010404d824 */ /* 0x000fe400078e0a02 */
[----:B------:R-:W-:Y:S02]  /*b0f0*/  @!P3 IMAD.MOV R11, RZ, RZ, -R11 ;  /* 0x000000ffff0bb224 */ /* 0x000fe400078e0a0b */
[----:B------:R-:W-:-:S02]  /*b100*/  IMAD R8, R2, R9, R8 ;  /* 0x0000000902087224 */ /* 0x000fc400078e0208 */
[----:B------:R-:W-:Y:S01]  /*b110*/  IMAD.HI.U32 R9, R0, R12, RZ ;  /* 0x0000000c00097227 */ /* 0x000fe200078e00ff */
[----:B------:R-:W-:-:S03]  /*b120*/  ISETP.GE.AND P0, PT, R13, RZ, PT ;  /* 0x000000ff0d00720c */ /* 0x000fc60003f06270 */
[----:B------:R-:W-:Y:S02]  /*b130*/  @!P4 IMAD.MOV R10, RZ, RZ, -R10 ;  /* 0x000000ffff0ac224 */ /* 0x000fe400078e0a0a */
[----:B------:R-:W-:Y:S01]  /*b140*/  @!P6 IMAD.MOV R4, RZ, RZ, -R4 ;  /* 0x000000ffff04e224 */ /* 0x000fe200078e0a04 */
[----:B------:R-:W-:Y:S01]  /*b150*/  STL [R1+0x2ac], R11 ;  /* 0x0002ac0b01007387 */ /* 0x000fe20000100800 */
[----:B------:R-:W-:-:S03]  /*b160*/  IMAD.MOV R9, RZ, RZ, -R9 ;  /* 0x000000ffff097224 */ /* 0x000fc600078e0a09 */
[----:B------:R-:W3:Y:S01]  /*b170*/  LDL R13, [R1+0x110] ;  /* 0x00011000010d7983 */ /* 0x000ee20000100800 */
[----:B------:R-:W-:-:S03]  /*b180*/  IMAD R9, R2, R9, R12 ;  /* 0x0000000902097224 */ /* 0x000fc600078e020c */
[----:B------:R0:W-:Y:S04]  /*b190*/  STL [R1+0x2a8], R10 ;  /* 0x0002a80a01007387 */ /* 0x0001e80000100800 */
[----:B------:R1:W-:Y:S04]  /*b1a0*/  STL [R1+0x2a4], R4 ;  /* 0x0002a40401007387 */ /* 0x0003e80000100800 */
[----:B--2---:R2:W-:Y:S04]  /*b1b0*/  STL [R1+0x321c], R15 ;  /* 0x00321c0f01007387 */ /* 0x0045e80000100800 */
[----:B------:R-:W4:Y:S01]  /*b1c0*/  LDL.LU R12, [R1+0x114] ;  /* 0x00011400010c7983 */ /* 0x000f220000300800 */
[----:B------:R-:W-:Y:S01]  /*b1d0*/  IMAD.HI.U32 R7, R0, R3, RZ ;  /* 0x0000000300077227 */ /* 0x000fe200078e00ff */
[----:B------:R-:W-:-:S03]  /*b1e0*/  ISETP.GT.U32.AND P3, PT, R2, R6, PT ;  /* 0x000000060200720c */ /* 0x000fc60003f64070 */
[----:B------:R-:W-:Y:S01]  /*b1f0*/  IMAD.MOV R7, RZ, RZ, -R7 ;  /* 0x000000ffff077224 */ /* 0x000fe200078e0a07 */
[----:B------:R-:W-:-:S03]  /*b200*/  ISETP.GT.U32.AND P5, PT, R2, R8, PT ;  /* 0x000000080200720c */ /* 0x000fc60003fa4070 */
[----:B------:R-:W-:-:S05]  /*b210*/  IMAD R3, R2, R7, R3 ;  /* 0x0000000702037224 */ /* 0x000fca00078e0203 */
[----:B------:R-:W-:Y:S01]  /*b220*/  ISETP.GT.U32.AND P4, PT, R2, R3, PT ;  /* 0x000000030200720c */ /* 0x000fe20003f84070 */
[----:B------:R-:W-:-:S04]  /*b230*/  @!P3 IMAD.IADD R6, R6, 0x1, -R2 ;  /* 0x000000010606b824 */ /* 0x000fc800078e0a02 */
[----:B------:R-:W-:Y:S01]  /*b240*/  @!P5 IMAD.IADD R8, R8, 0x1, -R2 ;  /* 0x000000010808d824 */ /* 0x000fe200078e0a02 */
[----:B------:R-:W-:-:S04]  /*b250*/  ISETP.GT.U32.AND P3, PT, R2, R6, PT ;  /* 0x000000060200720c */ /* 0x000fc80003f64070 */
[----:B------:R-:W-:-:S03]  /*b260*/  ISETP.GT.U32.AND P5, PT, R2, R8, PT ;  /* 0x000000080200720c */ /* 0x000fc60003fa4070 */
[----:B------:R-:W-:-:S05]  /*b270*/  @!P4 IMAD.IADD R3, R3, 0x1, -R2 ;  /* 0x000000010303c824 */ /* 0x000fca00078e0a02 */
[----:B------:R-:W-:Y:S01]  /*b280*/  ISETP.GT.U32.AND P4, PT, R2, R3, PT ;  /* 0x000000030200720c */ /* 0x000fe20003f84070 */
[----:B------:R-:W-:-:S04]  /*b290*/  @!P3 IMAD.IADD R6, R6, 0x1, -R2 ;  /* 0x000000010606b824 */ /* 0x000fc800078e0a02 */
[----:B0-----:R-:W-:Y:S02]  /*b2a0*/  IMAD.MOV.U32 R10, RZ, RZ, R6 ;  /* 0x000000ffff0a7224 */ /* 0x001fe400078e0006 */
[----:B------:R-:W-:Y:S01]  /*b2b0*/  @!P5 IMAD.IADD R8, R8, 0x1, -R2 ;  /* 0x000000010808d824 */ /* 0x000fe200078e0a02 */
[----:B-1----:R-:W-:Y:S01]  /*b2c0*/  IABS R4, R15 ;  /* 0x0000000f00047213 */ /* 0x002fe20000000000 */
[----:B------:R-:W-:Y:S02]  /*b2d0*/  @!P0 IMAD.MOV R10, RZ, RZ, -R10 ;  /* 0x000000ffff0a8224 */ /* 0x000fe400078e0a0a */
[----:B--2---:R-:W-:Y:S02]  /*b2e0*/  IMAD.MOV.U32 R15, RZ, RZ, R8 ;  /* 0x000000ffff0f7224 */ /* 0x004fe400078e0008 */
[----:B------:R-:W-:Y:S01]  /*b2f0*/  @!P4 IMAD.IADD R3, R3, 0x1, -R2 ;  /* 0x000000010303c824 */ /* 0x000fe200078e0a02 */
[----:B------:R0:W-:Y:S01]  /*b300*/  STL [R1+0x29c], R10 ;  /* 0x00029c0a01007387 */ /* 0x0001e20000100800 */
[----:B-----5:R-:W-:Y:S01]  /*b310*/  IABS R11, R16 ;  /* 0x00000010000b7213 */ /* 0x020fe20000000000 */
[----:B------:R-:W-:Y:S01]  /*b320*/  @!P2 IMAD.MOV R15, RZ, RZ, -R15 ;  /* 0x000000ffff0fa224 */ /* 0x000fe200078e0a0f */
[----:B------:R-:W-:-:S02]  /*b330*/  ISETP.GE.AND P6, PT, R16, RZ, PT ;  /* 0x000000ff1000720c */ /* 0x000fc40003fc6270 */
[----:B------:R-:W-:Y:S02]  /*b340*/  ISETP.GE.AND P5, PT, R14, RZ, PT ;  /* 0x000000ff0e00720c */ /* 0x000fe40003fa6270 */
[----:B---3--:R-:W-:Y:S01]  /*b350*/  IABS R6, R13 ;  /* 0x0000000d00067213 */ /* 0x008fe20000000000 */
[----:B----4-:R1:W-:Y:S01]  /*b360*/  STL [R1+0x3218], R12 ;  /* 0x0032180c01007387 */ /* 0x0103e20000100800 */
[----:B0-----:R-:W-:-:S03]  /*b370*/  IABS R10, R12 ;  /* 0x0000000c000a7213 */ /* 0x001fc60000000000 */
[----:B------:R-:W2:Y:S04]  /*b380*/  LDL.LU R16, [R1+0x118] ;  /* 0x0001180001107983 */ /* 0x000ea80000300800 */
[----:B------:R-:W3:Y:S01]  /*b390*/  LDL.LU R14, [R1+0x14c] ;  /* 0x00014c00010e7983 */ /* 0x000ee20000300800 */
[----:B-1----:R-:W-:-:S03]  /*b3a0*/  IMAD.MOV.U32 R12, RZ, RZ, R3 ;  /* 0x000000ffff0c7224 */ /* 0x002fc600078e0003 */
[----:B------:R-:W4:Y:S04]  /*b3b0*/  LDL.LU R13, [R1+0x11c] ;  /* 0x00011c00010d7983 */ /* 0x000f280000300800 */
[----:B------:R-:W5:Y:S04]  /*b3c0*/  LDL.LU R3, [R1+0x110] ;  /* 0x0001100001037983 */ /* 0x000f680000300800 */
[----:B------:R0:W-:Y:S04]  /*b3d0*/  STL [R1+0x298], R15 ;  /* 0x0002980f01007387 */ /* 0x0001e80000100800 */
[----:B0-----:R-:W2:Y:S01]  /*b3e0*/  LDL.LU R15, [R1+0x321c] ;  /* 0x00321c00010f7983 */ /* 0x001ea20000300800 */
[----:B------:R-:W-:-:S02]  /*b3f0*/  @!P1 IMAD.MOV R12, RZ, RZ, -R12 ;  /* 0x000000ffff0c9224 */ /* 0x000fc400078e0a0c */
[----:B------:R-:W-:-:S04]  /*b400*/  IMAD.HI.U32 R7, R0, R11, RZ ;  /* 0x0000000b00077227 */ /* 0x000fc800078e00ff */
[----:B------:R-:W-:Y:S01]  /*b410*/  IMAD.MOV R7, RZ, RZ, -R7 ;  /* 0x000000ffff077224 */ /* 0x000fe200078e0a07 */
[----:B------:R-:W-:-:S03]  /*b420*/  ISETP.GT.U32.AND P0, PT, R2, R9, PT ;  /* 0x000000090200720c */ /* 0x000fc60003f04070 */
[----:B------:R-:W-:-:S05]  /*b430*/  IMAD R7, R2, R7, R11 ;  /* 0x0000000702077224 */ /* 0x000fca00078e020b */
[----:B------:R-:W-:Y:S02]  /*b440*/  ISETP.GT.U32.AND P3, PT, R2, R7, PT ;  /* 0x000000070200720c */ /* 0x000fe40003f64070 */
[----:B--2---:R-:W-:Y:S02]  /*b450*/  ISETP.GE.AND P2, PT, R15, RZ, PT ;  /* 0x000000ff0f00720c */ /* 0x004fe40003f46270 */
[----:B------:R-:W2:Y:S04]  /*b460*/  LDL.LU R15, [R1+0x120] ;  /* 0x00012000010f7983 */ /* 0x000ea80000300800 */
[----:B------:R0:W-:Y:S04]  /*b470*/  STL [R1+0x294], R12 ;  /* 0x0002940c01007387 */ /* 0x0001e80000100800 */
[----:B0-----:R-:W3:Y:S01]  /*b480*/  LDL.LU R12, [R1+0x3218] ;  /* 0x00321800010c7983 */ /* 0x001ee20000300800 */
[----:B------:R-:W-:-:S02]  /*b490*/  @!P0 IMAD.IADD R9, R9, 0x1, -R2 ;  /* 0x0000000109098824 */ /* 0x000fc400078e0a02 */
[----:B------:R-:W-:-:S03]  /*b4a0*/  @!P3 IMAD.IADD R7, R7, 0x1, -R2 ;  /* 0x000000010707b824 */ /* 0x000fc600078e0a02 */
[C---:B------:R-:W-:Y:S02]  /*b4b0*/  ISETP.GT.U32.AND P0, PT, R2.reuse, R9, PT ;  /* 0x000000090200720c */ /* 0x040fe40003f04070 */
[----:B------:R-:W-:-:S11]  /*b4c0*/  ISETP.GT.U32.AND P3, PT, R2, R7, PT ;  /* 0x000000070200720c */ /* 0x000fd60003f64070 */
[--C-:B------:R-:W-:Y:S02]  /*b4d0*/  @!P0 IMAD.IADD R9, R9, 0x1, -R2.reuse ;  /* 0x0000000109098824 */ /* 0x100fe400078e0a02 */
[----:B------:R-:W-:-:S04]  /*b4e0*/  @!P3 IMAD.IADD R7, R7, 0x1, -R2 ;  /* 0x000000010707b824 */ /* 0x000fc800078e0a02 */
[----:B------:R-:W-:Y:S01]  /*b4f0*/  @!P6 IMAD.MOV R7, RZ, RZ, -R7 ;  /* 0x000000ffff07e224 */ /* 0x000fe200078e0a07 */
[----:B-----5:R-:W-:Y:S02]  /*b500*/  ISETP.GE.AND P1, PT, R3, RZ, PT ;  /* 0x000000ff0300720c */ /* 0x020fe40003f26270 */
[----:B------:R-:W-:Y:S02]  /*b510*/  IABS R3, R16 ;  /* 0x0000001000037213 */ /* 0x000fe40000000000 */
[----:B------:R4:W-:Y:S01]  /*b520*/  STL [R1+0x288], R7 ;  /* 0x0002880701007387 */ /* 0x0009e20000100800 */
[----:B------:R-:W-:Y:S01]  /*b530*/  ISETP.GE.AND P6, PT, R16, RZ, PT ;  /* 0x000000ff1000720c */ /* 0x000fe20003fc6270 */
[----:B------:R-:W-:-:S04]  /*b540*/  IMAD.HI.U32 R11, R0, R4, RZ ;  /* 0x00000004000b7227 */ /* 0x000fc800078e00ff */
[----:B------:R-:W-:Y:S01]  /*b550*/  IMAD.MOV R11, RZ, RZ, -R11 ;  /* 0x000000ffff0b7224 */ /* 0x000fe200078e0a0b */
[----:B---3--:R-:W-:Y:S01]  /*b560*/  ISETP.GE.AND P3, PT, R12, RZ, PT ;  /* 0x000000ff0c00720c */ /* 0x008fe20003f66270 */
[----:B------:R-:W-:-:S04]  /*b570*/  IMAD.MOV.U32 R12, RZ, RZ, R9 ;  /* 0x000000ffff0c7224 */ /* 0x000fc800078e0009 */
[----:B------:R-:W-:-:S05]  /*b580*/  @!P5 IMAD.MOV R12, RZ, RZ, -R12 ;  /* 0x000000ffff0cd224 */ /* 0x000fca00078e0a0c */
[----:B------:R-:W-:Y:S04]  /*b590*/  STL [R1+0x284], R12 ;  /* 0x0002840c01007387 */ /* 0x000fe80000100800 */
[----:B------:R-:W3:Y:S01]  /*b5a0*/  LDL R16, [R1+0x128] ;  /* 0x0001280001107983 */ /* 0x000ee20000100800 */
[----:B------:R-:W-:Y:S02]  /*b5b0*/  IMAD R4, R2, R11, R4 ;  /* 0x0000000b02047224 */ /* 0x000fe400078e0204 */
[----:B------:R-:W-:Y:S02]  /*b5c0*/  IMAD.MOV.U32 R11, RZ, RZ, R10 ;  /* 0x000000ffff0b7224 */ /* 0x000fe400078e000a */
[----:B------:R-:W-:-:S04]  /*b5d0*/  IMAD.HI.U32 R10, R0, R6, RZ ;  /* 0x00000006000a7227 */ /* 0x000fc800078e00ff */
[----:B------:R-:W-:Y:S01]  /*b5e0*/  IMAD.MOV R10, RZ, RZ, -R10 ;  /* 0x000000ffff0a7224 */ /* 0x000fe200078e0a0a */
[----:B------:R-:W-:-:S03]  /*b5f0*/  ISETP.GT.U32.AND P4, PT, R2, R4, PT ;  /* 0x000000040200720c */ /* 0x000fc60003f84070 */
[----:B------:R-:W-:-:S05]  /*b600*/  IMAD R6, R2, R10, R6 ;  /* 0x0000000a02067224 */ /* 0x000fca00078e0206 */
[----:B------:R-:W-:Y:S01]  /*b610*/  ISETP.GT.U32.AND P0, PT, R2, R6, PT ;  /* 0x000000060200720c */ /* 0x000fe20003f04070 */
[----:B------:R-:W-:-:S04]  /*b620*/  IMAD.HI.U32 R8, R0, R11, RZ ;  /* 0x0000000b00087227 */ /* 0x000fc800078e00ff */
[----:B------:R-:W-:Y:S02]  /*b630*/  IMAD.MOV R8, RZ, RZ, -R8 ;  /* 0x000000ffff087224 */ /* 0x000fe400078e0a08 */
[----:B------:R-:W-:Y:S02]  /*b640*/  @!P4 IMAD.IADD R4, R4, 0x1, -R2 ;  /* 0x000000010404c824 */ /* 0x000fe400078e0a02 */
[----:B------:R-:W-:-:S04]  /*b650*/  IMAD R8, R2, R8, R11 ;  /* 0x0000000802087224 */ /* 0x000fc800078e020b */
[----:B------:R-:W-:Y:S01]  /*b660*/  @!P0 IMAD.IADD R6, R6, 0x1, -R2 ;  /* 0x0000000106068824 */ /* 0x000fe200078e0a02 */
[----:B------:R-:W-:Y:S01]  /*b670*/  ISETP.GT.U32.AND P4, PT, R2, R4, PT ;  /* 0x000000040200720c */ /* 0x000fe20003f84070 */
[----:B------:R-:W-:Y:S01]  /*b680*/  IMAD.HI.U32 R11, R0, R3, RZ ;  /* 0x00000003000b7227 */ /* 0x000fe200078e00ff */
[----:B----4-:R-:W-:Y:S02]  /*b690*/  IABS R7, R13 ;  /* 0x0000000d00077213 */ /* 0x010fe40000000000 */
[----:B------:R-:W-:Y:S01]  /*b6a0*/  ISETP.GT.U32.AND P0, PT, R2, R6, PT ;  /* 0x000000060200720c */ /* 0x000fe20003f04070 */
[----:B------:R-:W-:-:S04]  /*b6b0*/  IMAD.MOV R11, RZ, RZ, -R11 ;  /* 0x000000ffff0b7224 */ /* 0x000fc800078e0a0b */
[----:B------:R-:W-:Y:S02]  /*b6c0*/  IMAD R11, R2, R11, R3 ;  /* 0x0000000b020b7224 */ /* 0x000fe400078e0203 */
[----:B------:R-:W-:Y:S01]  /*b6d0*/  IMAD.HI.U32 R3, R0, R7, RZ ;  /* 0x0000000700037227 */ /* 0x000fe200078e00ff */
[----:B------:R-:W-:-:S03]  /*b6e0*/  IABS R9, R14 ;  /* 0x0000000e00097213 */ /* 0x000fc60000000000 */
[--C-:B------:R-:W-:Y:S02]  /*b6f0*/  @!P4 IMAD.IADD R4, R4, 0x1, -R2.reuse ;  /* 0x000000010404c824 */ /* 0x100fe400078e0a02 */
[----:B------:R-:W-:Y:S01]  /*b700*/  IMAD.MOV R3, RZ, RZ, -R3 ;  /* 0x000000ffff037224 */ /* 0x000fe200078e0a03 */
[----:B------:R-:W-:Y:S01]  /*b710*/  ISETP.GE.AND P4, PT, R14, RZ, PT ;  /* 0x000000ff0e00720c */ /* 0x000fe20003f86270 */
[----:B------:R-:W-:Y:S02]  /*b720*/  @!P0 IMAD.IADD R6, R6, 0x1, -R2 ;  /* 0x0000000106068824 */ /* 0x000fe400078e0a02 */
[----:B------:R-:W-:Y:S02]  /*b730*/  IMAD.MOV.U32 R14, RZ, RZ, R4 ;  /* 0x000000ffff0e7224 */ /* 0x000fe400078e0004 */
[----:B------:R-:W-:Y:S01]  /*b740*/  IMAD R3, R2, R3, R7 ;  /* 0x0000000302037224 */ /* 0x000fe200078e0207 */
[----:B------:R-:W4:Y:S01]  /*b750*/  LDL R4, [R1+0x124] ;  /* 0x0001240001047983 */ /* 0x000f220000100800 */
[----:B------:R-:W-:-:S05]  /*b760*/  @!P2 IMAD.MOV R14, RZ, RZ, -R14 ;  /* 0x000000ffff0ea224 */ /* 0x000fca00078e0a0e */
[----:B------:R0:W-:Y:S04]  /*b770*/  STL [R1+0x2a0], R14 ;  /* 0x0002a00e01007387 */ /* 0x0001e80000100800 */
[----:B0-----:R-:W5:Y:S01]  /*b780*/  LDL.LU R14, [R1+0x12c] ;  /* 0x00012c00010e7983 */ /* 0x001f620000300800 */
[----:B---3--:R-:W-:Y:S01]  /*b790*/  IABS R7, R16 ;  /* 0x0000001000077213 */ /* 0x008fe20000000000 */
[----:B------:R-:W-:-:S04]  /*b7a0*/  IMAD.MOV.U32 R16, RZ, RZ, R6 ;  /* 0x000000ffff107224 */ /* 0x000fc800078e0006 */
[----:B------:R-:W-:-:S05]  /*b7b0*/  @!P1 IMAD.MOV R16, RZ, RZ, -R16 ;  /* 0x000000ffff109224 */ /* 0x000fca00078e0a10 */
[----:B------:R0:W-:Y:S04]  /*b7c0*/  STL [R1+0x290], R16 ;  /* 0x0002901001007387 */ /* 0x0001e80000100800 */
[----:B0-----:R-:W3:Y:S01]  /*b7d0*/  LDL.LU R16, [R1+0x138] ;  /* 0x0001380001107983 */ /* 0x001ee20000300800 */
[C---:B------:R-:W-:Y:S02]  /*b7e0*/  ISETP.GT.U32.AND P5, PT, R2.reuse, R8, PT ;  /* 0x000000080200720c */ /* 0x040fe40003fa4070 */
[----:B------:R-:W-:Y:S01]  /*b7f0*/  ISETP.GT.U32.AND P2, PT, R2, R11, PT ;  /* 0x0000000b0200720c */ /* 0x000fe20003f44070 */
[----:B------:R-:W-:-:S04]  /*b800*/  IMAD.HI.U32 R12, R0, R9, RZ ;  /* 0x00000009000c7227 */ /* 0x000fc800078e00ff */
[----:B------:R-:W-:-:S04]  /*b810*/  IMAD.MOV R12, RZ, RZ, -R12 ;  /* 0x000000ffff0c7224 */ /* 0x000fc800078e0a0c */
[----:B------:R-:W-:Y:S02]  /*b820*/  IMAD R9, R2, R12, R9 ;  /* 0x0000000c02097224 */ /* 0x000fe400078e0209 */
[--C-:B------:R-:W-:Y:S02]  /*b830*/  @!P5 IMAD.IADD R8, R8, 0x1, -R2.reuse ;  /* 0x000000010808d824 */ /* 0x100fe400078e0a02 */
[----:B------:R-:W-:Y:S01]  /*b840*/  @!P2 IMAD.IADD R11, R11, 0x1, -R2 ;  /* 0x000000010b0ba824 */ /* 0x000fe200078e0a02 */
[C---:B------:R-:W-:Y:S02]  /*b850*/  ISETP.GT.U32.AND P0, PT, R2.reuse, R9, PT ;  /* 0x000000090200720c */ /* 0x040fe40003f04070 */
[C---:B------:R-:W-:Y:S02]  /*b860*/  ISETP.GT.U32.AND P5, PT, R2.reuse, R8, PT ;  /* 0x000000080200720c */ /* 0x040fe40003fa4070 */
[----:B------:R-:W-:Y:S02]  /*b870*/  ISETP.GT.U32.AND P2, PT, R2, R11, PT ;  /* 0x0000000b0200720c */ /* 0x000fe40003f44070 */
[----:B--2---:R-:W-:-:S02]  /*b880*/  IABS R10, R15 ;  /* 0x0000000f000a7213 */ /* 0x004fc40000000000 */
[----:B------:R-:W-:-:S03]  /*b890*/  ISETP.GE.AND P1, PT, R13, RZ, PT ;  /* 0x000000ff0d00720c */ /* 0x000fc60003f26270 */
[----:B------:R-:W-:-:S04]  /*b8a0*/  IMAD.HI.U32 R12, R0, R10, RZ ;  /* 0x0000000a000c7227 */ /* 0x000fc800078e00ff */
[--C-:B------:R-:W-:Y:S02]  /*b8b0*/  @!P5 IMAD.IADD R8, R8, 0x1, -R2.reuse ;  /* 0x000000010808d824 */ /* 0x100fe400078e0a02 */
[--C-:B------:R-:W-:Y:S01]  /*b8c0*/  @!P0 IMAD.IADD R9, R9, 0x1, -R2.reuse ;  /* 0x0000000109098824 */ /* 0x100fe200078e0a02 */
[----:B------:R-:W-:Y:S01]  /*b8d0*/  ISETP.GE.AND P0, PT, R15, RZ, PT ;  /* 0x000000ff0f00720c */ /* 0x000fe20003f06270 */
[----:B------:R-:W-:Y:S02]  /*b8e0*/  @!P2 IMAD.IADD R11, R11, 0x1, -R2 ;  /* 0x000000010b0ba824 */ /* 0x000fe400078e0a02 */
[----:B------:R-:W-:Y:S02]  /*b8f0*/  IMAD.MOV.U32 R15, RZ, RZ, R8 ;  /* 0x000000ffff0f7224 */ /* 0x000fe400078e0008 */
[----:B------:R-:W-:-:S04]  /*b900*/  IMAD.HI.U32 R13, R0, R7, RZ ;  /* 0x00000007000d7227 */ /* 0x000fc800078e00ff */
[----:B------:R-:W-:Y:S02]  /*b910*/  IMAD.MOV R12, RZ, RZ, -R12 ;  /* 0x000000ffff0c7224 */ /* 0x000fe400078e0a0c */
[----:B------:R-:W-:Y:S02]  /*b920*/  @!P3 IMAD.MOV R15, RZ, RZ, -R15 ;  /* 0x000000ffff0fb224 */ /* 0x000fe400078e0a0f */
[----:B------:R-:W-:Y:S02]  /*b930*/  IMAD.MOV R13, RZ, RZ, -R13 ;  /* 0x000000ffff0d7224 */ /* 0x000fe400078e0a0d */
[C---:B------:R-:W-:Y:S02]  /*b940*/  IMAD R10, R2.reuse, R12, R10 ;  /* 0x0000000c020a7224 */ /* 0x040fe400078e020a */
[----:B------:R-:W-:Y:S01]  /*b950*/  IMAD R7, R2, R13, R7 ;  /* 0x0000000d02077224 */ /* 0x000fe200078e0207 */
[----:B---3--:R0:W-:Y:S04]  /*b960*/  STL [R1+0x3214], R16 ;  /* 0x0032141001007387 */ /* 0x0081e80000100800 */
[----:B------:R-:W2:Y:S04]  /*b970*/  LDL R8, [R1+0x130] ;  /* 0x0001300001087983 */ /* 0x000ea80000100800 */
[----:B------:R-:W3:Y:S01]  /*b980*/  LDL.LU R12, [R1+0x124] ;  /* 0x00012400010c7983 */ /* 0x000ee20000300800 */
[----:B0-----:R-:W-:-:S03]  /*b990*/  IMAD.MOV.U32 R16, RZ, RZ, R11 ;  /* 0x000000ffff107224 */ /* 0x001fc600078e000b */
[----:B------:R0:W-:Y:S01]  /*b9a0*/  STL [R1+0x28c], R15 ;  /* 0x00028c0f01007387 */ /* 0x0001e20000100800 */
[----:B------:R-:W-:-:S03]  /*b9b0*/  @!P6 IMAD.MOV R16, RZ, RZ, -R16 ;  /* 0x000000ffff10e224 */ /* 0x000fc600078e0a10 */
[----:B0-----:R-:W3:Y:S04]  /*b9c0*/  LDL.LU R15, [R1+0x13c] ;  /* 0x00013c00010f7983 */ /* 0x001ee80000300800 */
[----:B------:R-:W4:Y:S04]  /*b9d0*/  LDL.LU R13, [R1+0x128] ;  /* 0x00012800010d7983 */ /* 0x000f280000300800 */
[----:B------:R0:W-:Y:S04]  /*b9e0*/  STL [R1+0x280], R16 ;  /* 0x0002801001007387 */ /* 0x0001e80000100800 */
[----:B0-----:R-:W5:Y:S01]  /*b9f0*/  LDL.LU R16, [R1+0x3214] ;  /* 0x0032140001107983 */ /* 0x001f620000300800 */
[----:B------:R-:W-:-:S02]  /*ba00*/  ISETP.GT.U32.AND P5, PT, R2, R3, PT ;  /* 0x000000030200720c */ /* 0x000fc40003fa4070 */
[----:B------:R-:W-:-:S11]  /*ba10*/  ISETP.GT.U32.AND P2, PT, R2, R10, PT ;  /* 0x0000000a0200720c */ /* 0x000fd60003f44070 */
[----:B------:R-:W-:Y:S01]  /*ba20*/  @!P5 IMAD.IADD R3, R3, 0x1, -R2 ;  /* 0x000000010303d824 */ /* 0x000fe200078e0a02 */
[----:B------:R-:W-:-:S04]  /*ba30*/  ISETP.GT.U32.AND P5, PT, R2, R9, PT ;  /* 0x000000090200720c */ /* 0x000fc80003fa4070 */
[----:B------:R-:W-:Y:S01]  /*ba40*/  ISETP.GT.U32.AND P3, PT, R2, R3, PT ;  /* 0x000000030200720c */ /* 0x000fe20003f64070 */
[----:B------:R-:W-:-:S08]  /*ba50*/  @!P2 IMAD.IADD R10, R10, 0x1, -R2 ;  /* 0x000000010a0aa824 */ /* 0x000fd000078e0a02 */
[----:B------:R-:W-:-:S04]  /*ba60*/  @!P5 IMAD.IADD R9, R9, 0x1, -R2 ;  /* 0x000000010909d824 */ /* 0x000fc800078e0a02 */
[----:B------:R-:W-:Y:S02]  /*ba70*/  @!P3 IMAD.IADD R3, R3, 0x1, -R2 ;  /* 0x000000010303b824 */ /* 0x000fe400078e0a02 */
[----:B------:R-:W-:Y:S01]  /*ba80*/  @!P4 IMAD.MOV R9, RZ, RZ, -R9 ;  /* 0x000000ffff09c224 */ /* 0x000fe200078e0a09 */
[----:B----4-:R-:W-:Y:S02]  /*ba90*/  ISETP.GE.AND P2, PT, R13, RZ, PT ;  /* 0x000000ff0d00720c */ /* 0x010fe40003f46270 */
[----:B-----5:R-:W-:Y:S01]  /*baa0*/  IABS R13, R16 ;  /* 0x00000010000d7213 */ /* 0x020fe20000000000 */
[----:B------:R0:W-:Y:S02]  /*bab0*/  STL [R1+0x3210], R16 ;  /* 0x0032101001007387 */ /* 0x0001e40000100800 */
[----:B0-----:R-:W-:Y:S02]  /*bac0*/  IMAD.MOV.U32 R16, RZ, RZ, R3 ;  /* 0x000000ffff107224 */ /* 0x001fe400078e0003 */
[----:B------:R-:W4:Y:S02]  /*bad0*/  LDL R3, [R1+0x140] ;  /* 0x0001400001037983 */ /* 0x000f240000100800 */
[----:B------:R-:W-:-:S02]  /*bae0*/  @!P1 IMAD.MOV R16, RZ, RZ, -R16 ;  /* 0x000000ffff109224 */ /* 0x000fc400078e0a10 */
[----:B------:R-:W-:Y:S04]  /*baf0*/  STL [R1+0x27c], R9 ;  /* 0x00027c0901007387 */ /* 0x000fe80000100800 */
[----:B------:R0:W-:Y:S04]  /*bb00*/  STL [R1+0x278], R16 ;  /* 0x0002781001007387 */ /* 0x0001e80000100800 */
[----:B0-----:R-:W5:Y:S01]  /*bb10*/  LDL.LU R16, [R1+0x130] ;  /* 0x0001300001107983 */ /* 0x001f620000300800 */
[----:B------:R-:W-:-:S05]  /*bb20*/  IABS R4, R4 ;  /* 0x0000000400047213 */ /* 0x000fca0000000000 */
[----:B------:R-:W-:-:S04]  /*bb30*/  IMAD.HI.U32 R6, R0, R4, RZ ;  /* 0x0000000400067227 */ /* 0x000fc800078e00ff */
[----:B------:R-:W-:Y:S01]  /*bb40*/  IMAD.MOV R6, RZ, RZ, -R6 ;  /* 0x000000ffff067224 */ /* 0x000fe200078e0a06 */
[----:B------:R-:W-:-:S03]  /*bb50*/  ISETP.GT.U32.AND P5, PT, R2, R7, PT ;  /* 0x000000070200720c */ /* 0x000fc60003fa4070 */
[----:B------:R-:W-:-:S05]  /*bb60*/  IMAD R4, R2, R6, R4 ;  /* 0x0000000602047224 */ /* 0x000fca00078e0204 */
[----:B------:R-:W-:-:S05]  /*bb70*/  ISETP.GT.U32.AND P6, PT, R2, R4, PT ;  /* 0x000000040200720c */ /* 0x000fca0003fc4070 */
[----:B------:R-:W-:-:S05]  /*bb80*/  @!P5 IMAD.IADD R7, R7, 0x1, -R2 ;  /* 0x000000010707d824 */ /* 0x000fca00078e0a02 */
[----:B------:R-:W-:-:S03]  /*bb90*/  ISETP.GT.U32.AND P4, PT, R2, R7, PT ;  /* 0x000000070200720c */ /* 0x000fc60003f84070 */
[----:B------:R-:W-:Y:S01]  /*bba0*/  @!P6 IMAD.IADD R4, R4, 0x1, -R2 ;  /* 0x000000010404e824 */ /* 0x000fe200078e0a02 */
[----:B------:R-:W-:-:S09]  /*bbb0*/  ISETP.GT.U32.AND P6, PT, R2, R10, PT ;  /* 0x0000000a0200720c */ /* 0x000fd20003fc4070 */
[----:B------:R-:W-:-:S04]  /*bbc0*/  @!P4 IMAD.IADD R7, R7, 0x1, -R2 ;  /* 0x000000010707c824 */ /* 0x000fc800078e0a02 */
[----:B------:R-:W-:Y:S01]  /*bbd0*/  @!P6 IMAD.IADD R10, R10, 0x1, -R2 ;  /* 0x000000010a0ae824 */ /* 0x000fe200078e0a02 */
[----:B------:R-:W-:Y:S02]  /*bbe0*/  IABS R6, R14 ;  /* 0x0000000e00067213 */ /* 0x000fe40000000000 */
[----:B------:R-:W-:Y:S02]  /*bbf0*/  ISETP.GE.AND P1, PT, R14, RZ, PT ;  /* 0x000000ff0e00720c */ /* 0x000fe40003f26270 */
[----:B------:R-:W4:Y:S01]  /*bc00*/  LDL R14, [R1+0x144] ;  /* 0x00014400010e7983 */ /* 0x000f220000100800 */
[----:B-----5:R-:W-:Y:S01]  /*bc10*/  ISETP.GE.AND P4, PT, R16, RZ, PT ;  /* 0x000000ff1000720c */ /* 0x020fe20003f86270 */
[----:B------:R-:W-:Y:S02]  /*bc20*/  IMAD.MOV.U32 R16, RZ, RZ, R10 ;  /* 0x000000ffff107224 */ /* 0x000fe400078e000a */
[----:B------:R-:W5:Y:S02]  /*bc30*/  LDL R10, [R1+0x148] ;  /* 0x00014800010a7983 */ /* 0x000f640000100800 */
[----:B------:R-:W-:-:S05]  /*bc40*/  @!P0 IMAD.MOV R16, RZ, RZ, -R16 ;  /* 0x000000ffff108224 */ /* 0x000fca00078e0a10 */
[----:B------:R0:W-:Y:S04]  /*bc50*/  STL [R1+0x274], R16 ;  /* 0x0002741001007387 */ /* 0x0001e80000100800 */
[----:B0-----:R-:W4:Y:S01]  /*bc60*/  LDL.LU R16, [R1+0x3210] ;  /* 0x0032100001107983 */ /* 0x001f220000300800 */
[----:B--2---:R-:W-:Y:S01]  /*bc70*/  IABS R11, R8 ;  /* 0x00000008000b7213 */ /* 0x004fe20000000000 */
[----:B------:R-:W-:Y:S01]  /*bc80*/  IMAD.MOV.U32 R8, RZ, RZ, R6 ;  /* 0x000000ffff087224 */ /* 0x000fe200078e0006 */
[----:B---3--:R-:W-:-:S03]  /*bc90*/  ISETP.GE.AND P3, PT, R12, RZ, PT ;  /* 0x000000ff0c00720c */ /* 0x008fc60003f66270 */
[----:B------:R-:W-:Y:S02]  /*bca0*/  IMAD.MOV.U32 R6, RZ, RZ, R11 ;  /* 0x000000ffff067224 */ /* 0x000fe400078e000b */
[----:B------:R-:W-:Y:S01]  /*bcb0*/  IMAD.HI.U32 R12, R0, R8, RZ ;  /* 0x00000008000c7227 */ /* 0x000fe200078e00ff */
[----:B------:R-:W-:-:S03]  /*bcc0*/  ISETP.GT.U32.AND P5, PT, R2, R4, PT ;  /* 0x000000040200720c */ /* 0x000fc60003fa4070 */
[----:B------:R-:W-:-:S04]  /*bcd0*/  IMAD.HI.U32 R11, R0, R6, RZ ;  /* 0x00000006000b7227 */ /* 0x000fc800078e00ff */
[----:B------:R-:W-:Y:S02]  /*bce0*/  IMAD.MOV R12, RZ, RZ, -R12 ;  /* 0x000000ffff0c7224 */ /* 0x000fe400078e0a0c */
[----:B------:R-:W-:Y:S02]  /*bcf0*/  IMAD.MOV R11, RZ, RZ, -R11 ;  /* 0x000000ffff0b7224 */ /* 0x000fe400078e0a0b */
[C---:B------:R-:W-:Y:S02]  /*bd00*/  IMAD R8, R2.reuse, R12, R8 ;  /* 0x0000000c02087224 */ /* 0x040fe400078e0208 */
[----:B------:R-:W-:-:S03]  /*bd10*/  IMAD R11, R2, R11, R6 ;  /* 0x0000000b020b7224 */ /* 0x000fc600078e0206 */
[----:B------:R-:W-:Y:S01]  /*bd20*/  ISETP.GT.U32.AND P6, PT, R2, R8, PT ;  /* 0x000000080200720c */ /* 0x000fe20003fc4070 */
[--C-:B------:R-:W-:Y:S01]  /*bd30*/  @!P5 IMAD.IADD R4, R4, 0x1, -R2.reuse ;  /* 0x000000010404d824 */ /* 0x100fe200078e0a02 */
[----:B------:R-:W-:Y:S02]  /*bd40*/  ISETP.GT.U32.AND P5, PT, R2, R11, PT ;  /* 0x0000000b0200720c */ /* 0x000fe40003fa4070 */
[----:B----4-:R-:W-:Y:S02]  /*bd50*/  ISETP.GE.AND P0, PT, R16, RZ, PT ;  /* 0x000000ff1000720c */ /* 0x010fe40003f06270 */
[----:B------:R-:W2:Y:S07]  /*bd60*/  LDL.LU R16, [R1+0x158] ;  /* 0x0001580001107983 */ /* 0x000eae0000300800 */
[----:B------:R-:W-:Y:S01]  /*bd70*/  @!P6 IMAD.IADD R8, R8, 0x1, -R2 ;  /* 0x000000010808e824 */ /* 0x000fe200078e0a02 */
[----:B------:R-:W-:Y:S01]  /*bd80*/  IABS R6, R15 ;  /* 0x0000000f00067213 */ /* 0x000fe20000000000 */
[----:B------:R-:W-:-:S04]  /*bd90*/  IMAD.HI.U32 R9, R0, R13, RZ ;  /* 0x0000000d00097227 */ /* 0x000fc800078e00ff */
[----:B------:R-:W-:Y:S01]  /*bda0*/  @!P5 IMAD.IADD R11, R11, 0x1, -R2 ;  /* 0x000000010b0bd824 */ /* 0x000fe200078e0a02 */
[----:B------:R-:W-:Y:S01]  /*bdb0*/  ISETP.GT.U32.AND P5, PT, R2, R8, PT ;  /* 0x000000080200720c */ /* 0x000fe20003fa4070 */
[----:B------:R-:W-:Y:S01]  /*bdc0*/  IMAD.HI.U32 R12, R0, R6, RZ ;  /* 0x00000006000c7227 */ /* 0x000fe200078e00ff */
[----:B------:R-:W-:-:S03]  /*bdd0*/  IABS R3, R3 ;  /* 0x0000000300037213 */ /* 0x000fc60000000000 */
[----:B------:R-:W-:Y:S02]  /*bde0*/  IMAD.MOV R9, RZ, RZ, -R9 ;  /* 0x000000ffff097224 */ /* 0x000fe400078e0a09 */
[----:B------:R-:W-:Y:S02]  /*bdf0*/  IMAD.MOV R12, RZ, RZ, -R12 ;  /* 0x000000ffff0c7224 */ /* 0x000fe400078e0a0c */
[----:B------:R-:W-:Y:S01]  /*be00*/  IMAD R13, R2, R9, R13 ;  /* 0x00000009020d7224 */ /* 0x000fe200078e020d */
[----:B------:R-:W-:Y:S01]  /*be10*/  IABS R9, R14 ;  /* 0x0000000e00097213 */ /* 0x000fe20000000000 */
[----:B------:R-:W-:-:S04]  /*be20*/  IMAD.HI.U32 R14, R0, R3, RZ ;  /* 0x00000003000e7227 */ /* 0x000fc800078e00ff */
[----:B------:R-:W-:Y:S01]  /*be30*/  IMAD R12, R2, R12, R6 ;  /* 0x0000000c020c7224 */ /* 0x000fe200078e0206 */
[----:B-----5:R-:W-:Y:S01]  /*be40*/  IABS R6, R10 ;  /* 0x0000000a00067213 */ /* 0x020fe20000000000 */
[----:B------:R-:W-:Y:S02]  /*be50*/  IMAD.MOV.U32 R10, RZ, RZ, R4 ;  /* 0x000000ffff0a7224 */ /* 0x000fe400078e0004 */
[----:B------:R-:W-:Y:S02]  /*be60*/  IMAD.MOV R14, RZ, RZ, -R14 ;  /* 0x000000ffff0e7224 */ /* 0x000fe400078e0a0e */
[----:B------:R-:W-:Y:S02]  /*be70*/  @!P5 IMAD.IADD R8, R8, 0x1, -R2 ;  /* 0x000000010808d824 */ /* 0x000fe400078e0a02 */
[----:B------:R-:W-:Y:S02]  /*be80*/  @!P3 IMAD.MOV R10, RZ, RZ, -R10 ;  /* 0x000000ffff0ab224 */ /* 0x000fe400078e0a0a */
[----:B------:R-:W-:-:S04]  /*be90*/  IMAD.HI.U32 R4, R0, R9, RZ ;  /* 0x0000000900047227 */ /* 0x000fc800078e00ff */
[----:B------:R-:W-:Y:S02]  /*bea0*/  IMAD R3, R2, R14, R3 ;  /* 0x0000000e02037224 */ /* 0x000fe400078e0203 */
[----:B------:R-:W-:Y:S02]  /*beb0*/  @!P2 IMAD.MOV R7, RZ, RZ, -R7 ;  /* 0x000000ffff07a224 */ /* 0x000fe400078e0a07 */
[----:B------:R-:W-:Y:S01]  /*bec0*/  IMAD.MOV R4, RZ, RZ, -R4 ;  /* 0x000000ffff047224 */ /* 0x000fe200078e0a04 */
[----:B------:R-:W-:-:S03]  /*bed0*/  ISETP.GE.AND P2, PT, R15, RZ, PT ;  /* 0x000000ff0f00720c */ /* 0x000fc60003f46270 */
[----:B------:R-:W-:Y:S01]  /*bee0*/  IMAD R4, R2, R4, R9 ;  /* 0x0000000402047224 */ /* 0x000fe200078e0209 */
[----:B--2---:R0:W-:Y:S04]  /*bef0*/  STL [R1+0x320c], R16 ;  /* 0x00320c1001007387 */ /* 0x0041e80000100800 */
[----:B------:R-:W2:Y:S01]  /*bf00*/  LDL.LU R14, [R1+0x150] ;  /* 0x00015000010e7983 */ /* 0x000ea20000300800 */
[----:B0-----:R-:W-:-:S03]  /*bf10*/  IMAD.MOV.U32 R16, RZ, RZ, R8 ;  /* 0x000000ffff107224 */ /* 0x001fc600078e0008 */
[----:B------:R0:W-:Y:S01]  /*bf20*/  STL [R1+0x270], R10 ;  /* 0x0002700a01007387 */ /* 0x0001e20000100800 */
[----:B------:R-:W-:-:S03]  /*bf30*/  @!P1 IMAD.MOV R16, RZ, RZ, -R16 ;  /* 0x000000ffff109224 */ /* 0x000fc600078e0a10 */
[----:B0-----:R-:W3:Y:S04]  /*bf40*/  LDL.LU R10, [R1+0x144] ;  /* 0x00014400010a7983 */ /* 0x001ee80000300800 */
[----:B------:R-:W4:Y:S04]  /*bf50*/  LDL R8, [R1+0x154] ;  /* 0x0001540001087983 */ /* 0x000f280000100800 */
[----:B------:R-:W-:Y:S04]  /*bf60*/  STL [R1+0x26c], R7 ;  /* 0x00026c0701007387 */ /* 0x000fe80000100800 */
[----:B------:R-:W5:Y:S04]  /*bf70*/  LDL R15, [R1+0x15c] ;  /* 0x00015c00010f7983 */ /* 0x000f680000100800 */
[----:B------:R-:W2:Y:S04]  /*bf80*/  LDL.LU R9, [R1+0x140] ;  /* 0x0001400001097983 */ /* 0x000ea80000300800 */
[----:B------:R0:W-:Y:S04]  /*bf90*/  STL [R1+0x268], R16 ;  /* 0x0002681001007387 */ /* 0x0001e80000100800 */
[----:B0-----:R-:W3:Y:S01]  /*bfa0*/  LDL.LU R16, [R1+0x320c] ;  /* 0x00320c0001107983 */ /* 0x001ee20000300800 */
[----:B------:R-:W-:-:S02]  /*bfb0*/  ISETP.GT.U32.AND P6, PT, R2, R13, PT ;  /* 0x0000000d0200720c */ /* 0x000fc40003fc4070 */
[----:B------:R-:W-:Y:S01]  /*bfc0*/  ISETP.GT.U32.AND P3, PT, R2, R11, PT ;  /* 0x0000000b0200720c */ /* 0x000fe20003f64070 */
[----:B------:R-:W-:-:S04]  /*bfd0*/  IMAD.HI.U32 R7, R0, R6, RZ ;  /* 0x0000000600077227 */ /* 0x000fc800078e00ff */
[----:B------:R-:W-:-:S06]  /*bfe0*/  IMAD.MOV R7, RZ, RZ, -R7 ;  /* 0x000000ffff077224 */ /* 0x000fcc00078e0a07 */
[----:B------:R-:W-:Y:S02]  /*bff0*/  @!P6 IMAD.IADD R13, R13, 0x1, -R2 ;  /* 0x000000010d0de824 */ /* 0x000fe400078e0a02 */
[----:B------:R-:W-:-:S03]  /*c000*/  IMAD R6, R2, R7, R6 ;  /* 0x0000000702067224 */ /* 0x000fc600078e0206 */
[----:B------:R-:W-:Y:S01]  /*c010*/  ISETP.GT.U32.AND P6, PT, R2, R13, PT ;  /* 0x0000000d0200720c */ /* 0x000fe20003fc4070 */
[----:B------:R-:W-:Y:S01]  /*c020*/  @!P3 IMAD.IADD R11, R11, 0x1, -R2 ;  /* 0x000000010b0bb824 */ /* 0x000fe200078e0a02 */
[----:B------:R0:W-:Y:S03]  /*c030*/  STL [R1+0x3208], R6 ;  /* 0x0032080601007387 */ /* 0x0001e60000100800 */
[----:B0-----:R-:W-:-:S08]  /*c040*/  IMAD.MOV.U32 R6, RZ, RZ, R11 ;  /* 0x000000ffff067224 */ /* 0x001fd000078e000b */
[----:B------:R-:W-:Y:S02]  /*c050*/  @!P6 IMAD.IADD R13, R13, 0x1, -R2 ;  /* 0x000000010d0de824 */ /* 0x000fe400078e0a02 */
[----:B------:R-:W-:Y:S01]  /*c060*/  @!P4 IMAD.MOV R6, RZ, RZ, -R6 ;  /* 0x000000ffff06c224 */ /* 0x000fe200078e0a06 */
[----:B----4-:R-:W-:Y:S02]  /*c070*/  IABS R7, R8 ;  /* 0x0000000800077213 */ /* 0x010fe40000000000 */
[----:B--2---:R-:W-:Y:S02]  /*c080*/  ISETP.GE.AND P3, PT, R9, RZ, PT ;  /* 0x000000ff0900720c */ /* 0x004fe40003f66270 */
[----:B-----5:R-:W-:Y:S02]  /*c090*/  IABS R9, R15 ;  /* 0x0000000f00097213 */ /* 0x020fe40000000000 */
[----:B---3--:R-:W-:Y:S01]  /*c0a0*/  IABS R8, R16 ;  /* 0x0000001000087213 */ /* 0x008fe20000000000 */
[----:B------:R0:W-:Y:S04]  /*c0b0*/  STL [R1+0x3204], R16 ;  /* 0x0032041001007387 */ /* 0x0001e80000100800 */
[----:B0-----:R-:W2:Y:S04]  /*c0c0*/  LDL.LU R16, [R1+0x154] ;  /* 0x0001540001107983 */ /* 0x001ea80000300800 */
[----:B------:R-:W3:Y:S04]  /*c0d0*/  LDL.LU R15, [R1+0x160] ;  /* 0x00016000010f7983 */ /* 0x000ee80000300800 */
[----:B------:R0:W-:Y:S02]  /*c0e0*/  STL [R1+0x260], R6 ;  /* 0x0002600601007387 */ /* 0x0001e40000100800 */
[----:B0-----:R-:W-:-:S02]  /*c0f0*/  IMAD.MOV.U32 R6, RZ, RZ, R13 ;  /* 0x000000ffff067224 */ /* 0x001fc400078e000d */
[----:B------:R-:W4:Y:S02]  /*c100*/  LDL.LU R13, [R1+0x148] ;  /* 0x00014800010d7983 */ /* 0x000f240000300800 */
[----:B------:R-:W-:-:S05]  /*c110*/  @!P0 IMAD.MOV R6, RZ, RZ, -R6 ;  /* 0x000000ffff068224 */ /* 0x000fca00078e0a06 */
[----:B------:R0:W-:Y:S04]  /*c120*/  STL [R1+0x258], R6 ;  /* 0x0002580601007387 */ /* 0x0001e80000100800 */
[----:B0-----:R-:W5:Y:S01]  /*c130*/  LDL.LU R6, [R1+0x3208] ;  /* 0x0032080001067983 */ /* 0x001f620000300800 */
[C---:B------:R-:W-:Y:S02]  /*c140*/  ISETP.GT.U32.AND P5, PT, R2.reuse, R12, PT ;  /* 0x0000000c0200720c */ /* 0x040fe40003fa4070 */
[C---:B------:R-:W-:Y:S02]  /*c150*/  ISETP.GT.U32.AND P1, PT, R2.reuse, R3, PT ;  /* 0x000000030200720c */ /* 0x040fe40003f24070 */
[----:B------:R-:W-:-:S09]  /*c160*/  ISETP.GT.U32.AND P6, PT, R2, R4, PT ;  /* 0x000000040200720c */ /* 0x000fd20003fc4070 */
[--C-:B------:R-:W-:Y:S01]  /*c170*/  @!P5 IMAD.IADD R12, R12, 0x1, -R2.reuse ;  /* 0x000000010c0cd824 */ /* 0x100fe200078e0a02 */
[----:B------:R-:W-:Y:S02]  /*c180*/  ISETP.GE.AND P5, PT, R10, RZ, PT ;  /* 0x000000ff0a00720c */ /* 0x000fe40003fa6270 */
[----:B------:R-:W-:Y:S01]  /*c190*/  IABS R10, R14 ;  /* 0x0000000e000a7213 */ /* 0x000fe20000000000 */
[----:B------:R-:W-:Y:S01]  /*c1a0*/  @!P1 IMAD.IADD R3, R3, 0x1, -R2 ;  /* 0x0000000103039824 */ /* 0x000fe200078e0a02 */
[----:B------:R-:W-:-:S03]  /*c1b0*/  ISETP.GT.U32.AND P1, PT, R2, R12, PT ;  /* 0x0000000c0200720c */ /* 0x000fc60003f24070 */
[----:B------:R-:W-:-:S04]  /*c1c0*/  IMAD.HI.U32 R11, R0, R10, RZ ;  /* 0x0000000a000b7227 */ /* 0x000fc800078e00ff */
[----:B------:R-:W-:Y:S02]  /*c1d0*/  IMAD.MOV R11, RZ, RZ, -R11 ;  /* 0x000000ffff0b7224 */ /* 0x000fe400078e0a0b */
[----:B------:R-:W-:Y:S01]  /*c1e0*/  @!P6 IMAD.IADD R4, R4, 0x1, -R2 ;  /* 0x000000010404e824 */ /* 0x000fe200078e0a02 */
[C---:B------:R-:W-:Y:S01]  /*c1f0*/  ISETP.GT.U32.AND P6, PT, R2.reuse, R3, PT ;  /* 0x000000030200720c */ /* 0x040fe20003fc4070 */
[----:B------:R-:W-:Y:S02]  /*c200*/  IMAD R10, R2, R11, R10 ;  /* 0x0000000b020a7224 */ /* 0x000fe400078e020a */
[----:B------:R-:W-:Y:S02]  /*c210*/  IMAD.MOV.U32 R11, RZ, RZ, R9 ;  /* 0x000000ffff0b7224 */ /* 0x000fe400078e0009 */
[----:B------:R-:W-:Y:S01]  /*c220*/  IMAD.HI.U32 R9, R0, R8, RZ ;  /* 0x0000000800097227 */ /* 0x000fe200078e00ff */
[----:B------:R-:W-:-:S03]  /*c230*/  ISETP.GT.U32.AND P4, PT, R2, R4, PT ;  /* 0x000000040200720c */ /* 0x000fc60003f84070 */
[----:B------:R-:W-:Y:S02]  /*c240*/  IMAD.MOV R9, RZ, RZ, -R9 ;  /* 0x000000ffff097224 */ /* 0x000fe400078e0a09 */
[----:B------:R-:W-:Y:S02]  /*c250*/  @!P1 IMAD.IADD R12, R12, 0x1, -R2 ;  /* 0x000000010c0c9824 */ /* 0x000fe400078e0a02 */
[----:B------:R-:W-:Y:S02]  /*c260*/  IMAD R8, R2, R9, R8 ;  /* 0x0000000902087224 */ /* 0x000fe400078e0208 */
[----:B------:R-:W-:Y:S02]  /*c270*/  IMAD.MOV.U32 R9, RZ, RZ, R12 ;  /* 0x000000ffff097224 */ /* 0x000fe400078e000c */
[----:B------:R-:W-:Y:S02]  /*c280*/  @!P6 IMAD.IADD R3, R3, 0x1, -R2 ;  /* 0x000000010303e824 */ /* 0x000fe400078e0a02 */
[----:B------:R-:W-:-:S02]  /*c290*/  @!P2 IMAD.MOV R9, RZ, RZ, -R9 ;  /* 0x000000ffff09a224 */ /* 0x000fc400078e0a09 */
[----:B------:R-:W-:Y:S02]  /*c2a0*/  @!P3 IMAD.MOV R3, RZ, RZ, -R3 ;  /* 0x000000ffff03b224 */ /* 0x000fe400078e0a03 */
[----:B------:R-:W-:Y:S01]  /*c2b0*/  @!P4 IMAD.IADD R4, R4, 0x1, -R2 ;  /* 0x000000010404c824 */ /* 0x000fe200078e0a02 */
[----:B----4-:R-:W-:Y:S01]  /*c2c0*/  ISETP.GE.AND P1, PT, R13, RZ, PT ;  /* 0x000000ff0d00720c */ /* 0x010fe20003f26270 */
[----:B------:R-:W-:-:S04]  /*c2d0*/  IMAD.HI.U32 R13, R0, R7, RZ ;  /* 0x00000007000d7227 */ /* 0x000fc800078e00ff */
[----:B------:R-:W-:Y:S01]  /*c2e0*/  IMAD.MOV R13, RZ, RZ, -R13 ;  /* 0x000000ffff0d7224 */ /* 0x000fe200078e0a0d */
[----:B-----5:R-:W-:-:S03]  /*c2f0*/  ISETP.GT.U32.AND P0, PT, R2, R6, PT ;  /* 0x000000060200720c */ /* 0x020fc60003f04070 */
[----:B------:R-:W-:-:S10]  /*c300*/  IMAD R7, R2, R13, R7 ;  /* 0x0000000d02077224 */ /* 0x000fd400078e0207 */
[----:B------:R-:W-:Y:S01]  /*c310*/  @!P0 IMAD.IADD R6, R6, 0x1, -R2 ;  /* 0x0000000106068824 */ /* 0x000fe200078e0a02 */
[----:B--2---:R-:W-:Y:S02]  /*c320*/  ISETP.GE.AND P0, PT, R16, RZ, PT ;  /* 0x000000ff1000720c */ /* 0x004fe40003f06270 */
[----:B------:R-:W2:Y:S04]  /*c330*/  LDL.LU R16, [R1+0x3204] ;  /* 0x0032040001107983 */ /* 0x000ea80000300800 */
[----:B------:R-:W4:Y:S04]  /*c340*/  LDL R13, [R1+0x168] ;  /* 0x00016800010d7983 */ /* 0x000f280000100800 */
[----:B------:R-:W5:Y:S04]  /*c350*/  LDL R12, [R1+0x164] ;  /* 0x00016400010c7983 */ /* 0x000f680000100800 */
[----:B------:R0:W-:Y:S04]  /*c360*/  STL [R1+0x250], R9 ;  /* 0x0002500901007387 */ /* 0x0001e80000100800 */
[----:B------:R-:W-:Y:S04]  /*c370*/  STL [R1+0x248], R3 ;  /* 0x0002480301007387 */ /* 0x000fe80000100800 */
[----:B---3--:R1:W-:Y:S01]  /*c380*/  STL [R1+0x31fc], R15 ;  /* 0x0031fc0f01007387 */ /* 0x0083e20000100800 */
[----:B0-----:R-:W-:Y:S01]  /*c390*/  IMAD.MOV.U32 R9, RZ, RZ, R4 ;  /* 0x000000ffff097224 */ /* 0x001fe200078e0004 */
[----:B------:R-:W-:-:S02]  /*c3a0*/  IABS R4, R15 ;  /* 0x0000000f00047213 */ /* 0x000fc40000000000 */
[----:B-1----:R-:W3:Y:S01]  /*c3b0*/  LDL.LU R15, [R1+0x15c] ;  /* 0x00015c00010f7983 */ /* 0x002ee20000300800 */
[C---:B------:R-:W-:Y:S02]  /*c3c0*/  ISETP.GT.U32.AND P6, PT, R2.reuse, R10, PT ;  /* 0x0000000a0200720c */ /* 0x040fe40003fc4070 */
[----:B------:R-:W-:Y:S01]  /*c3d0*/  ISETP.GT.U32.AND P2, PT, R2, R6, PT ;  /* 0x000000060200720c */ /* 0x000fe20003f44070 */
[----:B------:R-:W-:Y:S01]  /*c3e0*/  @!P5 IMAD.MOV R9, RZ, RZ, -R9 ;  /* 0x000000ffff09d224 */ /* 0x000fe200078e0a09 */
[----:B------:R-:W-:-:S09]  /*c3f0*/  ISETP.GE.AND P4, PT, R14, RZ, PT ;  /* 0x000000ff0e00720c */ /* 0x000fd20003f86270 */
[----:B------:R-:W-:-:S05]  /*c400*/  @!P6 IMAD.IADD R10, R10, 0x1, -R2 ;  /* 0x000000010a0ae824 */ /* 0x000fca00078e0a02 */
[----:B------:R-:W-:Y:S01]  /*c410*/  ISETP.GT.U32.AND P3, PT, R2, R10, PT ;  /* 0x0000000a0200720c */ /* 0x000fe20003f64070 */
[----:B------:R-:W-:Y:S01]  /*c420*/  IMAD.HI.U32 R14, R0, R11, RZ ;  /* 0x0000000b000e7227 */ /* 0x000fe200078e00ff */
[----:B------:R-:W-:Y:S03]  /*c430*/  STL [R1+0x240], R9 ;  /* 0x0002400901007387 */ /* 0x000fe60000100800 */
[----:B------:R-:W-:Y:S02]  /*c440*/  @!P2 IMAD.IADD R6, R6, 0x1, -R2 ;  /* 0x000000010606a824 */ /* 0x000fe400078e0a02 */
[----:B------:R-:W-:-:S04]  /*c450*/  IMAD.MOV R14, RZ, RZ, -R14 ;  /* 0x000000ffff0e7224 */ /* 0x000fc800078e0a0e */
[----:B------:R-:W-:Y:S02]  /*c460*/  IMAD R11, R2, R14, R11 ;  /* 0x0000000e020b7224 */ /* 0x000fe400078e020b */
[----:B------:R-:W-:Y:S01]  /*c470*/  @!P3 IMAD.IADD R10, R10, 0x1, -R2 ;  /* 0x000000010a0ab824 */ /* 0x000fe200078e0a02 */
[----:B--2---:R-:W-:Y:S01]  /*c480*/  ISETP.GE.AND P3, PT, R16, RZ, PT ;  /* 0x000000ff1000720c */ /* 0x004fe20003f66270 */
[----:B---3--:R0:W-:Y:S04]  /*c490*/  STL [R1+0x3200], R15 ;  /* 0x0032000f01007387 */ /* 0x0081e80000100800 */
[----:B------:R-:W2:Y:S04]  /*c4a0*/  LDL R14, [R1+0x170] ;  /* 0x00017000010e7983 */ /* 0x000ea80000100800 */
[----:B------:R-:W3:Y:S01]  /*c4b0*/  LDL.LU R16, [R1+0x174] ;  /* 0x0001740001107983 */ /* 0x000ee20000300800 */
[----:B0-----:R-:W-:-:S03]  /*c4c0*/  IMAD.MOV.U32 R15, RZ, RZ, R6 ;  /* 0x000000ffff0f7224 */ /* 0x001fc600078e0006 */
[----:B------:R-:W4:Y:S01]  /*c4d0*/  LDL R6, [R1+0x16c] ;  /* 0x00016c0001067983 */ /* 0x000f220000100800 */
[----:B------:R-:W-:-:S05]  /*c4e0*/  @!P1 IMAD.MOV R15, RZ, RZ, -R15 ;  /* 0x000000ffff0f9224 */ /* 0x000fca00078e0a0f */
[----:B------:R0:W-:Y:S04]  /*c4f0*/  STL [R1+0x238], R15 ;  /* 0x0002380f01007387 */ /* 0x0001e80000100800 */
[----:B0-----:R-:W4:Y:S01]  /*c500*/  LDL.LU R15, [R1+0x3200] ;  /* 0x00320000010f7983 */ /* 0x001f220000300800 */
[----:B-----5:R-:W-:-:S05]  /*c510*/  IABS R3, R12 ;  /* 0x0000000c00037213 */ /* 0x020fca0000000000 */
[----:B------:R-:W-:-:S04]  /*c520*/  IMAD.HI.U32 R9, R0, R3, RZ ;  /* 0x0000000300097227 */ /* 0x000fc800078e00ff */
[----:B------:R-:W-:-:S04]  /*c530*/  IMAD.MOV R9, RZ, RZ, -R9 ;  /* 0x000000ffff097224 */ /* 0x000fc800078e0a09 */
[C---:B------:R-:W-:Y:S01]  /*c540*/  IMAD R9, R2.reuse, R9, R3 ;  /* 0x0000000902097224 */ /* 0x040fe200078e0203 */
[----:B------:R-:W-:Y:S02]  /*c550*/  ISETP.GT.U32.AND P5, PT, R2, R8, PT ;  /* 0x000000080200720c */ /* 0x000fe40003fa4070 */
[----:B--2---:R-:W-:Y:S02]  /*c560*/  IABS R3, R14 ;  /* 0x0000000e00037213 */ /* 0x004fe40000000000 */
[----:B---3--:R-:W-:Y:S02]  /*c570*/  IABS R14, R16 ;  /* 0x00000010000e7213 */ /* 0x008fe40000000000 */
[----:B----4-:R-:W-:Y:S02]  /*c580*/  ISETP.GE.AND P1, PT, R15, RZ, PT ;  /* 0x000000ff0f00720c */ /* 0x010fe40003f26270 */
[----:B------:R-:W2:Y:S04]  /*c590*/  LDL.LU R15, [R1+0x31fc] ;  /* 0x0031fc00010f7983 */ /* 0x000ea80000300800 */
[----:B------:R0:W-:Y:S04]  /*c5a0*/  STL [R1+0x31f4], R16 ;  /* 0x0031f41001007387 */ /* 0x0001e80000100800 */
[----:B0-----:R-:W3:Y:S01]  /*c5b0*/  LDL.LU R16, [R1+0x164] ;  /* 0x0001640001107983 */ /* 0x001ee20000300800 */
[----:B------:R-:W-:-:S05]  /*c5c0*/  @!P5 IMAD.IADD R8, R8, 0x1, -R2 ;  /* 0x000000010808d824 */ /* 0x000fca00078e0a02 */
[----:B------:R-:W-:-:S13]  /*c5d0*/  ISETP.GT.U32.AND P5, PT, R2, R8, PT ;  /* 0x000000080200720c */ /* 0x000fda0003fa4070 */
[----:B------:R-:W-:Y:S01]  /*c5e0*/  @!P5 IMAD.IADD R8, R8, 0x1, -R2 ;  /* 0x000000010808d824 */ /* 0x000fe200078e0a02 */
[----:B------:R-:W-:Y:S01]  /*c5f0*/  ISETP.GT.U32.AND P5, PT, R2, R9, PT ;  /* 0x000000090200720c */ /* 0x000fe20003fa4070 */
[----:B------:R0:W-:-:S12]  /*c600*/  STL [R1+0x31f8], R17 ;  /* 0x0031f81101007387 */ /* 0x0001d80000100800 */
[--C-:B------:R-:W-:Y:S01]  /*c610*/  @!P5 IMAD.IADD R9, R9, 0x1, -R2.reuse ;  /* 0x000000010909d824 */ /* 0x100fe200078e0a02 */
[C---:B------:R-:W-:Y:S02]  /*c620*/  ISETP.GT.U32.AND P2, PT, R2.reuse, R11, PT ;  /* 0x0000000b0200720c */ /* 0x040fe40003f44070 */
[----:B------:R-:W-:Y:S02]  /*c630*/  ISETP.GT.U32.AND P6, PT, R2, R7, PT ;  /* 0x000000070200720c */ /* 0x000fe40003fc4070 */
[----:B---3--:R-:W-:Y:S02]  /*c640*/  ISETP.GE.AND P5, PT, R16, RZ, PT ;  /* 0x000000ff1000720c */ /* 0x008fe40003fa6270 */
[----:B------:R-:W3:Y:S07]  /*c650*/  LDL.LU R16, [R1+0x168] ;  /* 0x0001680001107983 */ /* 0x000eee0000300800 */
[----:B------:R-:W-:-:S02]  /*c660*/  @!P2 IMAD.IADD R11, R11, 0x1, -R2 ;  /* 0x000000010b0ba824 */ /* 0x000fc400078e0a02 */
[----:B------:R-:W-:-:S03]  /*c670*/  @!P6 IMAD.IADD R7, R7, 0x1, -R2 ;  /* 0x000000010707e824 */ /* 0x000fc600078e0a02 */
[C---:B------:R-:W-:Y:S02]  /*c680*/  ISETP.GT.U32.AND P2, PT, R2.reuse, R11, PT ;  /* 0x0000000b0200720c */ /* 0x040fe40003f44070 */
[----:B------:R-:W-:Y:S02]  /*c690*/  ISETP.GT.U32.AND P6, PT, R2, R7, PT ;  /* 0x000000070200720c */ /* 0x000fe40003fc4070 */
[----:B------:R-:W-:Y:S01]  /*c6a0*/  IABS R6, R6 ;  /* 0x0000000600067213 */ /* 0x000fe20000000000 */
[----:B0-----:R-:W-:-:S08]  /*c6b0*/  IMAD.MOV.U32 R17, RZ, RZ, R10 ;  /* 0x000000ffff117224 */ /* 0x001fd000078e000a */
[----:B------:R-:W-:Y:S01]  /*c6c0*/  @!P2 IMAD.IADD R11, R11, 0x1, -R2 ;  /* 0x000000010b0ba824 */ /* 0x000fe200078e0a02 */
[----:B--2---:R-:W-:Y:S01]  /*c6d0*/  ISETP.GE.AND P2, PT, R15, RZ, PT ;  /* 0x000000ff0f00720c */ /* 0x004fe20003f46270 */
[----:B------:R-:W-:-:S04]  /*c6e0*/  IMAD.HI.U32 R15, R0, R6, RZ ;  /* 0x00000006000f7227 */ /* 0x000fc800078e00ff */
[----:B------:R-:W-:Y:S02]  /*c6f0*/  @!P6 IMAD.IADD R7, R7, 0x1, -R2 ;  /* 0x000000010707e824 */ /* 0x000fe400078e0a02 */
[----:B------:R-:W-:Y:S02]  /*c700*/  IMAD.MOV R15, RZ, RZ, -R15 ;  /* 0x000000ffff0f7224 */ /* 0x000fe400078e0a0f */
[----:B------:R-:W-:Y:S02]  /*c710*/  @!P0 IMAD.MOV R7, RZ, RZ, -R7 ;  /* 0x000000ffff078224 */ /* 0x000fe400078e0a07 */
[----:B------:R-:W-:Y:S02]  /*c720*/  @!P4 IMAD.MOV R17, RZ, RZ, -R17 ;  /* 0x000000ffff11c224 */ /* 0x000fe400078e0a11 */
[----:B------:R-:W-:Y:S02]  /*c730*/  IMAD R6, R2, R15, R6 ;  /* 0x0000000f02067224 */ /* 0x000fe400078e0206 */
[----:B------:R-:W2:Y:S04]  /*c740*/  LDL.LU R15, [R1+0x178] ;  /* 0x00017800010f7983 */ /* 0x000ea80000300800 */
[----:B------:R0:W-:Y:S01]  /*c750*/  STL [R1+0x22c], R7 ;  /* 0x00022c0701007387 */ /* 0x0001e20000100800 */
[----:B------:R-:W-:-:S03]  /*c760*/  @!P3 IMAD.MOV R8, RZ, RZ, -R8 ;  /* 0x000000ffff08b224 */ /* 0x000fc600078e0a08 */
[----:B------:R1:W-:Y:S04]  /*c770*/  STL [R1+0x234], R17 ;  /* 0x0002341101007387 */ /* 0x0003e80000100800 */
[----:B0-----:R-:W4:Y:S01]  /*c780*/  LDL.LU R7, [R1+0x16c] ;  /* 0x00016c0001077983 */ /* 0x001f220000300800 */
[----:B-1----:R-:W-:-:S03]  /*c790*/  IMAD.MOV.U32 R17, RZ, RZ, R11 ;  /* 0x000000ffff117224 */ /* 0x002fc600078e000b */
[----:B------:R-:W5:Y:S01]  /*c7a0*/  LDL.LU R11, [R1+0x180] ;  /* 0x00018000010b7983 */ /* 0x000f620000300800 */
[----:B------:R-:W-:-:S03]  /*c7b0*/  @!P1 IMAD.MOV R17, RZ, RZ, -R17 ;  /* 0x000000ffff119224 */ /* 0x000fc600078e0a11 */
[----:B------:R0:W-:Y:S04]  /*c7c0*/  STL [R1+0x228], R8 ;  /* 0x0002280801007387 */ /* 0x0001e80000100800 */
[----:B0-----:R-:W2:Y:S04]  /*c7d0*/  LDL.LU R8, [R1+0x170] ;  /* 0x0001700001087983 */ /* 0x001ea80000300800 */
[----:B------:R0:W-:Y:S04]  /*c7e0*/  STL [R1+0x224], R17 ;  /* 0x0002241101007387 */ /* 0x0001e80000100800 */
[----:B0-----:R-:W4:Y:S01]  /*c7f0*/  LDL.LU R17, [R1+0x31f8] ;  /* 0x0031f80001117983 */ /* 0x001f220000300800 */
[----:B------:R-:W-:-:S04]  /*c800*/  IMAD.HI.U32 R10, R0, R14, RZ ;  /* 0x0000000e000a7227 */ /* 0x000fc800078e00ff */
[----:B------:R-:W-:-:S04]  /*c810*/  IMAD.MOV R10, RZ, RZ, -R10 ;  /* 0x000000ffff0a7224 */ /* 0x000fc800078e0a0a */
[----:B------:R-:W-:Y:S01]  /*c820*/  IMAD R10, R2, R10, R14 ;  /* 0x0000000a020a7224 */ /* 0x000fe200078e020e */
[----:B---3--:R-:W-:Y:S02]  /*c830*/  ISETP.GE.AND P1, PT, R16, RZ, PT ;  /* 0x000000ff1000720c */ /* 0x008fe40003f26270 */
[----:B------:R-:W3:Y:S04]  /*c840*/  LDL.LU R16, [R1+0x31f4] ;  /* 0x0031f40001107983 */ /* 0x000ee80000300800 */
[----:B------:R-:W3:Y:S01]  /*c850*/  LDL.LU R14, [R1+0x17c] ;  /* 0x00017c00010e7983 */ /* 0x000ee20000300800 */
[----:B------:R-:W-:Y:S01]  /*c860*/  IABS R12, R13 ;  /* 0x0000000d000c7213 */ /* 0x000fe20000000000 */
[----:B------:R-:W-:-:S04]  /*c870*/  IMAD.HI.U32 R13, R0, R4, RZ ;  /* 0x00000004000d7227 */ /* 0x000fc800078e00ff */
[----:B------:R-:W-:-:S04]  /*c880*/  IMAD.MOV R13, RZ, RZ, -R13 ;  /* 0x000000ffff0d7224 */ /* 0x000fc800078e0a0d */
[----:B------:R-:W-:-:S05]  /*c890*/  IMAD R4, R2, R13, R4 ;  /* 0x0000000d02047224 */ /* 0x000fca00078e0204 */
[----:B------:R-:W-:Y:S01]  /*c8a0*/  ISETP.GT.U32.AND P6, PT, R2, R4, PT ;  /* 0x000000040200720c */ /* 0x000fe20003fc4070 */
[----:B------:R-:W-:-:S04]  /*c8b0*/  IMAD.HI.U32 R13, R0, R12, RZ ;  /* 0x0000000c000d7227 */ /* 0x000fc800078e00ff */
[----:B------:R-:W-:-:S04]  /*c8c0*/  IMAD.MOV R13, RZ, RZ, -R13 ;  /* 0x000000ffff0d7224 */ /* 0x000fc800078e0a0d */
[----:B------:R-:W-:-:S04]  /*c8d0*/  IMAD R12, R2, R13, R12 ;  /* 0x0000000d020c7224 */ /* 0x000fc800078e020c */
[----:B------:R-:W-:Y:S01]  /*c8e0*/  @!P6 IMAD.IADD R4, R4, 0x1, -R2 ;  /* 0x000000010404e824 */ /* 0x000fe200078e0a02 */
[----:B------:R-:W-:Y:S01]  /*c8f0*/  ISETP.GT.U32.AND P6, PT, R2, R12, PT ;  /* 0x0000000c0200720c */ /* 0x000fe20003fc4070 */
[----:B------:R-:W-:-:S03]  /*c900*/  IMAD.HI.U32 R13, R0, R3, RZ ;  /* 0x00000003000d7227 */ /* 0x000fc600078e00ff */
[----:B------:R-:W-:Y:S01]  /*c910*/  ISETP.GT.U32.AND P4, PT, R2, R4, PT ;  /* 0x000000040200720c */ /* 0x000fe20003f84070 */
[----:B------:R-:W-:-:S04]  /*c920*/  IMAD.MOV R13, RZ, RZ, -R13 ;  /* 0x000000ffff0d7224 */ /* 0x000fc800078e0a0d */
[----:B------:R-:W-:-:S04]  /*c930*/  IMAD R13, R2, R13, R3 ;  /* 0x0000000d020d7224 */ /* 0x000fc800078e0203 */
[----:B------:R-:W-:-:S04]  /*c940*/  @!P6 IMAD.IADD R12, R12, 0x1, -R2 ;  /* 0x000000010c0ce824 */ /* 0x000fc800078e0a02 */
[----:B------:R-:W-:Y:S01]  /*c950*/  @!P4 IMAD.IADD R4, R4, 0x1, -R2 ;  /* 0x000000010404c824 */ /* 0x000fe200078e0a02 */
[C---:B------:R-:W-:Y:S02]  /*c960*/  ISETP.GT.U32.AND P4, PT, R2.reuse, R13, PT ;  /* 0x0000000d0200720c */ /* 0x040fe40003f84070 */
[C---:B------:R-:W-:Y:S02]  /*c970*/  ISETP.GT.U32.AND P6, PT, R2.reuse, R12, PT ;  /* 0x0000000c0200720c */ /* 0x040fe40003fc4070 */
[C---:B------:R-:W-:Y:S01]  /*c980*/  ISETP.GT.U32.AND P0, PT, R2.reuse, R9, PT ;  /* 0x000000090200720c */ /* 0x040fe20003f04070 */
[----:B------:R-:W-:Y:S01]  /*c990*/  @!P2 IMAD.MOV R4, RZ, RZ, -R4 ;  /* 0x000000ffff04a224 */ /* 0x000fe200078e0a04 */
[----:B------:R-:W-:-:S07]  /*c9a0*/  ISETP.GT.U32.AND P3, PT, R2, R6, PT ;  /* 0x000000060200720c */ /* 0x000fce0003f64070 */
[--C-:B------:R-:W-:Y:S02]  /*c9b0*/  @!P4 IMAD.IADD R13, R13, 0x1, -R2.reuse ;  /* 0x000000010d0dc824 */ /* 0x100fe400078e0a02 */
[--C-:B------:R-:W-:Y:S01]  /*c9c0*/  @!P6 IMAD.IADD R12, R12, 0x1, -R2.reuse ;  /* 0x000000010c0ce824 */ /* 0x100fe200078e0a02 */
[----:B------:R-:W-:Y:S01]  /*c9d0*/  STL [R1+0x220], R4 ;  /* 0x0002200401007387 */ /* 0x000fe20000100800 */
[----:B------:R-:W-:-:S04]  /*c9e0*/  @!P0 IMAD.IADD R9, R9, 0x1, -R2 ;  /* 0x0000000109098824 */ /* 0x000fc800078e0a02 */
[----:B------:R-:W-:Y:S02]  /*c9f0*/  @!P5 IMAD.MOV R9, RZ, RZ, -R9 ;  /* 0x000000ffff09d224 */ /* 0x000fe400078e0a09 */
[----:B------:R-:W-:Y:S01]  /*ca00*/  @!P3 IMAD.IADD R6, R6, 0x1, -R2 ;  /* 0x000000010606b824 */ /* 0x000fe200078e0a02 */
[----:B--2---:R-:W-:Y:S02]  /*ca10*/  ISETP.GE.AND P3, PT, R8, RZ, PT ;  /* 0x000000ff0800720c */ /* 0x004fe40003f66270 */
[----:B-----5:R-:W-:Y:S02]  /*ca20*/  IABS R8, R11 ;  /* 0x0000000b00087213 */ /* 0x020fe40000000000 */
[----:B------:R-:W-:Y:S02]  /*ca30*/  IABS R3, R15 ;  /* 0x0000000f00037213 */ /* 0x000fe40000000000 */
[----:B------:R-:W-:Y:S02]  /*ca40*/  ISETP.GT.U32.AND P2, PT, R2, R6, PT ;  /* 0x000000060200720c */ /* 0x000fe40003f44070 */
[----:B----4-:R-:W-:-:S11]  /*ca50*/  ISETP.GE.AND P0, PT, R7, RZ, PT ;  /* 0x000000ff0700720c */ /* 0x010fd60003f06270 */
[----:B------:R-:W-:Y:S01]  /*ca60*/  @!P2 IMAD.IADD R6, R6, 0x1, -R2 ;  /* 0x000000010606a824 */ /* 0x000fe200078e0a02 */
[----:B---3--:R-:W-:Y:S01]  /*ca70*/  ISETP.GE.AND P4, PT, R16, RZ, PT ;  /* 0x000000ff1000720c */ /* 0x008fe20003f86270 */
[----:B------:R-:W-:-:S05]  /*ca80*/  IMAD.MOV.U32 R16, RZ, RZ, R17 ;  /* 0x000000ffff107224 */ /* 0x000fca00078e0011 */
[----:B------:R0:W-:Y:S04]  /*ca90*/  STL [R1+0x31f0], R16 ;  /* 0x0031f01001007387 */ /* 0x0001e80000100800 */
[----:B------:R-:W2:Y:S01]  /*caa0*/  LDL.LU R17, [R1+0x184] ;  /* 0x0001840001117983 */ /* 0x000ea20000300800 */
[----:B0-----:R-:W-:-:S03]  /*cab0*/  IMAD.MOV.U32 R16, RZ, RZ, R12 ;  /* 0x000000ffff107224 */ /* 0x001fc600078e000c */
[----:B------:R0:W-:Y:S01]  /*cac0*/  STL [R1+0x21c], R9 ;  /* 0x00021c0901007387 */ /* 0x0001e20000100800 */
[----:B------:R-:W-:Y:S01]  /*cad0*/  @!P1 IMAD.MOV R16, RZ, RZ, -R16 ;  /* 0x000000ffff109224 */ /* 0x000fe200078e0a10 */
[----:B------:R-:W-:Y:S01]  /*cae0*/  ISETP.GE.AND P1, PT, R15, RZ, PT ;  /* 0x000000ff0f00720c */ /* 0x000fe20003f26270 */
[----:B0-----:R-:W-:Y:S02]  /*caf0*/  IMAD.MOV.U32 R9, RZ, RZ, R11 ;  /* 0x000000ffff097224 */ /* 0x001fe400078e000b */
[----:B------:R-:W3:Y:S04]  /*cb00*/  LDL.LU R11, [R1+0x19c] ;  /* 0x00019c00010b7983 */ /* 0x000ee80000300800 */
[----:B------:R0:W-:Y:S04]  /*cb10*/  STL [R1+0x218], R16 ;  /* 0x0002181001007387 */ /* 0x0001e80000100800 */
[----:B0-----:R-:W4:Y:S04]  /*cb20*/  LDL.LU R16, [R1+0x31f0] ;  /* 0x0031f00001107983 */ /* 0x001f280000300800 */
[----:B------:R-:W5:Y:S01]  /*cb30*/  LDL R15, [R1+0x18c] ;  /* 0x00018c00010f7983 */ /* 0x000f620000100800 */
[----:B------:R-:W-:Y:S01]  /*cb40*/  IMAD.MOV.U32 R12, RZ, RZ, R6 ;  /* 0x000000ffff0c7224 */ /* 0x000fe200078e0006 */
[----:B------:R-:W-:-:S03]  /*cb50*/  IABS R4, R14 ;  /* 0x0000000e00047213 */ /* 0x000fc60000000000 */
[----:B------:R-:W-:Y:S01]  /*cb60*/  @!P0 IMAD.MOV R12, RZ, RZ, -R12 ;  /* 0x000000ffff0c8224 */ /* 0x000fe200078e0a0c */
[----:B------:R-:W-:Y:S02]  /*cb70*/  ISETP.GE.AND P0, PT, R14, RZ, PT ;  /* 0x000000ff0e00720c */ /* 0x000fe40003f06270 */
[----:B------:R-:W2:Y:S01]  /*cb80*/  LDL.LU R14, [R1+0x190] ;  /* 0x00019000010e7983 */ /* 0x000ea20000300800 */
[----:B------:R-:W-:Y:S01]  /*cb90*/  ISETP.GT.U32.AND P6, PT, R2, R10, PT ;  /* 0x0000000a0200720c */ /* 0x000fe20003fc4070 */
[----:B------:R-:W-:Y:S01]  /*cba0*/  IMAD.HI.U32 R7, R0, R3, RZ ;  /* 0x0000000300077227 */ /* 0x000fe200078e00ff */
[----:B------:R-:W-:-:S03]  /*cbb0*/  ISETP.GT.U32.AND P5, PT, R2, R13, PT ;  /* 0x0000000d0200720c */ /* 0x000fc60003fa4070 */
[----:B------:R-:W-:-:S04]  /*cbc0*/  IMAD.MOV R7, RZ, RZ, -R7 ;  /* 0x000000ffff077224 */ /* 0x000fc800078e0a07 */
[----:B------:R-:W-:Y:S02]  /*cbd0*/  IMAD R3, R2, R7, R3 ;  /* 0x0000000702037224 */ /* 0x000fe400078e0203 */
[----:B------:R-:W-:-:S04]  /*cbe0*/  IMAD.HI.U32 R6, R0, R8, RZ ;  /* 0x0000000800067227 */ /* 0x000fc800078e00ff */
[----:B------:R-:W-:Y:S01]  /*cbf0*/  @!P6 IMAD.IADD R10, R10, 0x1, -R2 ;  /* 0x000000010a0ae824 */ /* 0x000fe200078e0a02 */
[----:B------:R-:W-:Y:S01]  /*cc00*/  ISETP.GT.U32.AND P2, PT, R2, R3, PT ;  /* 0x000000030200720c */ /* 0x000fe20003f44070 */
[----:B------:R-:W-:-:S03]  /*cc10*/  IMAD.MOV R6, RZ, RZ, -R6 ;  /* 0x000000ffff067224 */ /* 0x000fc600078e0a06 */
[C---:B------:R-:W-:Y:S01]  /*cc20*/  ISETP.GT.U32.AND P6, PT, R2.reuse, R10, PT ;  /* 0x0000000a0200720c */ /* 0x040fe20003fc4070 */
[----:B------:R-:W-:Y:S01]  /*cc30*/  @!P5 IMAD.IADD R13, R13, 0x1, -R2 ;  /* 0x000000010d0dd824 */ /* 0x000fe200078e0a02 */
[----:B------:R-:W-:Y:S01]  /*cc40*/  ISETP.GE.AND P5, PT, R9, RZ, PT ;  /* 0x000000ff0900720c */ /* 0x000fe20003fa6270 */
[----:B------:R-:W-:Y:S01]  /*cc50*/  IMAD R9, R2, R6, R8 ;  /* 0x0000000602097224 */ /* 0x000fe200078e0208 */
[----:B------:R-:W-:Y:S05]  /*cc60*/  STL [R1+0x214], R12 ;  /* 0x0002140c01007387 */ /* 0x000fea0000100800 */
[----:B------:R-:W-:-:S04]  /*cc70*/  @!P2 IMAD.IADD R3, R3, 0x1, -R2 ;  /* 0x000000010303a824 */ /* 0x000fc800078e0a02 */
[----:B------:R-:W-:Y:S01]  /*cc80*/  @!P6 IMAD.IADD R10, R10, 0x1, -R2 ;  /* 0x000000010a0ae824 */ /* 0x000fe200078e0a02 */
[----:B---3--:R-:W-:Y:S02]  /*cc90*/  ISETP.GE.AND P2, PT, R11, RZ, PT ;  /* 0x000000ff0b00720c */ /* 0x008fe40003f46270 */
[----:B------:R-:W-:Y:S02]  /*cca0*/  IABS R11, R11 ;  /* 0x0000000b000b7213 */ /* 0x000fe40000000000 */
[----:B-----5:R-:W-:Y:S01]  /*ccb0*/  IABS R6, R15 ;  /* 0x0000000f00067213 */ /* 0x020fe20000000000 */
[----:B------:R-:W-:-:S04]  /*ccc0*/  IMAD.MOV.U32 R15, RZ, RZ, R13 ;  /* 0x000000ffff0f7224 */ /* 0x000fc800078e000d */
[----:B------:R-:W-:Y:S02]  /*ccd0*/  @!P3 IMAD.MOV R15, RZ, RZ, -R15 ;  /* 0x000000ffff0fb224 */ /* 0x000fe400078e0a0f */
[----:B------:R-:W-:-:S03]  /*cce0*/  IMAD.HI.U32 R13, R0, R11, RZ ;  /* 0x0000000b000d7227 */ /* 0x000fc600078e00ff */
[----:B------:R0:W-:Y:S02]  /*ccf0*/  STL [R1+0x78], R15 ;  /* 0x0000780f01007387 */ /* 0x0001e40000100800 */
[----:B0-----:R-:W-:Y:S02]  /*cd00*/  IMAD.MOV.U32 R15, RZ, RZ, R10 ;  /* 0x000000ffff0f7224 */ /* 0x001fe400078e000a */
[----:B------:R-:W-:Y:S02]  /*cd10*/  IMAD.MOV R10, RZ, RZ, -R13 ;  /* 0x000000ffff0a7224 */ /* 0x000fe400078e0a0d */
[----:B------:R-:W-:Y:S02]  /*cd20*/  @!P4 IMAD.MOV R15, RZ, RZ, -R15 ;  /* 0x000000ffff0fc224 */ /* 0x000fe400078e0a0f */
[----:B------:R-:W-:Y:S01]  /*cd30*/  IMAD R10, R2, R10, R11 ;  /* 0x0000000a020a7224 */ /* 0x000fe200078e020b */
[----:B--2---:R-:W-:Y:S02]  /*cd40*/  IABS R11, R14 ;  /* 0x0000000e000b7213 */ /* 0x004fe40000000000 */
[----:B------:R0:W-:Y:S04]  /*cd50*/  STL [R1+0x74], R15 ;  /* 0x0000740f01007387 */ /* 0x0001e80000100800 */
[----:B0-----:R-:W2:Y:S04]  /*cd60*/  LDL.LU R15, [R1+0x198] ;  /* 0x00019800010f7983 */ /* 0x001ea80000300800 */
[----:B------:R0:W-:Y:S04]  /*cd70*/  STL [R1+0x31e8], R14 ;  /* 0x0031e80e01007387 */ /* 0x0001e80000100800 */
[----:B0-----:R-:W3:Y:S01]  /*cd80*/  LDL R14, [R1+0x194] ;  /* 0x00019400010e7983 */ /* 0x001ee20000100800 */
[----:B------:R-:W-:-:S04]  /*cd90*/  IMAD.HI.U32 R7, R0, R4, RZ ;  /* 0x0000000400077227 */ /* 0x000fc800078e00ff */
[----:B------:R-:W-:-:S04]  /*cda0*/  IMAD.MOV R7, RZ, RZ, -R7 ;  /* 0x000000ffff077224 */ /* 0x000fc800078e0a07 */
[C---:B------:R-:W-:Y:S01]  /*cdb0*/  IMAD R7, R2.reuse, R7, R4 ;  /* 0x0000000702077224 */ /* 0x040fe200078e0204 */
[----:B------:R-:W-:Y:S02]  /*cdc0*/  IABS R4, R17 ;  /* 0x0000001100047213 */ /* 0x000fe40000000000 */
[----:B------:R-:W-:-:S03]  /*cdd0*/  ISETP.GT.U32.AND P4, PT, R2, R9, PT ;  /* 0x000000090200720c */ /* 0x000fc60003f84070 */
[----:B------:R-:W-:-:S04]  /*cde0*/  IMAD.HI.U32 R12, R0, R4, RZ ;  /* 0x00000004000c7227 */ /* 0x000fc800078e00ff */
[----:B------:R-:W-:-:S04]  /*cdf0*/  IMAD.MOV R12, RZ, RZ, -R12 ;  /* 0x000000ffff0c7224 */ /* 0x000fc800078e0a0c */
[----:B------:R-:W-:Y:S02]  /*ce00*/  IMAD R4, R2, R12, R4 ;  /* 0x0000000c02047224 */ /* 0x000fe400078e0204 */
[----:B------:R-:W-:-:S04]  /*ce10*/  IMAD.HI.U32 R12, R0, R6, RZ ;  /* 0x00000006000c7227 */ /* 0x000fc800078e00ff */
[----:B------:R-:W-:Y:S02]  /*ce20*/  IMAD.MOV R12, RZ, RZ, -R12 ;  /* 0x000000ffff0c7224 */ /* 0x000fe400078e0a0c */
[----:B------:R-:W-:Y:S01]  /*ce30*/  @!P4 IMAD.IADD R9, R9, 0x1, -R2 ;  /* 0x000000010909c824 */ /* 0x000fe200078e0a02 */
[----:B------:R-:W-:Y:S01]  /*ce40*/  ISETP.GE.AND P4, PT, R17, RZ, PT ;  /* 0x000000ff1100720c */ /* 0x000fe20003f86270 */
[C---:B------:R-:W-:Y:S01]  /*ce50*/  IMAD R6, R2.reuse, R12, R6 ;  /* 0x0000000c02067224 */ /* 0x040fe200078e0206 */
[----:B------:R-:W5:Y:S01]  /*ce60*/  LDL.LU R17, [R1+0x1a0] ;  /* 0x0001a00001117983 */ /* 0x000f620000300800 */
[C---:B------:R-:W-:Y:S02]  /*ce70*/  ISETP.GT.U32.AND P6, PT, R2.reuse, R7, PT ;  /* 0x000000070200720c */ /* 0x040fe40003fc4070 */
[----:B------:R-:W-:-:S11]  /*ce80*/  ISETP.GT.U32.AND P3, PT, R2, R3, PT ;  /* 0x000000030200720c */ /* 0x000fd60003f64070 */
[--C-:B------:R-:W-:Y:S01]  /*ce90*/  @!P6 IMAD.IADD R7, R7, 0x1, -R2.reuse ;  /* 0x000000010707e824 */ /* 0x100fe200078e0a02 */
[----:B---3--:R-:W-:Y:S02]  /*cea0*/  IABS R12, R14 ;  /* 0x0000000e000c7213 */ /* 0x008fe40000000000 */
[----:B------:R-:W3:Y:S02]  /*ceb0*/  LDL.LU R14, [R1+0x18c] ;  /* 0x00018c00010e7983 */ /* 0x000ee40000300800 */
[C---:B------:R-:W-:Y:S01]  /*cec0*/  ISETP.GT.U32.AND P6, PT, R2.reuse, R7, PT ;  /* 0x000000070200720c */ /* 0x040fe20003fc4070 */
[----:B------:R-:W-:Y:S01]  /*ced0*/  @!P3 IMAD.IADD R3, R3, 0x1, -R2 ;  /* 0x000000010303b824 */ /* 0x000fe200078e0a02 */
[----:B------:R-:W-:Y:S02]  /*cee0*/  ISETP.GT.U32.AND P3, PT, R2, R10, PT ;  /* 0x0000000a0200720c */ /* 0x000fe40003f64070 */
[----:B----4-:R-:W-:Y:S01]  /*cef0*/  IABS R8, R16 ;  /* 0x0000001000087213 */ /* 0x010fe20000000000 */
[----:B------:R-:W-:-:S04]  /*cf00*/  @!P1 IMAD.MOV R3, RZ, RZ, -R3 ;  /* 0x000000ffff039224 */ /* 0x000fc800078e0a03 */
[----:B------:R-:W-:-:S04]  /*cf10*/  IMAD.HI.U32 R13, R0, R8, RZ ;  /* 0x00000008000d7227 */ /* 0x000fc800078e00ff */
[--C-:B------:R-:W-:Y:S01]  /*cf20*/  @!P6 IMAD.IADD R7, R7, 0x1, -R2.reuse ;  /* 0x000000010707e824 */ /* 0x100fe200078e0a02 */
[----:B------:R-:W-:Y:S01]  /*cf30*/  ISETP.GT.U32.AND P6, PT, R2, R4, PT ;  /* 0x000000040200720c */ /* 0x000fe20003fc4070 */
[----:B------:R-:W-:Y:S01]  /*cf40*/  IMAD.MOV R13, RZ, RZ, -R13 ;  /* 0x000000ffff0d7224 */ /* 0x000fe200078e0a0d */
[----:B------:R0:W-:Y:S01]  /*cf50*/  STL [R1+0x70], R3 ;  /* 0x0000700301007387 */ /* 0x0001e20000100800 */
[----:B------:R-:W-:Y:S01]  /*cf60*/  @!P3 IMAD.IADD R10, R10, 0x1, -R2 ;  /* 0x000000010a0ab824 */ /* 0x000fe200078e0a02 */
[C---:B------:R-:W-:Y:S01]  /*cf70*/  ISETP.GT.U32.AND P3, PT, R2.reuse, R9, PT ;  /* 0x000000090200720c */ /* 0x040fe20003f64070 */
[----:B------:R-:W-:Y:S02]  /*cf80*/  IMAD R8, R2, R13, R8 ;  /* 0x0000000d02087224 */ /* 0x000fe400078e0208 */
[----:B0-----:R-:W-:-:S06]  /*cf90*/  IMAD.MOV.U32 R3, RZ, RZ, R7 ;  /* 0x000000ffff037224 */ /* 0x001fcc00078e0007 */
[--C-:B------:R-:W-:Y:S01]  /*cfa0*/  @!P6 IMAD.IADD R4, R4, 0x1, -R2.reuse ;  /* 0x000000010404e824 */ /* 0x100fe200078e0a02 */
[C---:B------:R-:W-:Y:S01]  /*cfb0*/  ISETP.GT.U32.AND P6, PT, R2.reuse, R10, PT ;  /* 0x0000000a0200720c */ /* 0x040fe20003fc4070 */
[----:B------:R-:W-:Y:S01]  /*cfc0*/  @!P0 IMAD.MOV R3, RZ, RZ, -R3 ;  /* 0x000000ffff038224 */ /* 0x000fe200078e0a03 */
[----:B------:R-:W-:Y:S01]  /*cfd0*/  ISETP.GT.U32.AND P0, PT, R2, R8, PT ;  /* 0x000000080200720c */ /* 0x000fe20003f04070 */
[----:B------:R-:W-:Y:S01]  /*cfe0*/  @!P3 IMAD.IADD R9, R9, 0x1, -R2 ;  /* 0x000000010909b824 */ /* 0x000fe200078e0a02 */
[----:B------:R0:W-:Y:S01]  /*cff0*/  STL [R1+0x31ec], R24 ;  /* 0x0031ec1801007387 */ /* 0x0001e20000100800 */
[----:B------:R-:W-:-:S08]  /*d000*/  IMAD.MOV.U32 R7, RZ, RZ, R12 ;  /* 0x000000ffff077224 */ /* 0x000fd000078e000c */
[--C-:B------:R-:W-:Y:S02]  /*d010*/  @!P6 IMAD.IADD R10, R10, 0x1, -R2.reuse ;  /* 0x000000010a0ae824 */ /* 0x100fe400078e0a02 */
[----:B------:R-:W-:Y:S02]  /*d020*/  @!P0 IMAD.IADD R8, R8, 0x1, -R2 ;  /* 0x0000000108088824 */ /* 0x000fe400078e0a02 */
[----:B0-----:R-:W-:Y:S01]  /*d030*/  IMAD.MOV.U32 R24, RZ, RZ, R9 ;  /* 0x000000ffff187224 */ /* 0x001fe200078e0009 */
[----:B------:R-:W-:Y:S01]  /*d040*/  STL [R1+0x68], R3 ;  /* 0x0000680301007387 */ /* 0x000fe20000100800 */
[----:B------:R-:W-:Y:S02]  /*d050*/  IMAD.MOV.U32 R12, RZ, RZ, R16 ;  /* 0x000000ffff0c7224 */ /* 0x000fe400078e0010 */
[----:B------:R-:W-:Y:S01]  /*d060*/  @!P5 IMAD.MOV R24, RZ, RZ, -R24 ;  /* 0x000000ffff18d224 */ /* 0x000fe200078e0a18 */
[----:B------:R-:W4:Y:S04]  /*d070*/  LDL.LU R16, [R1+0x1a8] ;  /* 0x0001a80001107983 */ /* 0x000f280000300800 */
[----:B------:R-:W5:Y:S01]  /*d080*/  LDL R9, [R1+0x1a4] ;  /* 0x0001a40001097983 */ /* 0x000f620000100800 */
[----:B---3--:R-:W-:Y:S01]  /*d090*/  ISETP.GE.AND P0, PT, R14, RZ, PT ;  /* 0x000000ff0e00720c */ /* 0x008fe20003f06270 */
[----:B------:R-:W-:-:S02]  /*d0a0*/  IMAD.MOV.U32 R14, RZ, RZ, R10 ;  /* 0x000000ffff0e7224 */ /* 0x000fc400078e000a */
[----:B------:R-:W3:Y:S02]  /*d0b0*/  LDL.LU R10, [R1+0x194] ;  /* 0x00019400010a7983 */ /* 0x000ee40000300800 */
[----:B------:R-:W-:Y:S02]  /*d0c0*/  @!P2 IMAD.MOV R14, RZ, RZ, -R14 ;  /* 0x000000ffff0ea224 */ /* 0x000fe400078e0a0e */
[----:B------:R0:W-:Y:S04]  /*d0d0*/  STL [R1+0x64], R24 ;  /* 0x0000641801007387 */ /* 0x0001e80000100800 */
[----:B0-----:R-:W4:Y:S04]  /*d0e0*/  LDL.LU R24, [R1+0x31ec] ;  /* 0x0031ec0001187983 */ /* 0x001f280000300800 */
[----:B------:R0:W-:Y:S04]  /*d0f0*/  STL [R1+0x60], R14 ;  /* 0x0000600e01007387 */ /* 0x0001e80000100800 */
[----:B0-----:R-:W2:Y:S01]  /*d100*/  LDL.LU R14, [R1+0x31e8] ;  /* 0x0031e800010e7983 */ /* 0x001ea20000300800 */
[----:B------:R-:W-:-:S04]  /*d110*/  IMAD.HI.U32 R13, R0, R11, RZ ;  /* 0x0000000b000d7227 */ /* 0x000fc800078e00ff */
[----:B------:R-:W-:Y:S01]  /*d120*/  IMAD.MOV R13, RZ, RZ, -R13 ;  /* 0x000000ffff0d7224 */ /* 0x000fe200078e0a0d */
[----:B------:R-:W-:-:S03]  /*d130*/  ISETP.GT.U32.AND P3, PT, R2, R6, PT ;  /* 0x000000060200720c */ /* 0x000fc60003f64070 */
[C---:B------:R-:W-:Y:S01]  /*d140*/  IMAD R3, R2.reuse, R13, R11 ;  /* 0x0000000d02037224 */ /* 0x040fe200078e020b */
[----:B------:R-:W-:-:S04]  /*d150*/  ISETP.GT.U32.AND P1, PT, R2, R4, PT ;  /* 0x000000040200720c */ /* 0x000fc80003f24070 */
[----:B------:R-:W-:Y:S01]  /*d160*/  ISETP.GT.U32.AND P6, PT, R2, R3, PT ;  /* 0x000000030200720c */ /* 0x000fe20003fc4070 */
[----:B------:R-:W-:-:S04]  /*d170*/  IMAD.HI.U32 R11, R0, R7, RZ ;  /* 0x00000007000b7227 */ /* 0x000fc800078e00ff */
[--C-:B------:R-:W-:Y:S01]  /*d180*/  @!P3 IMAD.IADD R6, R6, 0x1, -R2.reuse ;  /* 0x000000010606b824 */ /* 0x100fe200078e0a02 */
[----:B------:R-:W-:Y:S01]  /*d190*/  ISETP.GT.U32.AND P3, PT, R2, R8, PT ;  /* 0x000000080200720c */ /* 0x000fe20003f64070 */
[----:B------:R-:W-:Y:S01]  /*d1a0*/  IMAD.MOV R11, RZ, RZ, -R11 ;  /* 0x000000ffff0b7224 */ /* 0x000fe200078e0a0b */
[----:B--2---:R-:W-:Y:S02]  /*d1b0*/  ISETP.GE.AND P2, PT, R14, RZ, PT ;  /* 0x000000ff0e00720c */ /* 0x004fe40003f46270 */
[----:B------:R-:W2:Y:S03]  /*d1c0*/  LDL R14, [R1+0x1ac] ;  /* 0x0001ac00010e7983 */ /* 0x000ea60000100800 */
[--C-:B------:R-:W-:Y:S01]  /*d1d0*/  @!P6 IMAD.IADD R3, R3, 0x1, -R2.reuse ;  /* 0x000000010303e824 */ /* 0x100fe200078e0a02 */
[----:B------:R-:W-:Y:S01]  /*d1e0*/  ISETP.GT.U32.AND P6, PT, R2, R6, PT ;  /* 0x000000060200720c */ /* 0x000fe20003fc4070 */
[----:B------:R-:W-:-:S02]  /*d1f0*/  @!P1 IMAD.IADD R4, R4, 0x1, -R2 ;  /* 0x0000000104049824 */ /* 0x000fc400078e0a02 */
[----:B------:R-:W-:Y:S01]  /*d200*/  IMAD R7, R2, R11, R7 ;  /* 0x0000000b02077224 */ /* 0x000fe200078e0207 */
[----:B------:R-:W-:Y:S01]  /*d210*/  ISETP.GE.AND P1, PT, R12, RZ, PT ;  /* 0x000000ff0c00720c */ /* 0x000fe20003f26270 */
[----:B------:R-:W-:Y:S01]  /*d220*/  @!P4 IMAD.MOV R4, RZ, RZ, -R4 ;  /* 0x000000ffff04c224 */ /* 0x000fe200078e0a04 */
[C---:B------:R-:W-:Y:S02]  /*d230*/  ISETP.GT.U32.AND P5, PT, R2.reuse, R3, PT ;  /* 0x000000030200720c */ /* 0x040fe40003fa4070 */
[----:B------:R-:W-:Y:S02]  /*d240*/  ISETP.GT.U32.AND P4, PT, R2, R7, PT ;  /* 0x000000070200720c */ /* 0x000fe40003f84070 */
[----:B------:R-:W-:Y:S01]  /*d250*/  IABS R13, R15 ;  /* 0x0000000f000d7213 */ /* 0x000fe20000000000 */
[--C-:B------:R-:W-:Y:S01]  /*d260*/  @!P3 IMAD.IADD R8, R8, 0x1, -R2.reuse ;  /* 0x000000010808b824 */ /* 0x100fe200078e0a02 */
[----:B---3--:R-:W-:Y:S01]  /*d270*/  ISETP.GE.AND P3, PT, R10, RZ, PT ;  /* 0x000000ff0a00720c */ /* 0x008fe20003f66270 */
[----:B------:R-:W-:Y:S01]  /*d280*/  @!P6 IMAD.IADD R6, R6, 0x1, -R2 ;  /* 0x000000010606e824 */ /* 0x000fe200078e0a02 */
[----:B------:R-:W-:Y:S01]  /*d290*/  STL [R1+0x210], R4 ;  /* 0x0002100401007387 */ /* 0x000fe20000100800 */
[----:B------:R-:W-:Y:S01]  /*d2a0*/  IMAD.HI.U32 R12, R0, R13, RZ ;  /* 0x0000000d000c7227 */ /* 0x000fe200078e00ff */
[----:B-----5:R-:W-:-:S02]  /*d2b0*/  IABS R10, R9 ;  /* 0x00000009000a7213 */ /* 0x020fc40000000000 */
[----:B----4-:R-:W-:Y:S01]  /*d2c0*/  IABS R9, R16 ;  /* 0x0000001000097213 */ /* 0x010fe20000000000 */
[----:B------:R0:W-:Y:S01]  /*d2d0*/  STL [R1+0x31e4], R16 ;  /* 0x0031e41001007387 */ /* 0x0001e20000100800 */
[----:B------:R-:W-:Y:S02]  /*d2e0*/  IMAD.MOV R12, RZ, RZ, -R12 ;  /* 0x000000ffff0c7224 */ /* 0x000fe400078e0a0c */
[----:B------:R-:W-:Y:S01]  /*d2f0*/  @!P5 IMAD.IADD R3, R3, 0x1, -R2 ;  /* 0x000000010303d824 */ /* 0x000fe200078e0a02 */
[----:B------:R-:W-:Y:S01]  /*d300*/  ISETP.GE.AND P5, PT, R15, RZ, PT ;  /* 0x000000ff0f00720c */ /* 0x000fe20003fa6270 */
[----:B------:R-:W-:Y:S01]  /*d310*/  @!P1 IMAD.MOV R8, RZ, RZ, -R8 ;  /* 0x000000ffff089224 */ /* 0x000fe200078e0a08 */
[----:B------:R-:W-:Y:S01]  /*d320*/  IABS R11, R17 ;  /* 0x00000011000b7213 */ /* 0x000fe20000000000 */
[----:B------:R-:W-:Y:S02]  /*d330*/  @!P4 IMAD.IADD R7, R7, 0x1, -R2 ;  /* 0x000000010707c824 */ /* 0x000fe400078e0a02 */
[----:B0-----:R-:W-:Y:S01]  /*d340*/  IMAD.MOV.U32 R16, RZ, RZ, R6 ;  /* 0x000000ffff107224 */ /* 0x001fe200078e0006 */
[----:B------:R-:W-:Y:S01]  /*d350*/  ISETP.GE.AND P4, PT, R17, RZ, PT ;  /* 0x000000ff1100720c */ /* 0x000fe20003f86270 */
[----:B------:R-:W3:Y:S02]  /*d360*/  LDL.LU R15, [R1+0x1b0] ;  /* 0x0001b000010f7983 */ /* 0x000ee40000300800 */
[----:B------:R-:W-:-:S02]  /*d370*/  @!P0 IMAD.MOV R16, RZ, RZ, -R16 ;  /* 0x000000ffff108224 */ /* 0x000fc400078e0a10 */
[----:B------:R-:W-:Y:S01]  /*d380*/  IMAD R13, R2, R12, R13 ;  /* 0x0000000c020d7224 */ /* 0x000fe200078e020d */
[----:B------:R-:W4:Y:S04]  /*d390*/  LDL.LU R17, [R1+0x1b4] ;  /* 0x0001b40001117983 */ /* 0x000f280000300800 */
[----:B------:R-:W5:Y:S04]  /*d3a0*/  LDL.LU R6, [R1+0x1a4] ;  /* 0x0001a40001067983 */ /* 0x000f680000300800 */
[----:B------:R-:W-:Y:S04]  /*d3b0*/  STL [R1+0x5c], R8 ;  /* 0x00005c0801007387 */ /* 0x000fe80000100800 */
[----:B------:R0:W-:Y:S02]  /*d3c0*/  STL [R1+0x128], R16 ;  /* 0x0001281001007387 */ /* 0x0001e40000100800 */
[----:B0-----:R-:W-:-:S04]  /*d3d0*/  IMAD.MOV.U32 R16, RZ, RZ, R3 ;  /* 0x000000ffff107224 */ /* 0x001fc800078e0003 */
[----:B------:R-:W-:Y:S01]  /*d3e0*/  @!P2 IMAD.MOV R16, RZ, RZ, -R16 ;  /* 0x000000ffff10a224 */ /* 0x000fe200078e0a10 */
[----:B--2---:R-:W-:Y:S01]  /*d3f0*/  IABS R12, R14 ;  /* 0x0000000e000c7213 */ /* 0x004fe20000000000 */
[----:B------:R-:W-:-:S04]  /*d400*/  IMAD.HI.U32 R14, R0, R10, RZ ;  /* 0x0000000a000e7227 */ /* 0x000fc800078e00ff */
[----:B------:R-:W-:Y:S02]  /*d410*/  IMAD.MOV R14, RZ, RZ, -R14 ;  /* 0x000000ffff0e7224 */ /* 0x000fe400078e0a0e */
[----:B------:R-:W-:Y:S02]  /*d420*/  IMAD.MOV.U32 R8, RZ, RZ, R12 ;  /* 0x000000ffff087224 */ /* 0x000fe400078e000c */
[C---:B------:R-:W-:Y:S01]  /*d430*/  IMAD R10, R2.reuse, R14, R10 ;  /* 0x0000000e020a7224 */ /* 0x040fe200078e020a */
[----:B------:R-:W2:Y:S04]  /*d440*/  LDL R12, [R1+0x1bc] ;  /* 0x0001bc00010c7983 */ /* 0x000ea80000100800 */
[----:B------:R-:W4:Y:S04]  /*d450*/  LDL R14, [R1+0x1b8] ;  /* 0x0001b800010e7983 */ /* 0x000f280000100800 */
[----:B------:R0:W-:Y:S04]  /*d460*/  STL [R1+0x20c], R16 ;  /* 0x00020c1001007387 */ /* 0x0001e80000100800 */
[----:B0-----:R-:W2:Y:S01]  /*d470*/  LDL.LU R16, [R1+0x31e4] ;  /* 0x0031e40001107983 */ /* 0x001ea20000300800 */
[----:B------:R-:W-:Y:S01]  /*d480*/  ISETP.GT.U32.AND P6, PT, R2, R13, PT ;  /* 0x0000000d0200720c */ /* 0x000fe20003fc4070 */
[----:B------:R-:W-:Y:S01]  /*d490*/  IMAD.HI.U32 R4, R0, R11, RZ ;  /* 0x0000000b00047227 */ /* 0x000fe200078e00ff */
[----:B------:R-:W-:-:S03]  /*d4a0*/  ISETP.GT.U32.AND P1, PT, R2, R7, PT ;  /* 0x000000070200720c */ /* 0x000fc60003f24070 */
[----:B------:R-:W-:-:S04]  /*d4b0*/  IMAD.MOV R4, RZ, RZ, -R4 ;  /* 0x000000ffff047224 */ /* 0x000fc800078e0a04 */
[----:B------:R-:W-:-:S04]  /*d4c0*/  IMAD R4, R2, R4, R11 ;  /* 0x0000000402047224 */ /* 0x000fc800078e020b */
[--C-:B------:R-:W-:Y:S01]  /*d4d0*/  @!P6 IMAD.IADD R13, R13, 0x1, -R2.reuse ;  /* 0x000000010d0de824 */ /* 0x100fe200078e0a02 */
[C---:B------:R-:W-:Y:S01]  /*d4e0*/  ISETP.GT.U32.AND P6, PT, R2.reuse, R4, PT ;  /* 0x000000040200720c */ /* 0x040fe20003fc4070 */
[--C-:B------:R-:W-:Y:S01]  /*d4f0*/  @!P1 IMAD.IADD R7, R7, 0x1, -R2.reuse ;  /* 0x0000000107079824 */ /* 0x100fe200078e0a02 */
[C---:B------:R-:W-:Y:S02]  /*d500*/  ISETP.GT.U32.AND P1, PT, R2.reuse, R10, PT ;  /* 0x0000000a0200720c */ /* 0x040fe40003f24070 */
[----:B------:R-:W-:Y:S01]  /*d510*/  ISETP.GT.U32.AND P0, PT, R2, R13, PT ;  /* 0x0000000d0200720c */ /* 0x000fe20003f04070 */
[----:B------:R-:W-:Y:S01]  /*d520*/  IMAD.HI.U32 R11, R0, R9, RZ ;  /* 0x00000009000b7227 */ /* 0x000fe200078e00ff */
[----:B------:R0:W-:Y:S07]  /*d530*/  STL [R1+0x31e0], R19 ;  /* 0x0031e01301007387 */ /* 0x0001ee0000100800 */
[----:B------:R-:W-:-:S02]  /*d540*/  @!P6 IMAD.IADD R4, R4, 0x1, -R2 ;  /* 0x000000010404e824 */ /* 0x000fc400078e0a02 */
[--C-:B------:R-:W-:Y:S02]  /*d550*/  @!P1 IMAD.IADD R10, R10, 0x1, -R2.reuse ;  /* 0x000000010a0a9824 */ /* 0x100fe400078e0a02 */
[----:B0-----:R-:W-:Y:S01]  /*d560*/  IMAD.MOV.U32 R19, RZ, RZ, R7 ;  /* 0x000000ffff137224 */ /* 0x001fe200078e0007 */
[----:B------:R-:W-:Y:S01]  /*d570*/  ISETP.GT.U32.AND P1, PT, R2, R4, PT ;  /* 0x000000040200720c */ /* 0x000fe20003f24070 */
[----:B------:R-:W-:Y:S01]  /*d580*/  IMAD.MOV R11, RZ, RZ, -R11 ;  /* 0x000000ffff0b7224 */ /* 0x000fe200078e0a0b */
[----:B-----5:R-:W-:Y:S01]  /*d590*/  ISETP.GE.AND P2, PT, R6, RZ, PT ;  /* 0x000000ff0600720c */ /* 0x020fe20003f46270 */
[----:B------:R-:W-:Y:S02]  /*d5a0*/  @!P3 IMAD.MOV R19, RZ, RZ, -R19 ;  /* 0x000000ffff13b224 */ /* 0x000fe400078e0a13 */
[----:B------:R-:W-:Y:S01]  /*d5b0*/  IMAD R6, R2, R11, R9 ;  /* 0x0000000b02067224 */ /* 0x000fe200078e0209 */
[----:B---3--:R-:W-:Y:S01]  /*d5c0*/  IABS R9, R15 ;  /* 0x0000000f00097213 */ /* 0x008fe20000000000 */
[----:B------:R-:W-:-:S06]  /*d5d0*/  @!P0 IMAD.IADD R13, R13, 0x1, -R2 ;  /* 0x000000010d0d8824 */ /* 0x000fcc00078e0a02 */
[----:B------:R-:W-:-:S04]  /*d5e0*/  @!P1 IMAD.IADD R4, R4, 0x1, -R2 ;  /* 0x0000000104049824 */ /* 0x000fc800078e0a02 */
[----:B------:R-:W-:Y:S01]  /*d5f0*/  @!P4 IMAD.MOV R4, RZ, RZ, -R4 ;  /* 0x000000ffff04c224 */ /* 0x000fe200078e0a04 */
[----:B------:R-:W-:Y:S02]  /*d600*/  ISETP.GE.AND P4, PT, R15, RZ, PT ;  /* 0x000000ff0f00720c */ /* 0x000fe40003f86270 */
[----:B----4-:R-:W-:Y:S01]  /*d610*/  IABS R11, R14 ;  /* 0x0000000e000b7213 */ /* 0x010fe20000000000 */
[----:B------:R-:W-:-:S04]  /*d620*/  IMAD.HI.U32 R14, R0, R9, RZ ;  /* 0x00000009000e7227 */ /* 0x000fc800078e00ff */
[----:B------:R-:W-:Y:S01]  /*d630*/  IMAD.MOV R14, RZ, RZ, -R14 ;  /* 0x000000ffff0e7224 */ /* 0x000fe200078e0a0e */
[----:B--2---:R-:W-:Y:S02]  /*d640*/  ISETP.GE.AND P0, PT, R16, RZ, PT ;  /* 0x000000ff1000720c */ /* 0x004fe40003f06270 */
[----:B------:R-:W2:Y:S04]  /*d650*/  LDL.LU R16, [R1+0x1c0] ;  /* 0x0001c00001107983 */ /* 0x000ea80000300800 */
[----:B------:R0:W-:Y:S02]  /*d660*/  STL [R1+0x204], R19 ;  /* 0x0002041301007387 */ /* 0x0001e40000100800 */
[----:B0-----:R-:W-:Y:S02]  /*d670*/  IMAD.MOV.U32 R19, RZ, RZ, R13 ;  /* 0x000000ffff137224 */ /* 0x001fe400078e000d */
[----:B------:R-:W3:Y:S02]  /*d680*/  LDL.LU R13, [R1+0x1ac] ;  /* 0x0001ac00010d7983 */ /* 0x000ee40000300800 */
[----:B------:R-:W-:-:S02]  /*d690*/  @!P5 IMAD.MOV R19, RZ, RZ, -R19 ;  /* 0x000000ffff13d224 */ /* 0x000fc400078e0a13 */
[----:B------:R-:W-:-:S03]  /*d6a0*/  IMAD R9, R2, R14, R9 ;  /* 0x0000000e02097224 */ /* 0x000fc600078e0209 */
[----:B------:R0:W-:Y:S04]  /*d6b0*/  STL [R1+0x184], R19 ;  /* 0x0001841301007387 */ /* 0x0001e80000100800 */
[----:B0-----:R-:W4:Y:S04]  /*d6c0*/  LDL.LU R19, [R1+0x31e0] ;  /* 0x0031e00001137983 */ /* 0x001f280000300800 */
[----:B------:R-:W5:Y:S04]  /*d6d0*/  LDL.LU R14, [R1+0x1c4] ;  /* 0x0001c400010e7983 */ /* 0x000f680000300800 */
[----:B------:R-:W-:Y:S04]  /*d6e0*/  STL [R1+0x1dc], R4 ;  /* 0x0001dc0401007387 */ /* 0x000fe80000100800 */
[----:B------:R-:W2:Y:S01]  /*d6f0*/  LDL.LU R15, [R1+0x1c8] ;  /* 0x0001c800010f7983 */ /* 0x000ea20000300800 */
[----:B------:R-:W-:Y:S01]  /*d700*/  ISETP.GT.U32.AND P3, PT, R2, R10, PT ;  /* 0x0000000a0200720c */ /* 0x000fe20003f64070 */
[----:B------:R-:W-:-:S12]  /*d710*/  IMAD.HI.U32 R3, R0, R8, RZ ;  /* 0x0000000800037227 */ /* 0x000fd800078e00ff */
[----:B------:R-:W-:Y:S01]  /*d720*/  @!P3 IMAD.IADD R10, R10, 0x1, -R2 ;  /* 0x000000010a0ab824 */ /* 0x000fe200078e0a02 */
[----:B------:R-:W-:Y:S01]  /*d730*/  ISETP.GT.U32.AND P3, PT, R2, R9, PT ;  /* 0x000000090200720c */ /* 0x000fe20003f64070 */
[----:B------:R-:W-:-:S04]  /*d740*/  IMAD.MOV R3, RZ, RZ, -R3 ;  /* 0x000000ffff037224 */ /* 0x000fc800078e0a03 */
[----:B------:R-:W-:Y:S01]  /*d750*/  IMAD R3, R2, R3, R8 ;  /* 0x0000000302037224 */ /* 0x000fe200078e0208 */
[----:B------:R-:W-:-:S07]  /*d760*/  IABS R8, R17 ;  /* 0x0000001100087213 */ /* 0x000fce0000000000 */
[----:B------:R-:W-:Y:S01]  /*d770*/  @!P3 IMAD.IADD R9, R9, 0x1, -R2 ;  /* 0x000000010909b824 */ /* 0x000fe200078e0a02 */
[----:B------:R-:W-:Y:S02]  /*d780*/  ISETP.GE.AND P3, PT, R17, RZ, PT ;  /* 0x000000ff1100720c */ /* 0x000fe40003f66270 */
[----:B---3--:R-:W-:Y:S01]  /*d790*/  ISETP.GE.AND P1, PT, R13, RZ, PT ;  /* 0x000000ff0d00720c */ /* 0x008fe20003f26270 */
[----:B------:R-:W-:-:S04]  /*d7a0*/  IMAD.HI.U32 R13, R0, R11, RZ ;  /* 0x0000000b000d7227 */ /* 0x000fc800078e00ff */
[----:B------:R-:W-:-:S04]  /*d7b0*/  IMAD.MOV R13, RZ, RZ, -R13 ;  /* 0x000000ffff0d7224 */ /* 0x000fc800078e0a0d */
[----:B------:R-:W-:Y:S01]  /*d7c0*/  IMAD R11, R2, R13, R11 ;  /* 0x0000000d020b7224 */ /* 0x000fe200078e020b */
[----:B--2---:R0:W-:Y:S04]  /*d7d0*/  STL [R1+0x31dc], R15 ;  /* 0x0031dc0f01007387 */ /* 0x0041e80000100800 */
[----:B------:R-:W2:Y:S04]  /*d7e0*/  LDL.LU R17, [R1+0x1cc] ;  /* 0x0001cc0001117983 */ /* 0x000ea80000300800 */
[----:B------:R-:W3:Y:S01]  /*d7f0*/  LDL.LU R13, [R1+0x1bc] ;  /* 0x0001bc00010d7983 */ /* 0x000ee20000300800 */
[----:B0-----:R-:W-:-:S03]  /*d800*/  IMAD.MOV.U32 R15, RZ, RZ, R10 ;  /* 0x000000ffff0f7224 */ /* 0x001fc600078e000a */
[----:B------:R-:W4:Y:S01]  /*d810*/  LDL.LU R10, [R1+0x1b8] ;  /* 0x0001b800010a7983 */ /* 0x000f220000300800 */
[----:B------:R-:W-:Y:S01]  /*d820*/  ISETP.GT.U32.AND P6, PT, R2, R6, PT ;  /* 0x000000060200720c */ /* 0x000fe20003fc4070 */
[----:B------:R-:W-:Y:S01]  /*d830*/  IMAD.HI.U32 R7, R0, R8, RZ ;  /* 0x0000000800077227 */ /* 0x000fe200078e00ff */
[----:B------:R-:W-:-:S11]  /*d840*/  ISETP.GT.U32.AND P5, PT, R2, R3, PT ;  /* 0x000000030200720c */ /* 0x000fd60003fa4070 */
[----:B------:R-:W-:-:S05]  /*d850*/  @!P6 IMAD.IADD R6, R6, 0x1, -R2 ;  /* 0x000000010606e824 */ /* 0x000fca00078e0a02 */
[----:B------:R-:W-:Y:S01]  /*d860*/  ISETP.GT.U32.AND P6, PT, R2, R6, PT ;  /* 0x000000060200720c */ /* 0x000fe20003fc4070 */
[----:B------:R-:W-:-:S04]  /*d870*/  IMAD.MOV R7, RZ, RZ, -R7 ;  /* 0x000000ffff077224 */ /* 0x000fc800078e0a07 */
[----:B------:R-:W-:Y:S02]  /*d880*/  IMAD R8, R2, R7, R8 ;  /* 0x0000000702087224 */ /* 0x000fe400078e0208 */
[----:B------:R-:W-:-:S06]  /*d890*/  @!P5 IMAD.IADD R3, R3, 0x1, -R2 ;  /* 0x000000010303d824 */ /* 0x000fcc00078e0a02 */
[----:B------:R-:W-:Y:S01]  /*d8a0*/  @!P6 IMAD.IADD R6, R6, 0x1, -R2 ;  /* 0x000000010606e824 */ /* 0x000fe200078e0a02 */
[C---:B------:R-:W-:Y:S02]  /*d8b0*/  ISETP.GT.U32.AND P6, PT, R2.reuse, R8, PT ;  /* 0x000000080200720c */ /* 0x040fe40003fc4070 */
[C---:B------:R-:W-:Y:S01]  /*d8c0*/  ISETP.GT.U32.AND P5, PT, R2.reuse, R3, PT ;  /* 0x000000030200720c */ /* 0x040fe20003fa4070 */
[----:B------:R-:W-:Y:S01]  /*d8d0*/  @!P2 IMAD.MOV R15, RZ, RZ, -R15 ;  /* 0x000000ffff0fa224 */ /* 0x000fe200078e0a0f */
[----:B------:R-:W-:-:S09]  /*d8e0*/  ISETP.GT.U32.AND P2, PT, R2, R9, PT ;  /* 0x000000090200720c */ /* 0x000fd20003f44070 */
[--C-:B------:R-:W-:Y:S01]  /*d8f0*/  @!P6 IMAD.IADD R8, R8, 0x1, -R2.reuse ;  /* 0x000000010808e824 */ /* 0x100fe200078e0a02 */
[----:B------:R0:W-:Y:S01]  /*d900*/  STL [R1+0x1e4], R15 ;  /* 0x0001e40f01007387 */ /* 0x0001e20000100800 */
[----:B------:R-:W-:-:S03]  /*d910*/  @!P5 IMAD.IADD R3, R3, 0x1, -R2 ;  /* 0x000000010303d824 */ /* 0x000fc600078e0a02 */
[C---:B------:R-:W-:Y:S02]  /*d920*/  ISETP.GT.U32.AND P6, PT, R2.reuse, R8, PT ;  /* 0x000000080200720c */ /* 0x040fe40003fc4070 */
[----:B------:R-:W-:Y:S01]  /*d930*/  ISETP.GT.U32.AND P5, PT, R2, R11, PT ;  /* 0x0000000b0200720c */ /* 0x000fe20003fa4070 */
[----:B0-----:R-:W-:-:S04]  /*d940*/  IMAD.MOV.U32 R15, RZ, RZ, R6 ;  /* 0x000000ffff0f7224 */ /* 0x001fc800078e0006 */
[----:B------:R-:W-:Y:S02]  /*d950*/  @!P0 IMAD.MOV R15, RZ, RZ, -R15 ;  /* 0x000000ffff0f8224 */ /* 0x000fe400078e0a0f */
[----:B------:R-:W-:-:S04]  /*d960*/  @!P2 IMAD.IADD R9, R9, 0x1, -R2 ;  /* 0x000000010909a824 */ /* 0x000fc800078e0a02 */
[--C-:B------:R-:W-:Y:S01]  /*d970*/  @!P6 IMAD.IADD R8, R8, 0x1, -R2.reuse ;  /* 0x000000010808e824 */ /* 0x100fe200078e0a02 */
[----:B------:R0:W-:Y:S01]  /*d980*/  STL [R1+0x1f4], R15 ;  /* 0x0001f40f01007387 */ /* 0x0001e20000100800 */
[----:B------:R-:W-:Y:S01]  /*d990*/  @!P5 IMAD.IADD R11, R11, 0x1, -R2 ;  /* 0x000000010b0bd824 */ /* 0x000fe200078e0a02 */
[----:B------:R-:W-:Y:S01]  /*d9a0*/  IABS R4, R16 ;  /* 0x0000001000047213 */ /* 0x000fe20000000000 */
[----:B------:R-:W-:Y:S01]  /*d9b0*/  @!P4 IMAD.MOV R9, RZ, RZ, -R9 ;  /* 0x000000ffff09c224 */ /* 0x000fe200078e0a09 */
[----:B------:R-:W-:Y:S01]  /*d9c0*/  ISETP.GE.AND P5, PT, R16, RZ, PT ;  /* 0x000000ff1000720c */ /* 0x000fe20003fa6270 */
[----:B------:R-:W-:Y:S01]  /*d9d0*/  @!P3 IMAD.MOV R8, RZ, RZ, -R8 ;  /* 0x000000ffff08b224 */ /* 0x000fe200078e0a08 */
[----:B0-----:R-:W5:Y:S01]  /*d9e0*/  LDL.LU R15, [R1+0x31dc] ;  /* 0x0031dc00010f7983 */ /* 0x001f620000300800 */
[----:B------:R-:W-:Y:S02]  /*d9f0*/  IMAD.MOV.U32 R16, RZ, RZ, R18 ;  /* 0x000000ffff107224 */ /* 0x000fe400078e0012 */
[----:B------:R-:W-:-:S02]  /*da00*/  IMAD.MOV.U32 R18, RZ, RZ, R29 ;  /* 0x000000ffff127224 */ /* 0x000fc400078e001d */
[----:B----4-:R-:W-:Y:S02]  /*da10*/  IMAD.MOV.U32 R6, RZ, RZ, R10 ;  /* 0x000000ffff067224 */ /* 0x010fe400078e000a */
[----:B------:R-:W-:-:S04]  /*da20*/  IMAD.MOV.U32 R10, RZ, RZ, R3 ;  /* 0x000000ffff0a7224 */ /* 0x000fc800078e0003 */
[----:B------:R-:W-:-:S05]  /*da30*/  @!P1 IMAD.MOV R10, RZ, RZ, -R10 ;  /* 0x000000ffff0a9224 */ /* 0x000fca00078e0a0a */
[----:B------:R-:W-:Y:S04]  /*da40*/  STL [R1+0x200], R10 ;  /* 0x0002000a01007387 */ /* 0x000fe80000100800 */
[----:B------:R-:W4:Y:S04]  /*da50*/  LDL.LU R29, [R1+0x208] ;  /* 0x00020800011d7983 */ /* 0x000f280000300800 */
[----:B------:R-:W-:Y:S04]  /*da60*/  STL [R1+0x1fc], R9 ;  /* 0x0001fc0901007387 */ /* 0x000fe80000100800 */
[----:B------:R-:W-:Y:S04]  /*da70*/  STL [R1+0x1f8], R8 ;  /* 0x0001f80801007387 */ /* 0x000fe80000100800 */
[----:B------:R-:W-:Y:S04]  /*da80*/  STL [R1+0x31d4], R21 ;  /* 0x0031d41501007387 */ /* 0x000fe80000100800 */
[----:B------:R0:W-:Y:S04]  /*da90*/  STL [R1+0x31d8], R18 ;  /* 0x0031d81201007387 */ /* 0x0001e80000100800 */
[----:B0-----:R-:W4:Y:S01]  /*daa0*/  LDL.LU R18, [R1+0x1d0] ;  /* 0x0001d00001127983 */ /* 0x001f220000300800 */
[----:B------:R-:W-:-:S05]  /*dab0*/  IABS R12, R12 ;  /* 0x0000000c000c7213 */ /* 0x000fca0000000000 */
[----:B------:R-:W-:-:S04]  /*dac0*/  IMAD.HI.U32 R7, R0, R12, RZ ;  /* 0x0000000c00077227 */ /* 0x000fc800078e00ff */
[----:B------:R-:W-:-:S04]  /*dad0*/  IMAD.MOV R7, RZ, RZ, -R7 ;  /* 0x000000ffff077224 */ /* 0x000fc800078e0a07 */
[----:B------:R-:W-:Y:S02]  /*dae0*/  IMAD R12, R2, R7, R12 ;  /* 0x00000007020c7224 */ /* 0x000fe400078e020c */
[----:B------:R-:W-:-:S04]  /*daf0*/  IMAD.HI.U32 R7, R0, R4, RZ ;  /* 0x0000000400077227 */ /* 0x000fc800078e00ff */
[----:B------:R-:W-:Y:S01]  /*db00*/  IMAD.MOV R7, RZ, RZ, -R7 ;  /* 0x000000ffff077224 */ /* 0x000fe200078e0a07 */
[----:B------:R-:W-:-:S03]  /*db10*/  ISETP.GT.U32.AND P1, PT, R2, R12, PT ;  /* 0x0000000c0200720c */ /* 0x000fc60003f24070 */
[----:B------:R-:W-:-:S05]  /*db20*/  IMAD R4, R2, R7, R4 ;  /* 0x0000000702047224 */ /* 0x000fca00078e0204 */
[----:B------:R-:W-:-:S05]  /*db30*/  ISETP.GT.U32.AND P2, PT, R2, R4, PT ;  /* 0x000000040200720c */ /* 0x000fca0003f44070 */
[----:B------:R-:W-:Y:S01]  /*db40*/  @!P1 IMAD.IADD R12, R12, 0x1, -R2 ;  /* 0x000000010c0c9824 */ /* 0x000fe200078e0a02 */
[----:B------:R-:W-:Y:S02]  /*db50*/  ISETP.GT.U32.AND P1, PT, R2, R11, PT ;  /* 0x0000000b0200720c */ /* 0x000fe40003f24070 */
[----:B------:R-:W-:-:S05]  /*db60*/  ISETP.GE.AND P0, PT, R6, RZ, PT ;  /* 0x000000ff0600720c */ /* 0x000fca0003f06270 */
[----:B------:R-:W-:Y:S01]  /*db70*/  @!P2 IMAD.IADD R4, R4, 0x1, -R2 ;  /* 0x000000010404a824 */ /* 0x000fe200078e0a02 */
[----:B------:R-:W-:-:S04]  /*db80*/  ISETP.GT.U32.AND P2, PT, R2, R12, PT ;  /* 0x0000000c0200720c */ /* 0x000fc80003f44070 */
[----:B------:R-:W-:Y:S01]  /*db90*/  ISETP.GT.U32.AND P4, PT, R2, R4, PT ;  /* 0x000000040200720c */ /* 0x000fe20003f84070 */
[--C-:B------:R-:W-:Y:S01]  /*dba0*/  @!P1 IMAD.IADD R11, R11, 0x1, -R2.reuse ;  /* 0x000000010b0b9824 */ /* 0x100fe200078e0a02 */
[----:B---3--:R-:W-:Y:S02]  /*dbb0*/  ISETP.GE.AND P6, PT, R13, RZ, PT ;  /* 0x000000ff0d00720c */ /* 0x008fe40003fc6270 */
[----:B-----5:R-:W-:Y:S02]  /*dbc0*/  IABS R6, R15 ;  /* 0x0000000f00067213 */ /* 0x020fe40000000000 */
[----:B------:R-:W-:Y:S01]  /*dbd0*/  ISETP.GE.AND P1, PT, R15, RZ, PT ;  /* 0x000000ff0f00720c */ /* 0x000fe20003f26270 */
[----:B------:R-:W-:Y:S02]  /*dbe0*/  IMAD.MOV.U32 R15, RZ, RZ, R11 ;  /* 0x000000ffff0f7224 */ /* 0x000fe400078e000b */
[----:B------:R-:W-:Y:S02]  /*dbf0*/  @!P2 IMAD.IADD R12, R12, 0x1, -R2 ;  /* 0x000000010c0ca824 */ /* 0x000fe400078e0a02 */
[----:B------:R-:W-:-:S02]  /*dc00*/  @!P0 IMAD.MOV R15, RZ, RZ, -R15 ;  /* 0x000000ffff0f8224 */ /* 0x000fc400078e0a0f */
[----:B------:R-:W-:Y:S01]  /*dc10*/  IMAD.MOV.U32 R21, RZ, RZ, R12 ;  /* 0x000000ffff157224 */ /* 0x000fe200078e000c */
[----:B--2---:R-:W-:Y:S01]  /*dc20*/  IABS R10, R17 ;  /* 0x00000011000a7213 */ /* 0x004fe20000000000 */
[----:B------:R-:W-:Y:S01]  /*dc30*/  @!P4 IMAD.IADD R4, R4, 0x1, -R2 ;  /* 0x000000010404c824 */ /* 0x000fe200078e0a02 */
[----:B------:R-:W-:Y:S01]  /*dc40*/  ISETP.GE.AND P4, PT, R17, RZ, PT ;  /* 0x000000ff1100720c */ /* 0x000fe20003f86270 */
[----:B------:R-:W-:Y:S01]  /*dc50*/  @!P6 IMAD.MOV R21, RZ, RZ, -R21 ;  /* 0x000000ffff15e224 */ /* 0x000fe200078e0a15 */
[----:B------:R-:W2:Y:S04]  /*dc60*/  LDL.LU R17, [R1+0x230] ;  /* 0x0002300001117983 */ /* 0x000ea80000300800 */
[----:B------:R0:W-:Y:S04]  /*dc70*/  STL [R1+0x1f0], R15 ;  /* 0x0001f00f01007387 */ /* 0x0001e80000100800 */
[----:B0-----:R-:W3:Y:S01]  /*dc80*/  LDL.LU R15, [R1+0x23c] ;  /* 0x00023c00010f7983 */ /* 0x001ee20000300800 */
[----:B------:R-:W-:Y:S01]  /*dc90*/  IABS R7, R14 ;  /* 0x0000000e00077213 */ /* 0x000fe20000000000 */
[----:B------:R-:W-:-:S04]  /*dca0*/  IMAD.MOV.U32 R9, RZ, RZ, R10 ;  /* 0x000000ffff097224 */ /* 0x000fc800078e000a */
[----:B------:R-:W-:-:S04]  /*dcb0*/  IMAD.HI.U32 R3, R0, R7, RZ ;  /* 0x0000000700037227 */ /* 0x000fc800078e00ff */
[----:B------:R-:W-:Y:S01]  /*dcc0*/  IMAD.MOV R10, RZ, RZ, -R3 ;  /* 0x000000ffff0a7224 */ /* 0x000fe200078e0a03 */
[----:B----4-:R-:W-:Y:S01]  /*dcd0*/  IABS R13, R18 ;  /* 0x00000012000d7213 */ /* 0x010fe20000000000 */
[----:B------:R-:W-:Y:S02]  /*dce0*/  IMAD.MOV.U32 R12, RZ, RZ, R18 ;  /* 0x000000ffff0c7224 */ /* 0x000fe400078e0012 */
[----:B------:R-:W4:Y:S04]  /*dcf0*/  LDL.LU R18, [R1+0x31d8] ;  /* 0x0031d80001127983 */ /* 0x000f280000300800 */
[----:B------:R0:W-:Y:S04]  /*dd00*/  STL [R1+0x1ec], R21 ;  /* 0x0001ec1501007387 */ /* 0x0001e80000100800 */
[----:B0-----:R-:W5:Y:S01]  /*dd10*/  LDL.LU R21, [R1+0x31d4] ;  /* 0x0031d40001157983 */ /* 0x001f620000300800 */
[----:B------:R-:W-:-:S02]  /*dd20*/  IMAD R7, R2, R10, R7 ;  /* 0x0000000a02077224 */ /* 0x000fc400078e0207 */
[----:B------:R-:W-:-:S03]  /*dd30*/  IMAD.HI.U32 R3, R0, R6, RZ ;  /* 0x0000000600037227 */ /* 0x000fc600078e00ff */
[----:B------:R-:W-:Y:S01]  /*dd40*/  ISETP.GT.U32.AND P2, PT, R2, R7, PT ;  /* 0x000000070200720c */ /* 0x000fe20003f44070 */
[----:B------:R-:W-:-:S04]  /*dd50*/  IMAD.HI.U32 R8, R0, R9, RZ ;  /* 0x0000000900087227 */ /* 0x000fc800078e00ff */
[----:B------:R-:W-:Y:S02]  /*dd60*/  IMAD.MOV R3, RZ, RZ, -R3 ;  /* 0x000000ffff037224 */ /* 0x000fe400078e0a03 */
[----:B------:R-:W-:Y:S02]  /*dd70*/  IMAD.MOV R8, RZ, RZ, -R8 ;  /* 0x000000ffff087224 */ /* 0x000fe400078e0a08 */
[C---:B------:R-:W-:Y:S02]  /*dd80*/  IMAD R6, R2.reuse, R3, R6 ;  /* 0x0000000302067224 */ /* 0x040fe400078e0206 */
[C---:B------:R-:W-:Y:S02]  /*dd90*/  IMAD R9, R2.reuse, R8, R9 ;  /* 0x0000000802097224 */ /* 0x040fe400078e0209 */
[----:B------:R-:W-:Y:S01]  /*dda0*/  @!P2 IMAD.IADD R7, R7, 0x1, -R2 ;  /* 0x000000010707a824 */ /* 0x000fe200078e0a02 */
[C---:B------:R-:W-:Y:S02]  /*ddb0*/  ISETP.GT.U32.AND P2, PT, R2.reuse, R6, PT ;  /* 0x000000060200720c */ /* 0x040fe40003f44070 */
[----:B------:R-:W-:-:S02]  /*ddc0*/  ISETP.GT.U32.AND P6, PT, R2, R9, PT ;  /* 0x000000090200720c */ /* 0x000fc40003fc4070 */
[----:B------:R-:W-:Y:S02]  /*ddd0*/  IABS R8, R16 ;  /* 0x0000001000087213 */ /* 0x000fe40000000000 */
[----:B------:R-:W-:Y:S02]  /*dde0*/  ISETP.GT.U32.AND P0, PT, R2, R7, PT ;  /* 0x000000070200720c */ /* 0x000fe40003f04070 */
[----:B------:R-:W-:Y:S01]  /*ddf0*/  ISETP.GE.AND P3, PT, R14, RZ, PT ;  /* 0x000000ff0e00720c */ /* 0x000fe20003f66270 */
[----:B------:R-:W-:Y:S01]  /*de00*/  IMAD.HI.U32 R14, R0, R13, RZ ;  /* 0x0000000d000e7227 */ /* 0x000fe200078e00ff */
[----:B------:R-:W-:Y:S02]  /*de10*/  IABS R3, R29 ;  /* 0x0000001d00037213 */ /* 0x000fe40000000000 */
[----:B------:R-:W-:Y:S01]  /*de20*/  IABS R10, R19 ;  /* 0x00000013000a7213 */ /* 0x000fe20000000000 */
[----:B------:R-:W-:Y:S02]  /*de30*/  @!P2 IMAD.IADD R6, R6, 0x1, -R2 ;  /* 0x000000010606a824 */ /* 0x000fe400078e0a02 */
[----:B------:R-:W-:-:S04]  /*de40*/  IMAD.HI.U32 R11, R0, R8, RZ ;  /* 0x00000008000b7227 */ /* 0x000fc800078e00ff */
[----:B------:R-:W-:Y:S01]  /*de50*/  @!P5 IMAD.MOV R4, RZ, RZ, -R4 ;  /* 0x000000ffff04d224 */ /* 0x000fe200078e0a04 */
[----:B------:R-:W-:Y:S01]  /*de60*/  ISETP.GE.AND P5, PT, R12, RZ, PT ;  /* 0x000000ff0c00720c */ /* 0x000fe20003fa6270 */
[----:B------:R-:W-:Y:S01]  /*de70*/  IMAD.MOV R14, RZ, RZ, -R14 ;  /* 0x000000ffff0e7224 */ /* 0x000fe200078e0a0e */
[----:B------:R-:W-:Y:S01]  /*de80*/  ISETP.GT.U32.AND P2, PT, R2, R6, PT ;  /* 0x000000060200720c */ /* 0x000fe20003f44070 */
[----:B------:R-:W-:Y:S02]  /*de90*/  IMAD.MOV.U32 R12, RZ, RZ, R3 ;  /* 0x000000ffff0c7224 */ /* 0x000fe400078e0003 */
[----:B------:R-:W-:Y:S02]  /*dea0*/  @!P6 IMAD.IADD R9, R9, 0x1, -R2 ;  /* 0x000000010909e824 */ /* 0x000fe400078e0a02 */
[----:B------:R-:W-:Y:S01]  /*deb0*/  IMAD.MOV R3, RZ, RZ, -R11 ;  /* 0x000000ffff037224 */ /* 0x000fe200078e0a0b */
[----:B------:R0:W-:Y:S01]  /*dec0*/  STL [R1+0x1e8], R4 ;  /* 0x0001e80401007387 */ /* 0x0001e20000100800 */
[----:B------:R-:W-:Y:S01]  /*ded0*/  IMAD.HI.U32 R11, R0, R10, RZ ;  /* 0x0000000a000b7227 */ /* 0x000fe200078e00ff */
[----:B------:R-:W-:-:S03]  /*dee0*/  ISETP.GT.U32.AND P6, PT, R2, R9, PT ;  /* 0x000000090200720c */ /* 0x000fc60003fc4070 */
[----:B------:R-:W-:Y:S02]  /*def0*/  @!P0 IMAD.IADD R7, R7, 0x1, -R2 ;  /* 0x0000000107078824 */ /* 0x000fe400078e0a02 */
[C---:B------:R-:W-:Y:S02]  /*df00*/  IMAD R3, R2.reuse, R3, R8 ;  /* 0x0000000302037224 */ /* 0x040fe400078e0208 */
[----:B0-----:R-:W-:Y:S02]  /*df10*/  IMAD R4, R2, R14, R13 ;  /* 0x0000000e02047224 */ /* 0x001fe400078e020d */
[----:B------:R-:W-:Y:S02]  /*df20*/  IMAD.MOV R11, RZ, RZ, -R11 ;  /* 0x000000ffff0b7224 */ /* 0x000fe400078e0a0b */
[----:B------:R-:W-:Y:S01]  /*df30*/  IMAD.HI.U32 R8, R0, R12, RZ ;  /* 0x0000000c00087227 */ /* 0x000fe200078e00ff */
[----:B------:R-:W-:-:S03]  /*df40*/  ISETP.GT.U32.AND P0, PT, R2, R4, PT ;  /* 0x000000040200720c */ /* 0x000fc60003f04070 */
[----:B------:R-:W-:Y:S02]  /*df50*/  IMAD.MOV.U32 R13, RZ, RZ, R7 ;  /* 0x000000ffff0d7224 */ /* 0x000fe400078e0007 */
[C---:B------:R-:W-:Y:S02]  /*df60*/  IMAD R10, R2.reuse, R11, R10 ;  /* 0x0000000b020a7224 */ /* 0x040fe400078e020a */
[----:B------:R-:W-:Y:S02]  /*df70*/  IMAD.MOV R8, RZ, RZ, -R8 ;  /* 0x000000ffff087224 */ /* 0x000fe400078e0a08 */
[----:B------:R-:W-:Y:S01]  /*df80*/  @!P3 IMAD.MOV R13, RZ, RZ, -R13 ;  /* 0x000000ffff0db224 */ /* 0x000fe200078e0a0d */
[C---:B------:R-:W-:Y:S01]  /*df90*/  ISETP.GT.U32.AND P3, PT, R2.reuse, R3, PT ;  /* 0x000000030200720c */ /* 0x040fe20003f64070 */
[----:B------:R-:W-:Y:S02]  /*dfa0*/  IMAD R11, R2, R8, R12 ;  /* 0x00000008020b7224 */ /* 0x000fe400078e020c */
[--C-:B------:R-:W-:Y:S01]  /*dfb0*/  @!P2 IMAD.IADD R6, R6, 0x1, -R2.reuse ;  /* 0x000000010606a824 */ /* 0x100fe200078e0a02 */
[C---:B------:R-:W-:Y:S01]  /*dfc0*/  ISETP.GT.U32.AND P2, PT, R2.reuse, R10, PT ;  /* 0x0000000a0200720c */ /* 0x040fe20003f44070 */
[--C-:B------:R-:W-:Y:S01]  /*dfd0*/  @!P6 IMAD.IADD R9, R9, 0x1, -R2.reuse ;  /* 0x000000010909e824 */ /* 0x100fe200078e0a02 */
[----:B------:R-:W-:Y:S01]  /*dfe0*/  ISETP.GT.U32.AND P6, PT, R2, R11, PT ;  /* 0x0000000b0200720c */ /* 0x000fe20003fc4070 */
[----:B------:R-:W-:Y:S01]  /*dff0*/  @!P0 IMAD.IADD R4, R4, 0x1, -R2 ;  /* 0x0000000104048824 */ /* 0x000fe200078e0a02 */
[----:B------:R0:W-:Y:S01]  /*e000*/  STL [R1+0x1e0], R13 ;  /* 0x0001e00d01007387 */ /* 0x0001e20000100800 */
[----:B------:R-:W-:-:S03]  /*e010*/  IMAD.MOV.U32 R14, RZ, RZ, R16 ;  /* 0x000000ffff0e7224 */ /* 0x000fc600078e0010 */
[----:B------:R-:W3:Y:S01]  /*e020*/  LDL.LU R16, [R1+0x244] ;  /* 0x0002440001107983 */ /* 0x000ee20000300800 */
[----:B------:R-:W-:Y:S01]  /*e030*/  ISETP.GT.U32.AND P0, PT, R2, R4, PT ;  /* 0x000000040200720c */ /* 0x000fe20003f04070 */
[----:B------:R-:W-:Y:S02]  /*e040*/  IMAD.MOV.U32 R12, RZ, RZ, R6 ;  /* 0x000000ffff0c7224 */ /* 0x000fe400078e0006 */
[--C-:B------:R-:W-:Y:S02]  /*e050*/  @!P3 IMAD.IADD R3, R3, 0x1, -R2.reuse ;  /* 0x000000010303b824 */ /* 0x100fe400078e0a02 */
[----:B------:R-:W-:Y:S02]  /*e060*/  @!P2 IMAD.IADD R10, R10, 0x1, -R2 ;  /* 0x000000010a0aa824 */ /* 0x000fe400078e0a02 */
[----:B------:R-:W-:Y:S01]  /*e070*/  @!P1 IMAD.MOV R12, RZ, RZ, -R12 ;  /* 0x000000ffff0c9224 */ /* 0x000fe200078e0a0c */
[C---:B------:R-:W-:Y:S01]  /*e080*/  ISETP.GT.U32.AND P1, PT, R2.reuse, R3, PT ;  /* 0x000000030200720c */ /* 0x040fe20003f24070 */
[----:B------:R-:W-:Y:S01]  /*e090*/  @!P6 IMAD.IADD R11, R11, 0x1, -R2 ;  /* 0x000000010b0be824 */ /* 0x000fe200078e0a02 */
[----:B------:R-:W-:Y:S01]  /*e0a0*/  ISETP.GT.U32.AND P6, PT, R2, R10, PT ;  /* 0x0000000a0200720c */ /* 0x000fe20003fc4070 */
[----:B0-----:R-:W-:-:S02]  /*e0b0*/  IMAD.MOV.U32 R13, RZ, RZ, R19 ;  /* 0x000000ffff0d7224 */ /* 0x001fc400078e0013 */
[----:B------:R-:W-:Y:S01]  /*e0c0*/  @!P4 IMAD.MOV R9, RZ, RZ, -R9 ;  /* 0x000000ffff09c224 */ /* 0x000fe200078e0a09 */
[----:B------:R-:W-:Y:S01]  /*e0d0*/  ISETP.GT.U32.AND P4, PT, R2, R11, PT ;  /* 0x0000000b0200720c */ /* 0x000fe20003f84070 */
[--C-:B------:R-:W-:Y:S01]  /*e0e0*/  @!P0 IMAD.IADD R4, R4, 0x1, -R2.reuse ;  /* 0x0000000104048824 */ /* 0x100fe200078e0a02 */
[----:B------:R-:W-:Y:S01]  /*e0f0*/  ISETP.GE.AND P3, PT, R14, RZ, PT ;  /* 0x000000ff0e00720c */ /* 0x000fe20003f66270 */
[----:B------:R-:W3:Y:S01]  /*e100*/  LDL.LU R19, [R1+0x24c] ;  /* 0x00024c0001137983 */ /* 0x000ee20000300800 */
[----:B------:R-:W-:Y:S02]  /*e110*/  ISETP.GE.AND P0, PT, R13, RZ, PT ;  /* 0x000000ff0d00720c */ /* 0x000fe40003f06270 */
[----:B------:R-:W-:Y:S01]  /*e120*/  ISETP.GE.AND P2, PT, R29, RZ, PT ;  /* 0x000000ff1d00720c */ /* 0x000fe20003f46270 */
[--C-:B------:R-:W-:Y:S01]  /*e130*/  @!P1 IMAD.IADD R3, R3, 0x1, -R2.reuse ;  /* 0x0000000103039824 */ /* 0x100fe200078e0a02 */
[----:B------:R-:W-:Y:S01]  /*e140*/  STL [R1+0x1bc], R12 ;  /* 0x0001bc0c01007387 */ /* 0x000fe20000100800 */
[----:B------:R-:W-:-:S03]  /*e150*/  @!P6 IMAD.IADD R10, R10, 0x1, -R2 ;  /* 0x000000010a0ae824 */ /* 0x000fc600078e0a02 */
[----:B------:R-:W3:Y:S01]  /*e160*/  LDL.LU R29, [R1+0x25c] ;  /* 0x00025c00011d7983 */ /* 0x000ee20000300800 */
[----:B------:R-:W-:-:S03]  /*e170*/  IMAD.MOV.U32 R13, RZ, RZ, R10 ;  /* 0x000000ffff0d7224 */ /* 0x000fc600078e000a */
[----:B------:R0:W-:Y:S01]  /*e180*/  STL [R1+0x1c8], R9 ;  /* 0x0001c80901007387 */ /* 0x0001e20000100800 */
[----:B------:R-:W-:Y:S02]  /*e190*/  @!P5 IMAD.MOV R4, RZ, RZ, -R4 ;  /* 0x000000ffff04d224 */ /* 0x000fe400078e0a04 */
[----:B------:R-:W-:Y:S01]  /*e1a0*/  @!P4 IMAD.IADD R11, R11, 0x1, -R2 ;  /* 0x000000010b0bc824 */ /* 0x000fe200078e0a02 */
[----:B--2---:R-:W-:Y:S01]  /*e1b0*/  IABS R8, R17 ;  /* 0x0000001100087213 */ /* 0x004fe20000000000 */
[----:B------:R-:W-:Y:S02]  /*e1c0*/  @!P0 IMAD.MOV R13, RZ, RZ, -R13 ;  /* 0x000000ffff0d8224 */ /* 0x000fe400078e0a0d */
[----:B0-----:R-:W-:Y:S01]  /*e1d0*/  IMAD.MOV.U32 R9, RZ, RZ, R3 ;  /* 0x000000ffff097224 */ /* 0x001fe200078e0003 */
[----:B------:R-:W-:-:S03]  /*e1e0*/  ISETP.GE.AND P5, PT, R17, RZ, PT ;  /* 0x000000ff1100720c */ /* 0x000fc60003fa6270 */
[----:B------:R-:W-:Y:S01]  /*e1f0*/  @!P3 IMAD.MOV R9, RZ, RZ, -R9 ;  /* 0x000000ffff09b224 */ /* 0x000fe200078e0a09 */
[----:B------:R-:W-:Y:S01]  /*e200*/  STL [R1+0x1d0], R4 ;  /* 0x0001d00401007387 */ /* 0x000fe20000100800 */
[----:B------:R-:W-:Y:S02]  /*e210*/  @!P2 IMAD.MOV R11, RZ, RZ, -R11 ;  /* 0x000000ffff0ba224 */ /* 0x000fe400078e0a0b */
[----:B----4-:R-:W-:Y:S02]  /*e220*/  IMAD.MOV.U32 R17, RZ, RZ, R18 ;  /* 0x000000ffff117224 */ /* 0x010fe400078e0012 */
[----:B------:R-:W2:Y:S04]  /*e230*/  LDL.LU R18, [R1+0x2d4] ;  /* 0x0002d40001127983 */ /* 0x000ea80000300800 */
[----:B------:R-:W-:Y:S04]  /*e240*/  STL [R1+0x1d8], R9 ;  /* 0x0001d80901007387 */ /* 0x000fe80000100800 */
[----:B------:R-:W-:Y:S04]  /*e250*/  STL [R1+0x1d4], R13 ;  /* 0x0001d40d01007387 */ /* 0x000fe80000100800 */
[----:B-----5:R0:W-:Y:S04]  /*e260*/  STL [R1+0x31d0], R21 ;  /* 0x0031d01501007387 */ /* 0x0201e80000100800 */
[----:B------:R1:W-:Y:S04]  /*e270*/  STL [R1+0x1cc], R11 ;  /* 0x0001cc0b01007387 */ /* 0x0003e80000100800 */
[----:B0-----:R-:W4:Y:S01]  /*e280*/  LDL.LU R21, [R1+0x254] ;  /* 0x0002540001157983 */ /* 0x001f220000300800 */
[----:B------:R-:W-:-:S04]  /*e290*/  IMAD.HI.U32 R12, R0, R8, RZ ;  /* 0x00000008000c7227 */ /* 0x000fc800078e00ff */
[----:B------:R-:W-:-:S04]  /*e2a0*/  IMAD.MOV R12, RZ, RZ, -R12 ;  /* 0x000000ffff0c7224 */ /* 0x000fc800078e0a0c */
[----:B------:R-:W-:Y:S01]  /*e2b0*/  IMAD R8, R2, R12, R8 ;  /* 0x0000000c02087224 */ /* 0x000fe200078e0208 */
[----:B---3--:R-:W-:-:S04]  /*e2c0*/  IABS R7, R15 ;  /* 0x0000000f00077213 */ /* 0x008fc80000000000 */
[----:B------:R-:W-:Y:S01]  /*e2d0*/  ISETP.GT.U32.AND P1, PT, R2, R8, PT ;  /* 0x000000080200720c */ /* 0x000fe20003f24070 */
[----:B------:R-:W-:-:S04]  /*e2e0*/  IMAD.HI.U32 R6, R0, R7, RZ ;  /* 0x0000000700067227 */ /* 0x000fc800078e00ff */
[----:B------:R-:W-:-:S04]  /*e2f0*/  IMAD.MOV R6, RZ, RZ, -R6 ;  /* 0x000000ffff067224 */ /* 0x000fc800078e0a06 */
[----:B------:R-:W-:-:S04]  /*e300*/  IMAD R7, R2, R6, R7 ;  /* 0x0000000602077224 */ /* 0x000fc800078e0207 */
[----:B------:R-:W-:-:S05]  /*e310*/  @!P1 IMAD.IADD R8, R8, 0x1, -R2 ;  /* 0x0000000108089824 */ /* 0x000fca00078e0a02 */
[C---:B------:R-:W-:Y:S02]  /*e320*/  ISETP.GT.U32.AND P0, PT, R2.reuse, R8, PT ;  /* 0x000000080200720c */ /* 0x040fe40003f04070 */
[----:B------:R-:W-:-:S11]  /*e330*/  ISETP.GT.U32.AND P3, PT, R2, R7, PT ;  /* 0x000000070200720c */ /* 0x000fd60003f64070 */
[----:B------:R-:W-:Y:S01]  /*e340*/  @!P0 IMAD.IADD R8, R8, 0x1, -R2 ;  /* 0x0000000108088824 */ /* 0x000fe200078e0a02 */
[----:B------:R-:W-:-:S05]  /*e350*/  IABS R6, R16 ;  /* 0x0000001000067213 */ /* 0x000fca0000000000 */
[----:B------:R-:W-:-:S04]  /*e360*/  IMAD.HI.U32 R12, R0, R6, RZ ;  /* 0x00000006000c7227 */ /* 0x000fc800078e00ff */
[----:B------:R-:W-:-:S04]  /*e370*/  IMAD.MOV R10, RZ, RZ, -R12 ;  /* 0x000000ffff0a7224 */ /* 0x000fc800078e0a0c */
[----:B------:R-:W-:-:S05]  /*e380*/  IMAD R6, R2, R10, R6 ;  /* 0x0000000a02067224 */ /* 0x000fca00078e0206 */
[----:B------:R-:W-:Y:S02]  /*e390*/  ISETP.GT.U32.AND P0, PT, R2, R6, PT ;  /* 0x000000060200720c */ /* 0x000fe40003f04070 */
[----:B------:R-:W-:Y:S02]  /*e3a0*/  IABS R4, R19 ;  /* 0x0000001300047213 */ /* 0x000fe40000000000 */
[----:B------:R-:W-:Y:S02]  /*e3b0*/  ISETP.GE.AND P1, PT, R19, RZ, PT ;  /* 0x000000ff1300720c */ /* 0x000fe40003f26270 */
[----:B------:R-:W3:Y:S01]  /*e3c0*/  LDL.LU R19, [R1+0x2dc] ;  /* 0x0002dc0001137983 */ /* 0x000ee20000300800 */
[----:B------:R-:W-:Y:S01]  /*e3d0*/  IMAD.HI.U32 R9, R0, R4, RZ ;  /* 0x0000000400097227 */ /* 0x000fe200078e00ff */
[----:B------:R-:W-:Y:S02]  /*e3e0*/  IABS R3, R29 ;  /* 0x0000001d00037213 */ /* 0x000fe40000000000 */
[----:B------:R-:W-:Y:S01]  /*e3f0*/  ISETP.GE.AND P2, PT, R29, RZ, PT ;  /* 0x000000ff1d00720c */ /* 0x000fe20003f46270 */
[----:B------:R-:W-:-:S02]  /*e400*/  IMAD.MOV.U32 R29, RZ, RZ, R8 ;  /* 0x000000ffff1d7224 */ /* 0x000fc400078e0008 */
[--C-:B------:R-:W-:Y:S02]  /*e410*/  @!P0 IMAD.IADD R6, R6, 0x1, -R2.reuse ;  /* 0x0000000106068824 */ /* 0x100fe400078e0a02 */
[----:B------:R-:W-:Y:S02]  /*e420*/  @!P3 IMAD.IADD R7, R7, 0x1, -R2 ;  /* 0x000000010707b824 */ /* 0x000fe400078e0a02 */
[----:B------:R-:W-:Y:S02]  /*e430*/  IMAD.MOV R9, RZ, RZ, -R9 ;  /* 0x000000ffff097224 */ /* 0x000fe400078e0a09 */
[----:B------:R-:W-:Y:S01]  /*e440*/  IMAD.HI.U32 R13, R0, R3, RZ ;  /* 0x00000003000d7227 */ /* 0x000fe200078e00ff */
[----:B------:R-:W-:-:S03]  /*e450*/  ISETP.GT.U32.AND P3, PT, R2, R7, PT ;  /* 0x000000070200720c */ /* 0x000fc60003f64070 */
[----:B------:R-:W-:Y:S01]  /*e460*/  @!P5 IMAD.MOV R29, RZ, RZ, -R29 ;  /* 0x000000ffff1dd224 */ /* 0x000fe200078e0a1d */
[C---:B------:R-:W-:Y:S01]  /*e470*/  ISETP.GT.U32.AND P5, PT, R2.reuse, R6, PT ;  /* 0x000000060200720c */ /* 0x040fe20003fa4070 */
[----:B------:R-:W-:Y:S02]  /*e480*/  IMAD R4, R2, R9, R4 ;  /* 0x0000000902047224 */ /* 0x000fe400078e0204 */
[----:B------:R-:W-:Y:S01]  /*e490*/  IMAD.MOV R13, RZ, RZ, -R13 ;  /* 0x000000ffff0d7224 */ /* 0x000fe200078e0a0d */
[----:B------:R-:W-:-:S03]  /*e4a0*/  ISETP.GE.AND P6, PT, R15, RZ, PT ;  /* 0x000000ff0f00720c */ /* 0x000fc60003fc6270 */
[----:B------:R-:W-:Y:S01]  /*e4b0*/  IMAD R3, R2, R13, R3 ;  /* 0x0000000d02037224 */ /* 0x000fe200078e0203 */
[----:B------:R-:W-:Y:S01]  /*e4c0*/  ISETP.GE.AND P4, PT, R16, RZ, PT ;  /* 0x000000ff1000720c */ /* 0x000fe20003f86270 */
[----:B------:R-:W-:Y:S01]  /*e4d0*/  @!P3 IMAD.IADD R7, R7, 0x1, -R2 ;  /* 0x000000010707b824 */ /* 0x000fe200078e0a02 */
[----:B------:R-:W-:-:S03]  /*e4e0*/  IABS R10, R20 ;  /* 0x00000014000a7213 */ /* 0x000fc60000000000 */
[----:B------:R-:W-:-:S04]  /*e4f0*/  @!P5 IMAD.IADD R6, R6, 0x1, -R2 ;  /* 0x000000010606d824 */ /* 0x000fc800078e0a02 */
[----:B------:R-:W-:Y:S01]  /*e500*/  @!P6 IMAD.MOV R7, RZ, RZ, -R7 ;  /* 0x000000ffff07e224 */ /* 0x000fe200078e0a07 */
[----:B-1----:R-:W-:Y:S02]  /*e510*/  IABS R11, R17 ;  /* 0x00000011000b7213 */ /* 0x002fe40000000000 */
[----:B----4-:R-:W-:-:S05]  /*e520*/  IABS R9, R21 ;  /* 0x0000001500097213 */ /* 0x010fca0000000000 */
[----:B------:R-:W-:-:S04]  /*e530*/  IMAD.HI.U32 R13, R0, R9, RZ ;  /* 0x00000009000d7227 */ /* 0x000fc800078e00ff */
[----:B------:R-:W-:-:S04]  /*e540*/  IMAD.MOV R13, RZ, RZ, -R13 ;  /* 0x000000ffff0d7224 */ /* 0x000fc800078e0a0d */
[----:B------:R-:W-:Y:S02]  /*e550*/  IMAD R9, R2, R13, R9 ;  /* 0x0000000d02097224 */ /* 0x000fe400078e0209 */
[----:B------:R-:W-:Y:S02]  /*e560*/  IMAD.MOV.U32 R13, RZ, RZ, R20 ;  /* 0x000000ffff0d7224 */ /* 0x000fe400078e0014 */
[----:B------:R-:W-:Y:S02]  /*e570*/  IMAD.MOV.U32 R20, RZ, RZ, R6 ;  /* 0x000000ffff147224 */ /* 0x000fe400078e0006 */
[----:B------:R-:W-:Y:S02]  /*e580*/  IMAD.MOV.U32 R8, RZ, RZ, R21 ;  /* 0x000000ffff087224 */ /* 0x000fe400078e0015 */
[----:B------:R-:W4:Y:S01]  /*e590*/  LDL.LU R21, [R1+0x31d0] ;  /* 0x0031d00001157983 */ /* 0x000f220000300800 */
[----:B------:R-:W-:Y:S02]  /*e5a0*/  @!P4 IMAD.MOV R20, RZ, RZ, -R20 ;  /* 0x000000ffff14c224 */ /* 0x000fe400078e0a14 */
[----:B------:R-:W-:Y:S01]  /*e5b0*/  ISETP.GE.AND P6, PT, R8, RZ, PT ;  /* 0x000000ff0800720c */ /* 0x000fe20003fc6270 */
[----:B------:R0:W-:Y:S01]  /*e5c0*/  STL [R1+0x1c4], R29 ;  /* 0x0001c41d01007387 */ /* 0x0001e20000100800 */
[----:B------:R-:W-:-:S03]  /*e5d0*/  IMAD.MOV.U32 R8, RZ, RZ, R17 ;  /* 0x000000ffff087224 */ /* 0x000fc600078e0011 */
[----:B------:R-:W-:Y:S04]  /*e5e0*/  STL [R1+0x1c0], R7 ;  /* 0x0001c00701007387 */ /* 0x000fe80000100800 */
[----:B0-----:R-:W5:Y:S04]  /*e5f0*/  LDL.LU R29, [R1+0x2e4] ;  /* 0x0002e400011d7983 */ /* 0x001f680000300800 */
[----:B------:R-:W4:Y:S04]  /*e600*/  LDL.LU R17, [R1+0x2ec] ;  /* 0x0002ec0001117983 */ /* 0x000f280000300800 */
[----:B------:R0:W-:Y:S04]  /*e610*/  STL [R1+0x1b8], R20 ;  /* 0x0001b81401007387 */ /* 0x0001e80000100800 */
[----:B0-----:R-:W4:Y:S01]  /*e620*/  LDL.LU R20, [R1+0x2f4] ;  /* 0x0002f40001147983 */ /* 0x001f220000300800 */
[----:B------:R-:W-:-:S02]  /*e630*/  ISETP.GT.U32.AND P3, PT, R2, R4, PT ;  /* 0x000000040200720c */ /* 0x000fc40003f64070 */
[----:B------:R-:W-:Y:S01]  /*e640*/  ISETP.GT.U32.AND P0, PT, R2, R3, PT ;  /* 0x000000030200720c */ /* 0x000fe20003f04070 */
[----:B------:R-:W-:-:S10]  /*e650*/  IMAD.HI.U32 R14, R0, R10, RZ ;  /* 0x0000000a000e7227 */ /* 0x000fd400078e00ff */
[----:B------:R-:W-:-:S05]  /*e660*/  @!P3 IMAD.IADD R4, R4, 0x1, -R2 ;  /* 0x000000010404b824 */ /* 0x000fca00078e0a02 */
[----:B------:R-:W-:Y:S01]  /*e670*/  ISETP.GT.U32.AND P3, PT, R2, R4, PT ;  /* 0x000000040200720c */ /* 0x000fe20003f64070 */
[----:B------:R-:W-:Y:S01]  /*e680*/  IMAD.HI.U32 R15, R0, R11, RZ ;  /* 0x0000000b000f7227 */ /* 0x000fe200078e00ff */
[----:B--2---:R-:W-:-:S03]  /*e690*/  IABS R12, R18 ;  /* 0x00000012000c7213 */ /* 0x004fc60000000000 */
[----:B------:R-:W-:Y:S02]  /*e6a0*/  IMAD.MOV R14, RZ, RZ, -R14 ;  /* 0x000000ffff0e7224 */ /* 0x000fe400078e0a0e */
[----:B------:R-:W-:Y:S02]  /*e6b0*/  @!P0 IMAD.IADD R3, R3, 0x1, -R2 ;  /* 0x0000000103038824 */ /* 0x000fe400078e0a02 */
[----:B------:R-:W-:Y:S02]  /*e6c0*/  IMAD.MOV R15, RZ, RZ, -R15 ;  /* 0x000000ffff0f7224 */ /* 0x000fe400078e0a0f */
[C---:B------:R-:W-:Y:S01]  /*e6d0*/  IMAD R10, R2.reuse, R14, R10 ;  /* 0x0000000e020a7224 */ /* 0x040fe200078e020a */
[----:B------:R-:W-:Y:S01]  /*e6e0*/  ISETP.GT.U32.AND P0, PT, R2, R3, PT ;  /* 0x000000030200720c */ /* 0x000fe20003f04070 */
[----:B------:R-:W-:Y:S01]  /*e6f0*/  IMAD.HI.U32 R16, R0, R12, RZ ;  /* 0x0000000c00107227 */ /* 0x000fe200078e00ff */
[C---:B------:R-:W-:Y:S01]  /*e700*/  ISETP.GT.U32.AND P5, PT, R2.reuse, R9, PT ;  /* 0x000000090200720c */ /* 0x040fe20003fa4070 */
[----:B------:R-:W2:Y:S02]  /*e710*/  LDL.LU R14, [R1+0x2f8] ;  /* 0x0002f800010e7983 */ /* 0x000ea40000300800 */
[----:B------:R-:W-:-:S02]  /*e720*/  IMAD R15, R2, R15, R11 ;  /* 0x0000000f020f7224 */ /* 0x000fc400078e020b */
[----:B------:R-:W-:Y:S01]  /*e730*/  @!P3 IMAD.IADD R4, R4, 0x1, -R2 ;  /* 0x000000010404b824 */ /* 0x000fe200078e0a02 */
[C---:B------:R-:W-:Y:S01]  /*e740*/  ISETP.GT.U32.AND P3, PT, R2.reuse, R10, PT ;  /* 0x0000000a0200720c */ /* 0x040fe20003f64070 */
[----:B------:R-:W-:Y:S01]  /*e750*/  IMAD.MOV R16, RZ, RZ, -R16 ;  /* 0x000000ffff107224 */ /* 0x000fe200078e0a10 */
[----:B------:R-:W-:-:S03]  /*e760*/  ISETP.GT.U32.AND P4, PT, R2, R15, PT ;  /* 0x0000000f0200720c */ /* 0x000fc60003f84070 */
[----:B------:R-:W-:Y:S01]  /*e770*/  IMAD R12, R2, R16, R12 ;  /* 0x00000010020c7224 */ /* 0x000fe200078e020c */
[----:B---3--:R-:W-:Y:S01]  /*e780*/  IABS R7, R19 ;  /* 0x0000001300077213 */ /* 0x008fe20000000000 */
[----:B------:R-:W-:-:S03]  /*e790*/  @!P0 IMAD.IADD R3, R3, 0x1, -R2 ;  /* 0x0000000103038824 */ /* 0x000fc600078e0a02 */
[----:B------:R-:W-:Y:S01]  /*e7a0*/  ISETP.GT.U32.AND P0, PT, R2, R12, PT ;  /* 0x0000000c0200720c */ /* 0x000fe20003f04070 */
[----:B------:R-:W-:Y:S02]  /*e7b0*/  IMAD.MOV.U32 R11, RZ, RZ, R4 ;  /* 0x000000ffff0b7224 */ /* 0x000fe400078e0004 */
[--C-:B------:R-:W-:Y:S02]  /*e7c0*/  @!P3 IMAD.IADD R10, R10, 0x1, -R2.reuse ;  /* 0x000000010a0ab824 */ /* 0x100fe400078e0a02 */
[----:B------:R-:W-:Y:S02]  /*e7d0*/  IMAD.MOV.U32 R4, RZ, RZ, R7 ;  /* 0x000000ffff047224 */ /* 0x000fe400078e0007 */
[--C-:B------:R-:W-:Y:S02]  /*e7e0*/  @!P5 IMAD.IADD R9, R9, 0x1, -R2.reuse ;  /* 0x000000010909d824 */ /* 0x100fe400078e0a02 */
[----:B------:R-:W-:Y:S01]  /*e7f0*/  @!P4 IMAD.IADD R15, R15, 0x1, -R2 ;  /* 0x000000010f0fc824 */ /* 0x000fe200078e0a02 */
[----:B------:R-:W-:Y:S01]  /*e800*/  ISETP.GT.U32.AND P4, PT, R2, R10, PT ;  /* 0x0000000a0200720c */ /* 0x000fe20003f84070 */
[----:B------:R-:W-:Y:S01]  /*e810*/  IMAD.HI.U32 R7, R0, R4, RZ ;  /* 0x0000000400077227 */ /* 0x000fe200078e00ff */
[----:B------:R-:W-:-:S02]  /*e820*/  ISETP.GT.U32.AND P3, PT, R2, R9, PT ;  /* 0x000000090200720c */ /* 0x000fc40003f64070 */
[----:B------:R-:W-:Y:S01]  /*e830*/  ISETP.GE.AND P5, PT, R8, RZ, PT ;  /* 0x000000ff0800720c */ /* 0x000fe20003fa6270 */
[----:B------:R-:W-:Y:S02]  /*e840*/  IMAD.MOV R7, RZ, RZ, -R7 ;  /* 0x000000ffff077224 */ /* 0x000fe400078e0a07 */
[----:B------:R-:W-:Y:S02]  /*e850*/  IMAD.MOV.U32 R8, RZ, RZ, R3 ;  /* 0x000000ffff087224 */ /* 0x000fe400078e0003 */
[----:B------:R-:W-:Y:S02]  /*e860*/  @!P0 IMAD.IADD R12, R12, 0x1, -R2 ;  /* 0x000000010c0c8824 */ /* 0x000fe400078e0a02 */
[C---:B------:R-:W-:Y:S02]  /*e870*/  IMAD R4, R2.reuse, R7, R4 ;  /* 0x0000000702047224 */ /* 0x040fe400078e0204 */
[----:B------:R-:W-:Y:S01]  /*e880*/  @!P2 IMAD.MOV R8, RZ, RZ, -R8 ;  /* 0x000000ffff08a224 */ /* 0x000fe200078e0a08 */
[----:B------:R-:W-:Y:S01]  /*e890*/  ISETP.GT.U32.AND P2, PT, R2, R12, PT ;  /* 0x0000000c0200720c */ /* 0x000fe20003f44070 */
[--C-:B------:R-:W-:Y:S01]  /*e8a0*/  @!P4 IMAD.IADD R10, R10, 0x1, -R2.reuse ;  /* 0x000000010a0ac824 */ /* 0x100fe200078e0a02 */
[C---:B------:R-:W-:Y:S01]  /*e8b0*/  ISETP.GT.U32.AND P4, PT, R2.reuse, R4, PT ;  /* 0x000000040200720c */ /* 0x040fe20003f84070 */
[----:B------:R-:W-:Y:S01]  /*e8c0*/  @!P3 IMAD.IADD R9, R9, 0x1, -R2 ;  /* 0x000000010909b824 */ /* 0x000fe200078e0a02 */
[----:B------:R-:W-:Y:S01]  /*e8d0*/  ISETP.GT.U32.AND P0, PT, R2, R15, PT ;  /* 0x0000000f0200720c */ /* 0x000fe20003f04070 */
[----:B------:R-:W-:-:S02]  /*e8e0*/  @!P1 IMAD.MOV R11, RZ, RZ, -R11 ;  /* 0x000000ffff0b9224 */ /* 0x000fc400078e0a0b */
[----:B------:R-:W-:Y:S01]  /*e8f0*/  IMAD.MOV.U32 R16, RZ, RZ, R9 ;  /* 0x000000ffff107224 */ /* 0x000fe200078e0009 */
[----:B------:R-:W-:Y:S02]  /*e900*/  ISETP.GE.AND P1, PT, R13, RZ, PT ;  /* 0x000000ff0d00720c */ /* 0x000fe40003f26270 */
[----:B------:R-:W-:Y:S01]  /*e910*/  STL [R1+0x1b4], R11 ;  /* 0x0001b40b01007387 */ /* 0x000fe20000100800 */
[----:B------:R-:W-:Y:S02]  /*e920*/  @!P6 IMAD.MOV R16, RZ, RZ, -R16 ;  /* 0x000000ffff10e224 */ /* 0x000fe400078e0a10 */
[--C-:B------:R-:W-:Y:S01]  /*e930*/  @!P2 IMAD.IADD R12, R12, 0x1, -R2.reuse ;  /* 0x000000010c0ca824 */ /* 0x100fe200078e0a02 */
[----:B------:R4:W-:Y:S01]  /*e940*/  STL [R1+0x1b0], R8 ;  /* 0x0001b00801007387 */ /* 0x0009e20000100800 */
[----:B------:R-:W-:Y:S01]  /*e950*/  ISETP.GE.AND P2, PT, R19, RZ, PT ;  /* 0x000000ff1300720c */ /* 0x000fe20003f46270 */
[--C-:B------:R-:W-:Y:S01]  /*e960*/  @!P4 IMAD.IADD R4, R4, 0x1, -R2.reuse ;  /* 0x000000010404c824 */ /* 0x100fe200078e0a02 */
[----:B------:R-:W-:Y:S01]  /*e970*/  ISETP.GE.AND P3, PT, R18, RZ, PT ;  /* 0x000000ff1200720c */ /* 0x000fe20003f66270 */
[----:B------:R-:W3:Y:S04]  /*e980*/  LDL.LU R19, [R1+0x304] ;  /* 0x0003040001137983 */ /* 0x000ee80000300800 */
[----:B------:R-:W2:Y:S01]  /*e990*/  LDL.LU R18, [R1+0x2fc] ;  /* 0x0002fc0001127983 */ /* 0x000ea20000300800 */
[----:B------:R-:W-:-:S03]  /*e9a0*/  @!P0 IMAD.IADD R15, R15, 0x1, -R2 ;  /* 0x000000010f0f8824 */ /* 0x000fc600078e0a02 */
[----:B------:R-:W-:Y:S01]  /*e9b0*/  STL [R1+0x1ac], R16 ;  /* 0x0001ac1001007387 */ /* 0x000fe20000100800 */
[----:B------:R-:W-:-:S03]  /*e9c0*/  @!P1 IMAD.MOV R10, RZ, RZ, -R10 ;  /* 0x000000ffff0a9224 */ /* 0x000fc600078e0a0a */
[----:B------:R-:W-:Y:S01]  /*e9d0*/  @!P3 IMAD.MOV R12, RZ, RZ, -R12 ;  /* 0x000000ffff0cb224 */ /* 0x000fe200078e0a0c */
[----:B-----5:R-:W-:Y:S02]  /*e9e0*/  IABS R6, R29 ;  /* 0x0000001d00067213 */ /* 0x020fe40000000000 */
[----:B------:R-:W-:Y:S02]  /*e9f0*/  ISETP.GE.AND P4, PT, R29, RZ, PT ;  /* 0x000000ff1d00720c */ /* 0x000fe40003f86270 */
[----:B------:R-:W5:Y:S01]  /*ea00*/  LDL.LU R29, [R1+0x308] ;  /* 0x00030800011d7983 */ /* 0x000f620000300800 */
[----:B----4-:R-:W-:-:S05]  /*ea10*/  IABS R8, R20 ;  /* 0x0000001400087213 */ /* 0x010fca0000000000 */
[----:B------:R-:W-:-:S04]  /*ea20*/  IMAD.HI.U32 R13, R0, R8, RZ ;  /* 0x00000008000d7227 */ /* 0x000fc800078e00ff */
[----:B------:R-:W-:Y:S02]  /*ea30*/  IMAD.MOV R9, RZ, RZ, -R13 ;  /* 0x000000ffff097224 */ /* 0x000fe400078e0a0d */
[----:B------:R-:W-:-:S04]  /*ea40*/  IMAD.MOV.U32 R13, RZ, RZ, R15 ;  /* 0x000000ffff0d7224 */ /* 0x000fc800078e000f */
[----:B------:R-:W-:Y:S01]  /*ea50*/  @!P5 IMAD.MOV R13, RZ, RZ, -R13 ;  /* 0x000000ffff0dd224 */ /* 0x000fe200078e0a0d */
[----:B------:R0:W-:Y:S01]  /*ea60*/  STL [R1+0x1a8], R10 ;  /* 0x0001a80a01007387 */ /* 0x0001e20000100800 */
[----:B------:R-:W-:-:S03]  /*ea70*/  ISETP.GE.AND P3, PT, R20, RZ, PT ;  /* 0x000000ff1400720c */ /* 0x000fc60003f66270 */
[----:B------:R-:W-:Y:S04]  /*ea80*/  STL [R1+0x1a4], R13 ;  /* 0x0001a40d01007387 */ /* 0x000fe80000100800 */
[----:B------:R-:W-:Y:S04]  /*ea90*/  STL [R1+0x198], R12 ;  /* 0x0001980c01007387 */ /* 0x000fe80000100800 */
[----:B------:R-:W4:Y:S01]  /*eaa0*/  LDL R20, [R1+0x310] ;  /* 0x0003100001147983 */ /* 0x000f220000100800 */
[----:B------:R-:W-:-:S04]  /*eab0*/  IMAD.HI.U32 R3, R0, R6, RZ ;  /* 0x0000000600037227 */ /* 0x000fc800078e00ff */
[----:B------:R-:W-:-:S04]  /*eac0*/  IMAD.MOV R3, RZ, RZ, -R3 ;  /* 0x000000ffff037224 */ /* 0x000fc800078e0a03 */
[----:B------:R-:W-:-:S05]  /*ead0*/  IMAD R3, R2, R3, R6 ;  /* 0x0000000302037224 */ /* 0x000fca00078e0206 */
[----:B------:R-:W-:Y:S02]  /*eae0*/  ISETP.GT.U32.AND P0, PT, R2, R3, PT ;  /* 0x000000030200720c */ /* 0x000fe40003f04070 */
[----:B------:R-:W-:-:S05]  /*eaf0*/  IABS R11, R17 ;  /* 0x00000011000b7213 */ /* 0x000fca0000000000 */
[----:B------:R-:W-:-:S06]  /*eb00*/  IMAD.HI.U32 R7, R0, R11, RZ ;  /* 0x0000000b00077227 */ /* 0x000fcc00078e00ff */
[----:B------:R-:W-:Y:S01]  /*eb10*/  @!P0 IMAD.IADD R3, R3, 0x1, -R2 ;  /* 0x0000000103038824 */ /* 0x000fe200078e0a02 */
[----:B------:R-:W-:Y:S01]  /*eb20*/  ISETP.GT.U32.AND P0, PT, R2, R4, PT ;  /* 0x000000040200720c */ /* 0x000fe20003f04070 */
[----:B------:R-:W-:-:S03]  /*eb30*/  IMAD.MOV R7, RZ, RZ, -R7 ;  /* 0x000000ffff077224 */ /* 0x000fc600078e0a07 */
[C---:B------:R-:W-:Y:S01]  /*eb40*/  ISETP.GT.U32.AND P6, PT, R2.reuse, R3, PT ;  /* 0x000000030200720c */ /* 0x040fe20003fc4070 */
[C---:B------:R-:W-:Y:S01]  /*eb50*/  IMAD R11, R2.reuse, R7, R11 ;  /* 0x00000007020b7224 */ /* 0x040fe200078e020b */
[----:B------:R-:W-:Y:S02]  /*eb60*/  ISETP.GE.AND P5, PT, R17, RZ, PT ;  /* 0x000000ff1100720c */ /* 0x000fe40003fa6270 */
[----:B------:R-:W2:Y:S02]  /*eb70*/  LDL R17, [R1+0x30c] ;  /* 0x00030c0001117983 */ /* 0x000ea40000100800 */
[C---:B------:R-:W-:Y:S01]  /*eb80*/  ISETP.GT.U32.AND P1, PT, R2.reuse, R11, PT ;  /* 0x0000000b0200720c */ /* 0x040fe20003f24070 */
[----:B0-----:R-:W-:Y:S02]  /*eb90*/  IMAD R10, R2, R9, R8 ;  /* 0x00000009020a7224 */ /* 0x001fe400078e0208 */
[----:B------:R-:W-:-:S04]  /*eba0*/  @!P0 IMAD.IADD R4, R4, 0x1, -R2 ;  /* 0x0000000104048824 */ /* 0x000fc800078e0a02 */
[----:B------:R-:W-:-:S04]  /*ebb0*/  @!P6 IMAD.IADD R3, R3, 0x1, -R2 ;  /* 0x000000010303e824 */ /* 0x000fc800078e0a02 */
[----:B------:R-:W-:Y:S02]  /*ebc0*/  IMAD.MOV.U32 R8, RZ, RZ, R3 ;  /* 0x000000ffff087224 */ /* 0x000fe400078e0003 */
[----:B------:R-:W-:Y:S02]  /*ebd0*/  @!P2 IMAD.MOV R4, RZ, RZ, -R4 ;  /* 0x000000ffff04a224 */ /* 0x000fe400078e0a04 */
[----:B------:R-:W-:Y:S02]  /*ebe0*/  @!P4 IMAD.MOV R8, RZ, RZ, -R8 ;  /* 0x000000ffff08c224 */ /* 0x000fe400078e0a08 */
[----:B------:R-:W-:Y:S01]  /*ebf0*/  @!P1 IMAD.IADD R11, R11, 0x1, -R2 ;  /* 0x000000010b0b9824 */ /* 0x000fe200078e0a02 */
[----:B------:R0:W-:Y:S04]  /*ec00*/  STL [R1+0x19c], R4 ;  /* 0x00019c0401007387 */ /* 0x0001e80000100800 */
[----:B------:R4:W-:Y:S01]  /*ec10*/  STL [R1+0x1a0], R8 ;  /* 0x0001a00801007387 */ /* 0x0009e20000100800 */
[----:B---3--:R-:W-:-:S02]  /*ec20*/  ISETP.GE.AND P1, PT, R19, RZ, PT ;  /* 0x000000ff1300720c */ /* 0x008fc40003f26270 */
[----:B0-----:R-:W-:Y:S02]  /*ec30*/  IABS R4, R19 ;  /* 0x0000001300047213 */ /* 0x001fe40000000000 */
[----:B------:R-:W3:Y:S01]  /*ec40*/  LDL.LU R19, [R1+0x314] ;  /* 0x0003140001137983 */ /* 0x000ee20000300800 */
[----:B-----5:R-:W-:Y:S02]  /*ec50*/  ISETP.GE.AND P4, PT, R29, RZ, PT ;  /* 0x000000ff1d00720c */ /* 0x020fe40003f86270 */
[----:B------:R-:W-:Y:S02]  /*ec60*/  IABS R3, R29 ;  /* 0x0000001d00037213 */ /* 0x000fe40000000000 */
[----:B------:R-:W5:Y:S01]  /*ec70*/  LDL.LU R29, [R1+0x318] ;  /* 0x00031800011d7983 */ /* 0x000f620000300800 */
[----:B----4-:R-:W-:-:S03]  /*ec80*/  IABS R8, R20 ;  /* 0x0000001400087213 */ /* 0x010fc60000000000 */
[----:B------:R-:W4:Y:S01]  /*ec90*/  LDL R20, [R1+0x31c] ;  /* 0x00031c0001147983 */ /* 0x000f220000100800 */
[----:B------:R-:W-:Y:S02]  /*eca0*/  ISETP.GT.U32.AND P6, PT, R2, R10, PT ;  /* 0x0000000a0200720c */ /* 0x000fe40003fc4070 */
[----:B--2---:R-:W-:-:S05]  /*ecb0*/  IABS R6, R14 ;  /* 0x0000000e00067213 */ /* 0x004fca0000000000 */
[----:B------:R-:W-:Y:S01]  /*ecc0*/  IMAD.HI.U32 R7, R0, R6, RZ ;  /* 0x0000000600077227 */ /* 0x000fe200078e00ff */
[----:B------:R-:W-:-:S05]  /*ecd0*/  ISETP.GT.U32.AND P2, PT, R2, R11, PT ;  /* 0x0000000b0200720c */ /* 0x000fca0003f44070 */
[----:B------:R-:W-:Y:S02]  /*ece0*/  @!P6 IMAD.IADD R10, R10, 0x1, -R2 ;  /* 0x000000010a0ae824 */ /* 0x000fe400078e0a02 */
[----:B------:R-:W-:-:S03]  /*ecf0*/  IMAD.MOV R7, RZ, RZ, -R7 ;  /* 0x000000ffff077224 */ /* 0x000fc600078e0a07 */
[C---:B------:R-:W-:Y:S01]  /*ed00*/  ISETP.GT.U32.AND P6, PT, R2.reuse, R10, PT ;  /* 0x0000000a0200720c */ /* 0x040fe20003fc4070 */
[----:B------:R-:W-:Y:S01]  /*ed10*/  IMAD R6, R2, R7, R6 ;  /* 0x0000000702067224 */ /* 0x000fe200078e0206 */
[----:B------:R-:W-:Y:S01]  /*ed20*/  IABS R9, R18 ;  /* 0x0000001200097213 */ /* 0x000fe20000000000 */
[----:B------:R-:W-:Y:S01]  /*ed30*/  @!P2 IMAD.IADD R11, R11, 0x1, -R2 ;  /* 0x000000010b0ba824 */ /* 0x000fe200078e0a02 */
[----:B------:R-:W-:-:S09]  /*ed40*/  IABS R7, R17 ;  /* 0x0000001100077213 */ /* 0x000fd20000000000 */
[----:B------:R-:W-:Y:S02]  /*ed50*/  @!P6 IMAD.IADD R10, R10, 0x1, -R2 ;  /* 0x000000010a0ae824 */ /* 0x000fe400078e0a02 */
[----:B------:R-:W-:-:S04]  /*ed60*/  IMAD.HI.U32 R13, R0, R7, RZ ;  /* 0x00000007000d7227 */ /* 0x000fc800078e00ff */
[----:B------:R-:W-:Y:S01]  /*ed70*/  IMAD.MOV R13, RZ, RZ, -R13 ;  /* 0x000000ffff0d7224 */ /* 0x000fe200078e0a0d */
[----:B------:R-:W-:Y:S01]  /*ed80*/  ISETP.GE.AND P0, PT, R14, RZ, PT ;  /* 0x000000ff0e00720c */ /* 0x000fe20003f06270 */
[----:B------:R-:W-:Y:S01]  /*ed90*/  @!P5 IMAD.MOV R11, RZ, RZ, -R11 ;  /* 0x000000ffff0bd224 */ /* 0x000fe200078e0a0b */
[C---:B------:R-:W-:Y:S01]  /*eda0*/  ISETP.GT.U32.AND P2, PT, R2.reuse, R6, PT ;  /* 0x000000060200720c */ /* 0x040fe20003f44070 */
[----:B------:R-:W-:Y:S02]  /*edb0*/  IMAD R7, R2, R13, R7 ;  /* 0x0000000d02077224 */ /* 0x000fe400078e0207 */
[----:B------:R-:W-:Y:S02]  /*edc0*/  @!P3 IMAD.MOV R10, RZ, RZ, -R10 ;  /* 0x000000ffff0ab224 */ /* 0x000fe400078e0a0a */
[----:B------:R-:W-:Y:S01]  /*edd0*/  IMAD.HI.U32 R14, R0, R9, RZ ;  /* 0x00000009000e7227 */ /* 0x000fe200078e00ff */
[----:B------:R-:W-:Y:S03]  /*ede0*/  STL [R1+0x194], R11 ;  /* 0x0001940b01007387 */ /* 0x000fe60000100800 */
[----:B------:R-:W-:Y:S01]  /*edf0*/  IMAD.MOV R14, RZ, RZ, -R14 ;  /* 0x000000ffff0e7224 */ /* 0x000fe200078e0a0e */
[----:B------:R0:W-:Y:S03]  /*ee00*/  STL [R1+0x190], R10 ;  /* 0x0001900a01007387 */ /* 0x0001e60000100800 */
[----:B------:R-:W-:Y:S01]  /*ee10*/  IMAD R9, R2, R14, R9 ;  /* 0x0000000e02097224 */ /* 0x000fe200078e0209 */
[----:B------:R-:W2:Y:S01]  /*ee20*/  LDL.LU R17, [R1+0x39c] ;  /* 0x00039c0001117983 */ /* 0x000ea20000300800 */
[----:B------:R-:W-:Y:S01]  /*ee30*/  @!P2 IMAD.IADD R6, R6, 0x1, -R2 ;  /* 0x000000010606a824 */ /* 0x000fe200078e0a02 */
[----:B------:R-:W-:-:S02]  /*ee40*/  ISETP.GE.AND P2, PT, R18, RZ, PT ;  /* 0x000000ff1200720c */ /* 0x000fc40003f46270 */
[----:B------:R-:W2:Y:S01]  /*ee50*/  LDL.LU R18, [R1+0x3a0] ;  /* 0x0003a00001127983 */ /* 0x000ea20000300800 */
[----:B-----5:R-:W-:-:S05]  /*ee60*/  IABS R13, R29 ;  /* 0x0000001d000d7213 */ /* 0x020fca0000000000 */
[----:B0-----:R-:W-:-:S04]  /*ee70*/  IMAD.MOV.U32 R10, RZ, RZ, R13 ;  /* 0x000000ffff0a7224 */ /* 0x001fc800078e000d */
[----:B------:R-:W-:-:S04]  /*ee80*/  IMAD.HI.U32 R14, R0, R10, RZ ;  /* 0x0000000a000e7227 */ /* 0x000fc800078e00ff */
[----:B------:R-:W-:-:S04]  /*ee90*/  IMAD.MOV R14, RZ, RZ, -R14 ;  /* 0x000000ffff0e7224 */ /* 0x000fc800078e0a0e */
[----:B------:R-:W-:Y:S01]  /*eea0*/  IMAD R10, R2, R14, R10 ;  /* 0x0000000e020a7224 */ /* 0x000fe200078e020a */
[----:B----4-:R-:W-:Y:S02]  /*eeb0*/  IABS R11, R20 ;  /* 0x00000014000b7213 */ /* 0x010fe40000000000 */
[----:B------:R-:W4:Y:S04]  /*eec0*/  LDL.LU R20, [R1+0x3a4] ;  /* 0x0003a40001147983 */ /* 0x000f280000300800 */
[----:B------:R-:W5:Y:S01]  /*eed0*/  LDL.LU R14, [R1+0x30c] ;  /* 0x00030c00010e7983 */ /* 0x000f620000300800 */
        /* <DEDUP_REMOVED lines=8> */
[----:B------:R-:W-:-:S04]  /*ef60*/  ISETP.GT.U32.AND P3, PT, R2, R3, PT ;  /* 0x000000030200720c */ /* 0x000fc80003f64070 */
[----:B------:R-:W-:Y:S01]  /*ef70*/  ISETP.GT.U32.AND P5, PT, R2, R4, PT ;  /* 0x000000040200720c */ /* 0x000fe20003fa4070 */
[----:B------:R-:W-:Y:S01]  /*ef80*/  IMAD.HI.U32 R12, R0, R8, RZ ;  /* 0x00000008000c7227 */ /* 0x000fe200078e00ff */
[----:B---3--:R-:W-:Y:S02]  /*ef90*/  IABS R15, R19 ;  /* 0x00000013000f7213 */ /* 0x008fe40000000000 */
[----:B------:R-:W-:Y:S01]  /*efa0*/  ISETP.GT.U32.AND P6, PT, R2, R6, PT ;  /* 0x000000060200720c */ /* 0x000fe20003fc4070 */
[----:B------:R-:W-:Y:S02]  /*efb0*/  IMAD.MOV R12, RZ, RZ, -R12 ;  /* 0x000000ffff0c7224 */ /* 0x000fe400078e0a0c */
[----:B------:R-:W-:-:S04]  /*efc0*/  IMAD.HI.U32 R16, R0, R15, RZ ;  /* 0x0000000f00107227 */ /* 0x000fc800078e00ff */
[----:B------:R-:W-:Y:S02]  /*efd0*/  IMAD R8, R2, R12, R8 ;  /* 0x0000000c02087224 */ /* 0x000fe400078e0208 */
[----:B------:R-:W-:Y:S01]  /*efe0*/  @!P5 IMAD.IADD R4, R4, 0x1, -R2 ;  /* 0x000000010404d824 */ /* 0x000fe200078e0a02 */
[C---:B------:R-:W-:Y:S01]  /*eff0*/  ISETP.GT.U32.AND P5, PT, R2.reuse, R7, PT ;  /* 0x000000070200720c */ /* 0x040fe20003fa4070 */
[----:B------:R-:W-:Y:S01]  /*f000*/  IMAD.MOV R16, RZ, RZ, -R16 ;  /* 0x000000ffff107224 */ /* 0x000fe200078e0a10 */
[----:B------:R-:W-:Y:S01]  /*f010*/  IABS R12, R23 ;  /* 0x00000017000c7213 */ /* 0x000fe20000000000 */
[----:B------:R-:W-:Y:S01]  /*f020*/  @!P3 IMAD.IADD R3, R3, 0x1, -R2 ;  /* 0x000000010303b824 */ /* 0x000fe200078e0a02 */
[C---:B------:R-:W-:Y:S01]  /*f030*/  ISETP.GT.U32.AND P3, PT, R2.reuse, R8, PT ;  /* 0x000000080200720c */ /* 0x040fe20003f64070 */
[----:B------:R-:W-:Y:S02]  /*f040*/  IMAD R15, R2, R16, R15 ;  /* 0x00000010020f7224 */ /* 0x000fe400078e020f */
[----:B------:R-:W-:-:S04]  /*f050*/  IMAD.HI.U32 R16, R0, R12, RZ ;  /* 0x0000000c00107227 */ /* 0x000fc800078e00ff */
[----:B------:R-:W-:Y:S02]  /*f060*/  @!P6 IMAD.IADD R6, R6, 0x1, -R2 ;  /* 0x000000010606e824 */ /* 0x000fe400078e0a02 */
[----:B------:R-:W-:Y:S02]  /*f070*/  IMAD.MOV R16, RZ, RZ, -R16 ;  /* 0x000000ffff107224 */ /* 0x000fe400078e0a10 */
[----:B------:R-:W-:Y:S02]  /*f080*/  @!P0 IMAD.MOV R6, RZ, RZ, -R6 ;  /* 0x000000ffff068224 */ /* 0x000fe400078e0a06 */
[----:B------:R-:W-:Y:S01]  /*f090*/  @!P5 IMAD.IADD R7, R7, 0x1, -R2 ;  /* 0x000000010707d824 */ /* 0x000fe200078e0a02 */
[C---:B------:R-:W-:Y:S01]  /*f0a0*/  ISETP.GT.U32.AND P6, PT, R2.reuse, R9, PT ;  /* 0x000000090200720c */ /* 0x040fe20003fc4070 */
[----:B------:R-:W-:Y:S02]  /*f0b0*/  IMAD R12, R2, R16, R12 ;  /* 0x00000010020c7224 */ /* 0x000fe400078e020c */
[----:B------:R-:W3:Y:S01]  /*f0c0*/  LDL.LU R16, [R1+0x310] ;  /* 0x0003100001107983 */ /* 0x000ee20000300800 */
[----:B------:R-:W-:Y:S01]  /*f0d0*/  @!P3 IMAD.IADD R8, R8, 0x1, -R2 ;  /* 0x000000010808b824 */ /* 0x000fe200078e0a02 */
[----:B------:R-:W-:-:S02]  /*f0e0*/  ISETP.GT.U32.AND P3, PT, R2, R7, PT ;  /* 0x000000070200720c */ /* 0x000fc40003f64070 */
[----:B------:R0:W-:Y:S02]  /*f0f0*/  STL [R1+0x180], R6 ;  /* 0x0001800601007387 */ /* 0x0001e40000100800 */
[----:B0-----:R-:W-:-:S04]  /*f100*/  IMAD.MOV.U32 R6, RZ, RZ, R4 ;  /* 0x000000ffff067224 */ /* 0x001fc800078e0004 */
[----:B------:R-:W-:Y:S02]  /*f110*/  @!P1 IMAD.MOV R6, RZ, RZ, -R6 ;  /* 0x000000ffff069224 */ /* 0x000fe400078e0a06 */
[----:B------:R-:W-:-:S03]  /*f120*/  @!P6 IMAD.IADD R9, R9, 0x1, -R2 ;  /* 0x000000010909e824 */ /* 0x000fc600078e0a02 */
[----:B------:R2:W-:Y:S01]  /*f130*/  STL [R1+0x17c], R6 ;  /* 0x00017c0601007387 */ /* 0x0005e20000100800 */
[C---:B------:R-:W-:Y:S01]  /*f140*/  ISETP.GT.U32.AND P5, PT, R2.reuse, R3, PT ;  /* 0x000000030200720c */ /* 0x040fe20003fa4070 */
[----:B------:R-:W-:Y:S01]  /*f150*/  @!P3 IMAD.IADD R7, R7, 0x1, -R2 ;  /* 0x000000010707b824 */ /* 0x000fe200078e0a02 */
[----:B------:R-:W-:Y:S01]  /*f160*/  ISETP.GT.U32.AND P0, PT, R2, R9, PT ;  /* 0x000000090200720c */ /* 0x000fe20003f04070 */
[----:B------:R-:W-:Y:S01]  /*f170*/  IMAD.HI.U32 R13, R0, R11, RZ ;  /* 0x0000000b000d7227 */ /* 0x000fe200078e00ff */
[----:B--2---:R-:W-:-:S03]  /*f180*/  IABS R6, R18 ;  /* 0x0000001200067213 */ /* 0x004fc60000000000 */
[----:B------:R-:W-:-:S04]  /*f190*/  IMAD.MOV R13, RZ, RZ, -R13 ;  /* 0x000000ffff0d7224 */ /* 0x000fc800078e0a0d */
[C---:B------:R-:W-:Y:S02]  /*f1a0*/  IMAD R11, R2.reuse, R13, R11 ;  /* 0x0000000d020b7224 */ /* 0x040fe400078e020b */
[--C-:B------:R-:W-:Y:S01]  /*f1b0*/  @!P5 IMAD.IADD R3, R3, 0x1, -R2.reuse ;  /* 0x000000010303d824 */ /* 0x100fe200078e0a02 */
[C---:B------:R-:W-:Y:S01]  /*f1c0*/  ISETP.GT.U32.AND P5, PT, R2.reuse, R10, PT ;  /* 0x0000000a0200720c */ /* 0x040fe20003fa4070 */
[----:B------:R-:W-:Y:S01]  /*f1d0*/  @!P0 IMAD.IADD R9, R9, 0x1, -R2 ;  /* 0x0000000109098824 */ /* 0x000fe200078e0a02 */
[----:B------:R-:W-:Y:S01]  /*f1e0*/  ISETP.GT.U32.AND P0, PT, R2, R11, PT ;  /* 0x0000000b0200720c */ /* 0x000fe20003f04070 */
[----:B------:R-:W-:Y:S02]  /*f1f0*/  @!P4 IMAD.MOV R3, RZ, RZ, -R3 ;  /* 0x000000ffff03c224 */ /* 0x000fe400078e0a03 */
[----:B------:R-:W-:-:S08]  /*f200*/  @!P2 IMAD.MOV R9, RZ, RZ, -R9 ;  /* 0x000000ffff09a224 */ /* 0x000fd000078e0a09 */
[--C-:B------:R-:W-:Y:S01]  /*f210*/  @!P5 IMAD.IADD R10, R10, 0x1, -R2.reuse ;  /* 0x000000010a0ad824 */ /* 0x100fe200078e0a02 */
[----:B------:R-:W-:Y:S01]  /*f220*/  ISETP.GE.AND P5, PT, R19, RZ, PT ;  /* 0x000000ff1300720c */ /* 0x000fe20003fa6270 */
[----:B------:R-:W-:Y:S01]  /*f230*/  @!P0 IMAD.IADD R11, R11, 0x1, -R2 ;  /* 0x000000010b0b8824 */ /* 0x000fe200078e0a02 */
[----:B------:R-:W-:Y:S02]  /*f240*/  ISETP.GE.AND P0, PT, R29, RZ, PT ;  /* 0x000000ff1d00720c */ /* 0x000fe40003f06270 */
[----:B-----5:R-:W-:Y:S01]  /*f250*/  ISETP.GE.AND P3, PT, R14, RZ, PT ;  /* 0x000000ff0e00720c */ /* 0x020fe20003f66270 */
[----:B------:R-:W-:-:S04]  /*f260*/  IMAD.HI.U32 R14, R0, R6, RZ ;  /* 0x00000006000e7227 */ /* 0x000fc800078e00ff */
[----:B------:R-:W-:-:S04]  /*f270*/  IMAD.MOV R14, RZ, RZ, -R14 ;  /* 0x000000ffff0e7224 */ /* 0x000fc800078e0a0e */
[C---:B------:R-:W-:Y:S02]  /*f280*/  IMAD R6, R2.reuse, R14, R6 ;  /* 0x0000000e02067224 */ /* 0x040fe400078e0206 */
[----:B------:R-:W2:Y:S04]  /*f290*/  LDL.LU R14, [R1+0x31c] ;  /* 0x00031c00010e7983 */ /* 0x000ea80000300800 */
[----:B------:R0:W-:Y:S04]  /*f2a0*/  STL [R1+0x178], R3 ;  /* 0x0001780301007387 */ /* 0x0001e80000100800 */
[----:B------:R-:W5:Y:S04]  /*f2b0*/  LDL.LU R19, [R1+0x3b4] ;  /* 0x0003b40001137983 */ /* 0x000f680000300800 */
[----:B------:R-:W-:Y:S04]  /*f2c0*/  STL [R1+0x174], R9 ;  /* 0x0001740901007387 */ /* 0x000fe80000100800 */
[----:B------:R-:W4:Y:S01]  /*f2d0*/  LDL.LU R29, [R1+0x3dc] ;  /* 0x0003dc00011d7983 */ /* 0x000f220000300800 */
[----:B------:R-:W-:-:S02]  /*f2e0*/  ISETP.GT.U32.AND P6, PT, R2, R15, PT ;  /* 0x0000000f0200720c */ /* 0x000fc40003fc4070 */
[----:B------:R-:W-:Y:S02]  /*f2f0*/  ISETP.GT.U32.AND P1, PT, R2, R8, PT ;  /* 0x000000080200720c */ /* 0x000fe40003f24070 */
[----:B------:R-:W-:-:S09]  /*f300*/  IABS R4, R17 ;  /* 0x0000001100047213 */ /* 0x000fd20000000000 */
[--C-:B------:R-:W-:Y:S02]  /*f310*/  @!P6 IMAD.IADD R15, R15, 0x1, -R2.reuse ;  /* 0x000000010f0fe824 */ /* 0x100fe400078e0a02 */
[----:B------:R-:W-:Y:S01]  /*f320*/  @!P1 IMAD.IADD R8, R8, 0x1, -R2 ;  /* 0x0000000108089824 */ /* 0x000fe200078e0a02 */
[C---:B------:R-:W-:Y:S02]  /*f330*/  ISETP.GT.U32.AND P1, PT, R2.reuse, R12, PT ;  /* 0x0000000c0200720c */ /* 0x040fe40003f24070 */
[----:B------:R-:W-:Y:S01]  /*f340*/  ISETP.GT.U32.AND P6, PT, R2, R15, PT ;  /* 0x0000000f0200720c */ /* 0x000fe20003fc4070 */
[----:B------:R-:W-:-:S04]  /*f350*/  IMAD.HI.U32 R13, R0, R4, RZ ;  /* 0x00000004000d7227 */ /* 0x000fc800078e00ff */
[----:B------:R-:W-:-:S04]  /*f360*/  IMAD.MOV R13, RZ, RZ, -R13 ;  /* 0x000000ffff0d7224 */ /* 0x000fc800078e0a0d */
[----:B------:R-:W-:Y:S02]  /*f370*/  IMAD R4, R2, R13, R4 ;  /* 0x0000000d02047224 */ /* 0x000fe400078e0204 */
[----:B------:R-:W-:Y:S02]  /*f380*/  IMAD.MOV.U32 R13, RZ, RZ, R23 ;  /* 0x000000ffff0d7224 */ /* 0x000fe400078e0017 */
[----:B------:R-:W5:Y:S01]  /*f390*/  LDL.LU R23, [R1+0x3b8] ;  /* 0x0003b80001177983 */ /* 0x000f620000300800 */
[--C-:B------:R-:W-:Y:S02]  /*f3a0*/  @!P6 IMAD.IADD R15, R15, 0x1, -R2.reuse ;  /* 0x000000010f0fe824 */ /* 0x100fe400078e0a02 */
[----:B------:R-:W-:Y:S01]  /*f3b0*/  @!P1 IMAD.IADD R12, R12, 0x1, -R2 ;  /* 0x000000010c0c9824 */ /* 0x000fe200078e0a02 */
[----:B------:R-:W-:Y:S01]  /*f3c0*/  ISETP.GT.U32.AND P1, PT, R2, R10, PT ;  /* 0x0000000a0200720c */ /* 0x000fe20003f24070 */
[----:B0-----:R-:W-:Y:S01]  /*f3d0*/  IMAD.MOV.U32 R3, RZ, RZ, R7 ;  /* 0x000000ffff037224 */ /* 0x001fe200078e0007 */
[----:B---3--:R-:W-:-:S03]  /*f3e0*/  ISETP.GE.AND P6, PT, R16, RZ, PT ;  /* 0x000000ff1000720c */ /* 0x008fc60003fc6270 */
[----:B------:R-:W-:Y:S01]  /*f3f0*/  @!P3 IMAD.MOV R3, RZ, RZ, -R3 ;  /* 0x000000ffff03b224 */ /* 0x000fe200078e0a03 */
[C---:B------:R-:W-:Y:S02]  /*f400*/  ISETP.GT.U32.AND P2, PT, R2.reuse, R11, PT ;  /* 0x0000000b0200720c */ /* 0x040fe40003f44070 */
[----:B------:R-:W-:Y:S01]  /*f410*/  ISETP.GT.U32.AND P4, PT, R2, R12, PT ;  /* 0x0000000c0200720c */ /* 0x000fe20003f84070 */
[----:B------:R-:W-:Y:S01]  /*f420*/  IMAD.MOV.U32 R7, RZ, RZ, R8 ;  /* 0x000000ffff077224 */ /* 0x000fe200078e0008 */
[----:B------:R0:W-:Y:S03]  /*f430*/  STL [R1+0x170], R3 ;  /* 0x0001700301007387 */ /* 0x0001e60000100800 */
[----:B------:R-:W-:Y:S01]  /*f440*/  @!P1 IMAD.IADD R10, R10, 0x1, -R2 ;  /* 0x000000010a0a9824 */ /* 0x000fe200078e0a02 */
[----:B------:R-:W-:Y:S01]  /*f450*/  ISETP.GE.AND P1, PT, R13, RZ, PT ;  /* 0x000000ff0d00720c */ /* 0x000fe20003f26270 */
[----:B------:R-:W-:-:S02]  /*f460*/  @!P6 IMAD.MOV R7, RZ, RZ, -R7 ;  /* 0x000000ffff07e224 */ /* 0x000fc400078e0a07 */
[----:B0-----:R-:W-:Y:S02]  /*f470*/  IMAD.MOV.U32 R3, RZ, RZ, R15 ;  /* 0x000000ffff037224 */ /* 0x001fe400078e000f */
[--C-:B------:R-:W-:Y:S02]  /*f480*/  @!P2 IMAD.IADD R11, R11, 0x1, -R2.reuse ;  /* 0x000000010b0ba824 */ /* 0x100fe400078e0a02 */
[----:B------:R-:W-:Y:S01]  /*f490*/  @!P5 IMAD.MOV R3, RZ, RZ, -R3 ;  /* 0x000000ffff03d224 */ /* 0x000fe200078e0a03 */
[----:B------:R-:W-:Y:S01]  /*f4a0*/  STL [R1+0x16c], R7 ;  /* 0x00016c0701007387 */ /* 0x000fe20000100800 */
[----:B------:R-:W-:Y:S02]  /*f4b0*/  @!P4 IMAD.IADD R12, R12, 0x1, -R2 ;  /* 0x000000010c0cc824 */ /* 0x000fe400078e0a02 */
[----:B------:R-:W-:Y:S01]  /*f4c0*/  IMAD.MOV.U32 R8, RZ, RZ, R10 ;  /* 0x000000ffff087224 */ /* 0x000fe200078e000a */
[----:B------:R0:W-:Y:S01]  /*f4d0*/  STL [R1+0x168], R3 ;  /* 0x0001680301007387 */ /* 0x0001e20000100800 */
[----:B------:R-:W-:Y:S01]  /*f4e0*/  ISETP.GE.AND P2, PT, R17, RZ, PT ;  /* 0x000000ff1100720c */ /* 0x000fe20003f46270 */
[----:B------:R-:W-:-:S02]  /*f4f0*/  IMAD.MOV.U32 R10, RZ, RZ, R12 ;  /* 0x000000ffff0a7224 */ /* 0x000fc400078e000c */
[----:B------:R-:W3:Y:S01]  /*f500*/  LDL.LU R17, [R1+0x3e8] ;  /* 0x0003e80001117983 */ /* 0x000ee20000300800 */
[----:B------:R-:W-:Y:S02]  /*f510*/  @!P0 IMAD.MOV R8, RZ, RZ, -R8 ;  /* 0x000000ffff088224 */ /* 0x000fe400078e0a08 */
[----:B0-----:R-:W-:Y:S02]  /*f520*/  IMAD.MOV.U32 R3, RZ, RZ, R11 ;  /* 0x000000ffff037224 */ /* 0x001fe400078e000b */
[----:B------:R-:W-:Y:S01]  /*f530*/  @!P1 IMAD.MOV R10, RZ, RZ, -R10 ;  /* 0x000000ffff0a9224 */ /* 0x000fe200078e0a0a */
[----:B------:R-:W-:Y:S01]  /*f540*/  ISETP.GE.AND P4, PT, R18, RZ, PT ;  /* 0x000000ff1200720c */ /* 0x000fe20003f86270 */
[----:B------:R0:W-:Y:S04]  /*f550*/  STL [R1+0x164], R8 ;  /* 0x0001640801007387 */ /* 0x0001e80000100800 */
[----:B------:R-:W3:Y:S01]  /*f560*/  LDL.LU R18, [R1+0x3f4] ;  /* 0x0003f40001127983 */ /* 0x000ee20000300800 */
[----:B--2---:R-:W-:-:S13]  /*f570*/  ISETP.GE.AND P6, PT, R14, RZ, PT ;  /* 0x000000ff0e00720c */ /* 0x004fda0003fc6270 */
[----:B------:R-:W-:Y:S01]  /*f580*/  @!P6 IMAD.MOV R3, RZ, RZ, -R3 ;  /* 0x000000ffff03e224 */ /* 0x000fe200078e0a03 */
[----:B----4-:R-:W-:-:S04]  /*f590*/  ISETP.GE.AND P6, PT, R29, RZ, PT ;  /* 0x000000ff1d00720c */ /* 0x010fc80003fc6270 */
[----:B------:R5:W-:Y:S01]  /*f5a0*/  STL [R1+0x160], R3 ;  /* 0x0001600301007387 */ /* 0x000be20000100800 */
[----:B0-----:R-:W-:-:S03]  /*f5b0*/  IABS R8, R29 ;  /* 0x0000001d00087213 */ /* 0x001fc60000000000 */
[----:B------:R0:W-:Y:S04]  /*f5c0*/  STL [R1+0x15c], R10 ;  /* 0x00015c0a01007387 */ /* 0x0001e80000100800 */
[----:B------:R-:W2:Y:S01]  /*f5d0*/  LDL.LU R29, [R1+0x3f8] ;  /* 0x0003f800011d7983 */ /* 0x000ea20000300800 */
[----:B------:R-:W-:Y:S02]  /*f5e0*/  ISETP.GT.U32.AND P3, PT, R2, R4, PT ;  /* 0x000000040200720c */ /* 0x000fe40003f64070 */
[----:B------:R-:W-:Y:S01]  /*f5f0*/  IABS R16, R20 ;  /* 0x0000001400107213 */ /* 0x000fe20000000000 */
[----:B------:R-:W4:Y:S10]  /*f600*/  LDL.LU R15, [R1+0x3fc] ;  /* 0x0003fc00010f7983 */ /* 0x000f340000300800 */
[----:B------:R-:W-:-:S05]  /*f610*/  @!P3 IMAD.IADD R4, R4, 0x1, -R2 ;  /* 0x000000010404b824 */ /* 0x000fca00078e0a02 */
[----:B------:R-:W-:Y:S01]  /*f620*/  ISETP.GT.U32.AND P0, PT, R2, R4, PT ;  /* 0x000000040200720c */ /* 0x000fe20003f04070 */
[----:B------:R-:W-:Y:S01]  /*f630*/  IMAD.HI.U32 R7, R0, R16, RZ ;  /* 0x0000001000077227 */ /* 0x000fe200078e00ff */
[----:B------:R-:W-:-:S03]  /*f640*/  ISETP.GT.U32.AND P5, PT, R2, R6, PT ;  /* 0x000000060200720c */ /* 0x000fc60003fa4070 */
[----:B------:R-:W-:-:S04]  /*f650*/  IMAD.MOV R7, RZ, RZ, -R7 ;  /* 0x000000ffff077224 */ /* 0x000fc800078e0a07 */
[----:B------:R-:W-:-:S04]  /*f660*/  IMAD R7, R2, R7, R16 ;  /* 0x0000000702077224 */ /* 0x000fc800078e0210 */
[----:B------:R-:W-:-:S04]  /*f670*/  @!P0 IMAD.IADD R4, R4, 0x1, -R2 ;  /* 0x0000000104048824 */ /* 0x000fc800078e0a02 */
[----:B------:R-:W-:Y:S02]  /*f680*/  IMAD.MOV.U32 R16, RZ, RZ, R4 ;  /* 0x000000ffff107224 */ /* 0x000fe400078e0004 */
[----:B------:R-:W-:Y:S02]  /*f690*/  @!P5 IMAD.IADD R6, R6, 0x1, -R2 ;  /* 0x000000010606d824 */ /* 0x000fe400078e0a02 */
[----:B------:R-:W-:Y:S01]  /*f6a0*/  @!P2 IMAD.MOV R16, RZ, RZ, -R16 ;  /* 0x000000ffff10a224 */ /* 0x000fe200078e0a10 */
[----:B------:R-:W-:Y:S02]  /*f6b0*/  ISETP.GE.AND P3, PT, R20, RZ, PT ;  /* 0x000000ff1400720c */ /* 0x000fe40003f66270 */
[----:B------:R-:W-:Y:S02]  /*f6c0*/  ISETP.GT.U32.AND P5, PT, R2, R6, PT ;  /* 0x000000060200720c */ /* 0x000fe40003fa4070 */
[----:B------:R-:W-:Y:S04]  /*f6d0*/  STL [R1+0x158], R16 ;  /* 0x0001581001007387 */ /* 0x000fe80000100800 */
[----:B------:R-:W4:Y:S01]  /*f6e0*/  LDL.LU R20, [R1+0x400] ;  /* 0x0004000001147983 */ /* 0x000f220000300800 */
[----:B-----5:R-:W-:-:S02]  /*f6f0*/  IABS R3, R19 ;  /* 0x0000001300037213 */ /* 0x020fc40000000000 */
[----:B------:R-:W-:Y:S02]  /*f700*/  ISETP.GE.AND P0, PT, R19, RZ, PT ;  /* 0x000000ff1300720c */ /* 0x000fe40003f06270 */
[----:B------:R-:W5:Y:S01]  /*f710*/  LDL.LU R19, [R1+0x408] ;  /* 0x0004080001137983 */ /* 0x000f620000300800 */
[----:B------:R-:W-:Y:S01]  /*f720*/  IABS R9, R23 ;  /* 0x0000001700097213 */ /* 0x000fe20000000000 */
[----:B------:R-:W-:Y:S01]  /*f730*/  @!P5 IMAD.IADD R6, R6, 0x1, -R2 ;  /* 0x000000010606d824 */ /* 0x000fe200078e0a02 */
[----:B------:R-:W-:Y:S02]  /*f740*/  ISETP.GT.U32.AND P1, PT, R2, R7, PT ;  /* 0x000000070200720c */ /* 0x000fe40003f24070 */
[----:B------:R-:W-:Y:S02]  /*f750*/  ISETP.GE.AND P5, PT, R23, RZ, PT ;  /* 0x000000ff1700720c */ /* 0x000fe40003fa6270 */
[----:B------:R-:W5:Y:S01]  /*f760*/  LDL.LU R23, [R1+0x420] ;  /* 0x0004200001177983 */ /* 0x000f620000300800 */
[----:B------:R-:W-:-:S04]  /*f770*/  IMAD.HI.U32 R13, R0, R8, RZ ;  /* 0x00000008000d7227 */ /* 0x000fc800078e00ff */
[----:B------:R-:W-:-:S04]  /*f780*/  IMAD.HI.U32 R12, R0, R3, RZ ;  /* 0x00000003000c7227 */ /* 0x000fc800078e00ff */
[----:B------:R-:W-:Y:S02]  /*f790*/  IMAD.MOV R13, RZ, RZ, -R13 ;  /* 0x000000ffff0d7224 */ /* 0x000fe400078e0a0d */
[----:B------:R-:W-:Y:S02]  /*f7a0*/  IMAD.MOV R12, RZ, RZ, -R12 ;  /* 0x000000ffff0c7224 */ /* 0x000fe400078e0a0c */
[----:B------:R-:W-:Y:S02]  /*f7b0*/  @!P1 IMAD.IADD R7, R7, 0x1, -R2 ;  /* 0x0000000107079824 */ /* 0x000fe400078e0a02 */
[C---:B------:R-:W-:Y:S02]  /*f7c0*/  IMAD R8, R2.reuse, R13, R8 ;  /* 0x0000000d02087224 */ /* 0x040fe400078e0208 */
[C---:B------:R-:W-:Y:S01]  /*f7d0*/  IMAD R3, R2.reuse, R12, R3 ;  /* 0x0000000c02037224 */ /* 0x040fe200078e0203 */
[----:B------:R-:W-:Y:S01]  /*f7e0*/  ISETP.GT.U32.AND P1, PT, R2, R7, PT ;  /* 0x000000070200720c */ /* 0x000fe20003f24070 */
[----:B------:R-:W-:-:S02]  /*f7f0*/  IMAD.MOV.U32 R14, RZ, RZ, R6 ;  /* 0x000000ffff0e7224 */ /* 0x000fc400078e0006 */
[----:B0-----:R-:W-:Y:S01]  /*f800*/  IMAD.HI.U32 R10, R0, R9, RZ ;  /* 0x00000009000a7227 */ /* 0x001fe200078e00ff */
[----:B------:R-:W-:-:S03]  /*f810*/  ISETP.GT.U32.AND P2, PT, R2, R8, PT ;  /* 0x000000080200720c */ /* 0x000fc60003f44070 */
[----:B------:R-:W-:Y:S01]  /*f820*/  @!P4 IMAD.MOV R14, RZ, RZ, -R14 ;  /* 0x000000ffff0ec224 */ /* 0x000fe200078e0a0e */
[----:B------:R-:W-:Y:S01]  /*f830*/  ISETP.GT.U32.AND P4, PT, R2, R3, PT ;  /* 0x000000030200720c */ /* 0x000fe20003f84070 */
[----:B------:R-:W-:Y:S01]  /*f840*/  IMAD.MOV R10, RZ, RZ, -R10 ;  /* 0x000000ffff0a7224 */ /* 0x000fe200078e0a0a */
[----:B---3--:R-:W-:-:S03]  /*f850*/  IABS R11, R17 ;  /* 0x00000011000b7213 */ /* 0x008fc60000000000 */
[----:B------:R-:W-:Y:S02]  /*f860*/  IMAD R9, R2, R10, R9 ;  /* 0x0000000a02097224 */ /* 0x000fe400078e0209 */
[----:B------:R-:W-:Y:S01]  /*f870*/  IMAD.HI.U32 R4, R0, R11, RZ ;  /* 0x0000000b00047227 */ /* 0x000fe200078e00ff */
[----:B------:R0:W-:Y:S03]  /*f880*/  STL [R1+0x144], R14 ;  /* 0x0001440e01007387 */ /* 0x0001e60000100800 */
[--C-:B------:R-:W-:Y:S01]  /*f890*/  @!P1 IMAD.IADD R7, R7, 0x1, -R2.reuse ;  /* 0x0000000107079824 */ /* 0x100fe200078e0a02 */
[----:B------:R-:W-:Y:S01]  /*f8a0*/  ISETP.GT.U32.AND P1, PT, R2, R9, PT ;  /* 0x000000090200720c */ /* 0x000fe20003f24070 */
[----:B------:R-:W-:Y:S01]  /*f8b0*/  @!P2 IMAD.IADD R8, R8, 0x1, -R2 ;  /* 0x000000010808a824 */ /* 0x000fe200078e0a02 */
[----:B------:R-:W-:Y:S01]  /*f8c0*/  IABS R6, R18 ;  /* 0x0000001200067213 */ /* 0x000fe20000000000 */
[----:B------:R-:W-:-:S02]  /*f8d0*/  IMAD.MOV R4, RZ, RZ, -R4 ;  /* 0x000000ffff047224 */ /* 0x000fc400078e0a04 */
[----:B------:R-:W-:Y:S02]  /*f8e0*/  @!P4 IMAD.IADD R3, R3, 0x1, -R2 ;  /* 0x000000010303c824 */ /* 0x000fe400078e0a02 */
[----:B0-----:R-:W-:Y:S01]  /*f8f0*/  IMAD.MOV.U32 R14, RZ, RZ, R7 ;  /* 0x000000ffff0e7224 */ /* 0x001fe200078e0007 */
[C---:B------:R-:W-:Y:S01]  /*f900*/  ISETP.GT.U32.AND P4, PT, R2.reuse, R8, PT ;  /* 0x000000080200720c */ /* 0x040fe20003f84070 */
[C---:B------:R-:W-:Y:S02]  /*f910*/  IMAD R11, R2.reuse, R4, R11 ;  /* 0x00000004020b7224 */ /* 0x040fe400078e020b */
[----:B------:R-:W-:Y:S01]  /*f920*/  @!P3 IMAD.MOV R14, RZ, RZ, -R14 ;  /* 0x000000ffff0eb224 */ /* 0x000fe200078e0a0e */
[----:B------:R-:W-:Y:S01]  /*f930*/  ISETP.GT.U32.AND P3, PT, R2, R3, PT ;  /* 0x000000030200720c */ /* 0x000fe20003f64070 */
[----:B------:R-:W-:-:S04]  /*f940*/  IMAD.HI.U32 R4, R0, R6, RZ ;  /* 0x0000000600047227 */ /* 0x000fc800078e00ff */
[----:B------:R-:W-:Y:S02]  /*f950*/  IMAD.MOV R4, RZ, RZ, -R4 ;  /* 0x000000ffff047224 */ /* 0x000fe400078e0a04 */
[----:B------:R-:W-:Y:S02]  /*f960*/  @!P1 IMAD.IADD R9, R9, 0x1, -R2 ;  /* 0x0000000109099824 */ /* 0x000fe400078e0a02 */
[----:B------:R-:W-:-:S03]  /*f970*/  IMAD R6, R2, R4, R6 ;  /* 0x0000000402067224 */ /* 0x000fc600078e0206 */
[----:B------:R-:W-:Y:S01]  /*f980*/  ISETP.GT.U32.AND P1, PT, R2, R9, PT ;  /* 0x000000090200720c */ /* 0x000fe20003f24070 */
[--C-:B------:R-:W-:Y:S01]  /*f990*/  @!P4 IMAD.IADD R8, R8, 0x1, -R2.reuse ;  /* 0x000000010808c824 */ /* 0x100fe200078e0a02 */
[----:B------:R-:W-:Y:S01]  /*f9a0*/  ISETP.GT.U32.AND P4, PT, R2, R6, PT ;  /* 0x000000060200720c */ /* 0x000fe20003f84070 */
[--C-:B------:R-:W-:Y:S01]  /*f9b0*/  @!P3 IMAD.IADD R3, R3, 0x1, -R2.reuse ;  /* 0x000000010303b824 */ /* 0x100fe200078e0a02 */
[----:B------:R0:W-:Y:S09]  /*f9c0*/  STL [R1+0x154], R14 ;  /* 0x0001540e01007387 */ /* 0x0001f20000100800 */
[--C-:B------:R-:W-:Y:S01]  /*f9d0*/  @!P1 IMAD.IADD R9, R9, 0x1, -R2.reuse ;  /* 0x0000000109099824 */ /* 0x100fe200078e0a02 */
[----:B------:R-:W-:Y:S01]  /*f9e0*/  ISETP.GE.AND P1, PT, R17, RZ, PT ;  /* 0x000000ff1100720c */ /* 0x000fe20003f26270 */
[----:B------:R-:W-:Y:S01]  /*f9f0*/  @!P4 IMAD.IADD R6, R6, 0x1, -R2 ;  /* 0x000000010606c824 */ /* 0x000fe200078e0a02 */
[----:B------:R-:W3:Y:S01]  /*fa00*/  LDL.LU R17, [R1+0x428] ;  /* 0x0004280001117983 */ /* 0x000ee20000300800 */
[----:B------:R-:W-:-:S03]  /*fa10*/  ISETP.GE.AND P4, PT, R18, RZ, PT ;  /* 0x000000ff1200720c */ /* 0x000fc60003f86270 */
[----:B------:R-:W3:Y:S01]  /*fa20*/  LDL.LU R18, [R1+0x42c] ;  /* 0x00042c0001127983 */ /* 0x000ee20000300800 */
[----:B--2---:R-:W-:-:S05]  /*fa30*/  IABS R13, R29 ;  /* 0x0000001d000d7213 */ /* 0x004fca0000000000 */
[----:B------:R-:W-:-:S04]  /*fa40*/  IMAD.HI.U32 R10, R0, R13, RZ ;  /* 0x0000000d000a7227 */ /* 0x000fc800078e00ff */
[----:B------:R-:W-:-:S04]  /*fa50*/  IMAD.MOV R10, RZ, RZ, -R10 ;  /* 0x000000ffff0a7224 */ /* 0x000fc800078e0a0a */
[----:B------:R-:W-:-:S05]  /*fa60*/  IMAD R13, R2, R10, R13 ;  /* 0x0000000a020d7224 */ /* 0x000fca00078e020d */
[----:B------:R-:W-:-:S13]  /*fa70*/  ISETP.GT.U32.AND P3, PT, R2, R13, PT ;  /* 0x0000000d0200720c */ /* 0x000fda0003f64070 */
[----:B------:R-:W-:Y:S01]  /*fa80*/  @!P3 IMAD.IADD R13, R13, 0x1, -R2 ;  /* 0x000000010d0db824 */ /* 0x000fe200078e0a02 */
[----:B------:R-:W-:Y:S02]  /*fa90*/  ISETP.GE.AND P3, PT, R29, RZ, PT ;  /* 0x000000ff1d00720c */ /* 0x000fe40003f66270 */
[----:B------:R-:W2:Y:S01]  /*faa0*/  LDL.LU R29, [R1+0x438] ;  /* 0x00043800011d7983 */ /* 0x000ea20000300800 */
[----:B------:R-:W-:Y:S02]  /*fab0*/  ISETP.GT.U32.AND P2, PT, R2, R11, PT ;  /* 0x0000000b0200720c */ /* 0x000fe40003f44070 */
[----:B----4-:R-:W-:-:S05]  /*fac0*/  IABS R12, R15 ;  /* 0x0000000f000c7213 */ /* 0x010fca0000000000 */
[----:B------:R-:W-:-:S06]  /*fad0*/  IMAD.MOV.U32 R7, RZ, RZ, R12 ;  /* 0x000000ffff077224 */ /* 0x000fcc00078e000c */
[----:B------:R-:W-:Y:S02]  /*fae0*/  @!P2 IMAD.IADD R11, R11, 0x1, -R2 ;  /* 0x000000010b0ba824 */ /* 0x000fe400078e0a02 */
[----:B------:R-:W-:-:S03]  /*faf0*/  IMAD.HI.U32 R10, R0, R7, RZ ;  /* 0x00000007000a7227 */ /* 0x000fc600078e00ff */
[----:B------:R-:W-:Y:S01]  /*fb00*/  ISETP.GT.U32.AND P2, PT, R2, R11, PT ;  /* 0x0000000b0200720c */ /* 0x000fe20003f44070 */
[----:B------:R-:W-:-:S04]  /*fb10*/  IMAD.MOV R10, RZ, RZ, -R10 ;  /* 0x000000ffff0a7224 */ /* 0x000fc800078e0a0a */
[----:B------:R-:W-:Y:S01]  /*fb20*/  IMAD R7, R2, R10, R7 ;  /* 0x0000000a02077224 */ /* 0x000fe200078e0207 */
[----:B------:R-:W-:Y:S01]  /*fb30*/  IABS R4, R20 ;  /* 0x0000001400047213 */ /* 0x000fe20000000000 */
[----:B------:R-:W-:-:S06]  /*fb40*/  IMAD.MOV.U32 R16, RZ, RZ, R8 ;  /* 0x000000ffff107224 */ /* 0x000fcc00078e0008 */
[----:B------:R-:W-:Y:S01]  /*fb50*/  @!P2 IMAD.IADD R11, R11, 0x1, -R2 ;  /* 0x000000010b0ba824 */ /* 0x000fe200078e0a02 */
[----:B------:R-:W-:Y:S01]  /*fb60*/  ISETP.GT.U32.AND P2, PT, R2, R7, PT ;  /* 0x000000070200720c */ /* 0x000fe20003f44070 */
[----:B0-----:R-:W-:-:S04]  /*fb70*/  IMAD.HI.U32 R14, R0, R4, RZ ;  /* 0x00000004000e7227 */ /* 0x001fc800078e00ff */
[----:B------:R-:W-:Y:S02]  /*fb80*/  @!P6 IMAD.MOV R16, RZ, RZ, -R16 ;  /* 0x000000ffff10e224 */ /* 0x000fe400078e0a10 */
[----:B------:R-:W-:Y:S01]  /*fb90*/  @!P0 IMAD.MOV R3, RZ, RZ, -R3 ;  /* 0x000000ffff038224 */ /* 0x000fe200078e0a03 */
[----:B-----5:R-:W-:Y:S01]  /*fba0*/  IABS R10, R19 ;  /* 0x00000013000a7213 */ /* 0x020fe20000000000 */
[----:B------:R-:W-:Y:S01]  /*fbb0*/  IMAD.MOV R14, RZ, RZ, -R14 ;  /* 0x000000ffff0e7224 */ /* 0x000fe200078e0a0e */
[----:B------:R-:W-:Y:S01]  /*fbc0*/  STL [R1+0x150], R16 ;  /* 0x0001501001007387 */ /* 0x000fe20000100800 */
[C---:B------:R-:W-:Y:S02]  /*fbd0*/  ISETP.GT.U32.AND P0, PT, R2.reuse, R13, PT ;  /* 0x0000000d0200720c */ /* 0x040fe40003f04070 */
[----:B------:R-:W-:Y:S01]  /*fbe0*/  @!P2 IMAD.IADD R7, R7, 0x1, -R2 ;  /* 0x000000010707a824 */ /* 0x000fe200078e0a02 */
[----:B------:R0:W-:Y:S01]  /*fbf0*/  STL [R1+0x14c], R3 ;  /* 0x00014c0301007387 */ /* 0x0001e20000100800 */
[C---:B------:R-:W-:Y:S01]  /*fc00*/  IMAD R4, R2.reuse, R14, R4 ;  /* 0x0000000e02047224 */ /* 0x040fe200078e0204 */
[----:B------:R-:W-:Y:S01]  /*fc10*/  ISETP.GT.U32.AND P2, PT, R2, R6, PT ;  /* 0x000000060200720c */ /* 0x000fe20003f44070 */
[----:B------:R-:W-:Y:S01]  /*fc20*/  IMAD.HI.U32 R14, R0, R10, RZ ;  /* 0x0000000a000e7227 */ /* 0x000fe200078e00ff */
[----:B------:R-:W-:-:S03]  /*fc30*/  IABS R12, R23 ;  /* 0x00000017000c7213 */ /* 0x000fc60000000000 */
[----:B------:R-:W-:Y:S02]  /*fc40*/  @!P5 IMAD.MOV R9, RZ, RZ, -R9 ;  /* 0x000000ffff09d224 */ /* 0x000fe400078e0a09 */
[----:B0-----:R-:W-:Y:S02]  /*fc50*/  IMAD.MOV.U32 R3, RZ, RZ, R11 ;  /* 0x000000ffff037224 */ /* 0x001fe400078e000b */
[----:B------:R-:W-:Y:S02]  /*fc60*/  IMAD.MOV R14, RZ, RZ, -R14 ;  /* 0x000000ffff0e7224 */ /* 0x000fe400078e0a0e */
[----:B------:R-:W-:Y:S01]  /*fc70*/  @!P1 IMAD.MOV R3, RZ, RZ, -R3 ;  /* 0x000000ffff039224 */ /* 0x000fe200078e0a03 */
[----:B------:R-:W-:Y:S01]  /*fc80*/  ISETP.GT.U32.AND P1, PT, R2, R4, PT ;  /* 0x000000040200720c */ /* 0x000fe20003f24070 */
[----:B------:R-:W-:Y:S01]  /*fc90*/  IMAD.HI.U32 R8, R0, R12, RZ ;  /* 0x0000000c00087227 */ /* 0x000fe200078e00ff */
[----:B------:R-:W-:Y:S01]  /*fca0*/  STL [R1+0x148], R9 ;  /* 0x0001480901007387 */ /* 0x000fe20000100800 */
[----:B------:R-:W-:-:S03]  /*fcb0*/  ISETP.GT.U32.AND P6, PT, R2, R7, PT ;  /* 0x000000070200720c */ /* 0x000fc60003fc4070 */
[----:B------:R0:W-:Y:S01]  /*fcc0*/  STL [R1+0x12c], R3 ;  /* 0x00012c0301007387 */ /* 0x0001e20000100800 */
[----:B------:R-:W-:Y:S02]  /*fcd0*/  IMAD.MOV R8, RZ, RZ, -R8 ;  /* 0x000000ffff087224 */ /* 0x000fe400078e0a08 */
[--C-:B------:R-:W-:Y:S02]  /*fce0*/  @!P2 IMAD.IADD R6, R6, 0x1, -R2.reuse ;  /* 0x000000010606a824 */ /* 0x100fe400078e0a02 */
[----:B------:R-:W-:Y:S02]  /*fcf0*/  @!P0 IMAD.IADD R13, R13, 0x1, -R2 ;  /* 0x000000010d0d8824 */ /* 0x000fe400078e0a02 */
[C---:B0-----:R-:W-:Y:S02]  /*fd00*/  IMAD R3, R2.reuse, R14, R10 ;  /* 0x0000000e02037224 */ /* 0x041fe400078e020a */
[----:B------:R-:W-:-:S03]  /*fd10*/  IMAD R12, R2, R8, R12 ;  /* 0x00000008020c7224 */ /* 0x000fc600078e020c */
[----:B------:R-:W-:Y:S01]  /*fd20*/  ISETP.GT.U32.AND P0, PT, R2, R3, PT ;  /* 0x000000030200720c */ /* 0x000fe20003f04070 */
[----:B------:R-:W-:Y:S02]  /*fd30*/  IMAD.MOV.U32 R14, RZ, RZ, R6 ;  /* 0x000000ffff0e7224 */ /* 0x000fe400078e0006 */
[----:B------:R-:W-:Y:S01]  /*fd40*/  @!P1 IMAD.IADD R4, R4, 0x1, -R2 ;  /* 0x0000000104049824 */ /* 0x000fe200078e0a02 */
[----:B------:R-:W-:Y:S01]  /*fd50*/  ISETP.GT.U32.AND P1, PT, R2, R12, PT ;  /* 0x0000000c0200720c */ /* 0x000fe20003f24070 */
[----:B------:R-:W-:Y:S02]  /*fd60*/  @!P4 IMAD.MOV R14, RZ, RZ, -R14 ;  /* 0x000000ffff0ec224 */ /* 0x000fe400078e0a0e */
[----:B------:R-:W-:Y:S01]  /*fd70*/  @!P6 IMAD.IADD R7, R7, 0x1, -R2 ;  /* 0x000000010707e824 */ /* 0x000fe200078e0a02 */
[----:B------:R-:W-:Y:S01]  /*fd80*/  ISETP.GE.AND P6, PT, R19, RZ, PT ;  /* 0x000000ff1300720c */ /* 0x000fe20003fc6270 */
[----:B------:R-:W-:Y:S01]  /*fd90*/  IMAD.MOV.U32 R19, RZ, RZ, R22 ;  /* 0x000000ffff137224 */ /* 0x000fe200078e0016 */
[----:B------:R-:W-:Y:S01]  /*fda0*/  STL [R1+0x130], R14 ;  /* 0x0001300e01007387 */ /* 0x000fe20000100800 */
[----:B------:R-:W-:-:S02]  /*fdb0*/  ISETP.GE.AND P2, PT, R20, RZ, PT ;  /* 0x000000ff1400720c */ /* 0x000fc40003f46270 */
[----:B------:R-:W-:Y:S01]  /*fdc0*/  @!P0 IMAD.IADD R3, R3, 0x1, -R2 ;  /* 0x0000000103038824 */ /* 0x000fe200078e0a02 */
[----:B------:R-:W4:Y:S01]  /*fdd0*/  LDL.LU R22, [R1+0x444] ;  /* 0x0004440001167983 */ /* 0x000f220000300800 */
[----:B------:R-:W-:-:S03]  /*fde0*/  ISETP.GT.U32.AND P0, PT, R2, R4, PT ;  /* 0x000000040200720c */ /* 0x000fc60003f04070 */
[----:B------:R-:W5:Y:S01]  /*fdf0*/  LDL.LU R20, [R1+0x460] ;  /* 0x0004600001147983 */ /* 0x000f620000300800 */
[--C-:B------:R-:W-:Y:S01]  /*fe00*/  @!P1 IMAD.IADD R12, R12, 0x1, -R2.reuse ;  /* 0x000000010c0c9824 */ /* 0x100fe200078e0a02 */
[----:B------:R-:W-:Y:S02]  /*fe10*/  ISETP.GT.U32.AND P1, PT, R2, R3, PT ;  /* 0x000000030200720c */ /* 0x000fe40003f24070 */
[----:B------:R-:W-:Y:S01]  /*fe20*/  ISETP.GE.AND P5, PT, R15, RZ, PT ;  /* 0x000000ff0f00720c */ /* 0x000fe20003fa6270 */
[----:B------:R-:W-:Y:S01]  /*fe30*/  @!P3 IMAD.MOV R13, RZ, RZ, -R13 ;  /* 0x000000ffff0db224 */ /* 0x000fe200078e0a0d */
[----:B------:R-:W-:Y:S02]  /*fe40*/  ISETP.GE.AND P4, PT, R23, RZ, PT ;  /* 0x000000ff1700720c */ /* 0x000fe40003f86270 */
[----:B------:R-:W4:Y:S02]  /*fe50*/  LDL R23, [R1+0x468] ;  /* 0x0004680001177983 */ /* 0x000f240000100800 */
[----:B------:R-:W-:-:S02]  /*fe60*/  @!P0 IMAD.IADD R4, R4, 0x1, -R2 ;  /* 0x0000000104048824 */ /* 0x000fc400078e0a02 */
[----:B------:R0:W-:Y:S03]  /*fe70*/  STL [R1+0x134], R13 ;  /* 0x0001340d01007387 */ /* 0x0001e60000100800 */
[----:B------:R-:W-:Y:S02]  /*fe80*/  @!P1 IMAD.IADD R3, R3, 0x1, -R2 ;  /* 0x0000000103039824 */ /* 0x000fe400078e0a02 */
[----:B------:R-:W-:Y:S02]  /*fe90*/  @!P5 IMAD.MOV R7, RZ, RZ, -R7 ;  /* 0x000000ffff07d224 */ /* 0x000fe400078e0a07 */
[----:B0-----:R-:W-:Y:S02]  /*fea0*/  IMAD.MOV.U32 R13, RZ, RZ, R4 ;  /* 0x000000ffff0d7224 */ /* 0x001fe400078e0004 */
[----:B------:R-:W-:Y:S02]  /*feb0*/  @!P6 IMAD.MOV R3, RZ, RZ, -R3 ;  /* 0x000000ffff03e224 */ /* 0x000fe400078e0a03 */
[----:B------:R-:W-:Y:S01]  /*fec0*/  @!P2 IMAD.MOV R13, RZ, RZ, -R13 ;  /* 0x000000ffff0da224 */ /* 0x000fe200078e0a0d */
[----:B------:R5:W-:Y:S04]  /*fed0*/  STL [R1+0x138], R7 ;  /* 0x0001380701007387 */ /* 0x000be80000100800 */
[----:B------:R-:W-:Y:S04]  /*fee0*/  STL [R1+0x13c], R13 ;  /* 0x00013c0d01007387 */ /* 0x000fe80000100800 */
[----:B------:R0:W-:Y:S04]  /*fef0*/  STL [R1+0x140], R3 ;  /* 0x0001400301007387 */ /* 0x0001e80000100800 */
[----:B------:R-:W4:Y:S01]  /*ff00*/  LDL R16, [R1+0x46c] ;  /* 0x00046c0001107983 */ /* 0x000f220000100800 */
[----:B---3--:R-:W-:-:S03]  /*ff10*/  IABS R11, R17 ;  /* 0x00000011000b7213 */ /* 0x008fc60000000000 */
[----:B------:R-:W3:Y:S01]  /*ff20*/  LDL R15, [R1+0x470] ;  /* 0x00047000010f7983 */ /* 0x000ee20000100800 */
[----:B------:R-:W-:-:S03]  /*ff30*/  ISETP.GE.AND P5, PT, R17, RZ, PT ;  /* 0x000000ff1100720c */ /* 0x000fc60003fa6270 */
[----:B------:R-:W3:Y:S01]  /*ff40*/  LDL R17, [R1+0x474] ;  /* 0x0004740001117983 */ /* 0x000ee20000100800 */
[----:B------:R-:W-:Y:S02]  /*ff50*/  IABS R10, R18 ;  /* 0x00000012000a7213 */ /* 0x000fe40000000000 */
[----:B------:R-:W-:Y:S02]  /*ff60*/  ISETP.GE.AND P2, PT, R18, RZ, PT ;  /* 0x000000ff1200720c */ /* 0x000fe40003f46270 */
[----:B------:R-:W3:Y:S01]  /*ff70*/  LDL R18, [R1+0x478] ;  /* 0x0004780001127983 */ /* 0x000ee20000100800 */
[----:B--2---:R-:W-:Y:S02]  /*ff80*/  IABS R9, R29 ;  /* 0x0000001d00097213 */ /* 0x004fe40000000000 */
[----:B------:R-:W-:Y:S02]  /*ff90*/  ISETP.GE.AND P6, PT, R29, RZ, PT ;  /* 0x000000ff1d00720c */ /* 0x000fe40003fc6270 */
[----:B------:R-:W2:Y:S01]  /*ffa0*/  LDL.LU R29, [R1+0x47c] ;  /* 0x00047c00011d7983 */ /* 0x000ea20000300800 */
[----:B------:R-:W-:-:S04]  /*ffb0*/  IMAD.HI.U32 R6, R0, R11, RZ ;  /* 0x0000000b00067227 */ /* 0x000fc800078e00ff */
[----:B------:R-:W-:Y:S01]  /*ffc0*/  IMAD.MOV R6, RZ, RZ, -R6 ;  /* 0x000000ffff067224 */ /* 0x000fe200078e0a06 */
[----:B------:R-:W-:-:S03]  /*ffd0*/  ISETP.GT.U32.AND P3, PT, R2, R12, PT ;  /* 0x0000000c0200720c */ /* 0x000fc60003f64070 */
[----:B------:R-:W-:Y:S02]  /*ffe0*/  IMAD R11, R2, R6, R11 ;  /* 0x00000006020b7224 */ /* 0x000fe400078e020b */
[----:B------:R-:W-:-:S04]  /*fff0*/  IMAD.HI.U32 R6, R0, R9, RZ ;  /* 0x0000000900067227 */ /* 0x000fc800078e00ff */
[----:B------:R-:W-:-:S04]  /*10000*/  IMAD.MOV R6, RZ, RZ, -R6 ;  /* 0x000000ffff067224 */ /* 0x000fc800078e0a06 */
[----:B------:R-:W-:Y:S02]  /*10010*/  IMAD R9, R2, R6, R9 ;  /* 0x0000000602097224 */ /* 0x000fe400078e0209 */
[----:B------:R-:W-:-:S03]  /*10020*/  @!P3 IMAD.IADD R12, R12, 0x1, -R2 ;  /* 0x000000010c0cb824 */ /* 0x000fc600078e0a02 */
[----:B------:R-:W-:Y:S01]  /*10030*/  ISETP.GT.U32.AND P3, PT, R2, R9, PT ;  /* 0x000000090200720c */ /* 0x000fe20003f64070 */
[----:B------:R-:W-:-:S04]  /*10040*/  IMAD.HI.U32 R8, R0, R10, RZ ;  /* 0x0000000a00087227 */ /* 0x000fc800078e00ff */
[----:B------:R-:W-:-:S08]  /*10050*/  IMAD.MOV R8, RZ, RZ, -R8 ;  /* 0x000000ffff087224 */ /* 0x000fd000078e0a08 */
[----:B------:R-:W-:Y:S02]  /*10060*/  @!P3 IMAD.IADD R9, R9, 0x1, -R2 ;  /* 0x000000010909b824 */ /* 0x000fe400078e0a02 */
[----:B------:R-:W-:-:S03]  /*10070*/  IMAD R10, R2, R8, R10 ;  /* 0x00000008020a7224 */ /* 0x000fc600078e020a */
[C---:B------:R-:W-:Y:S02]  /*10080*/  ISETP.GT.U32.AND P3, PT, R2.reuse, R9, PT ;  /* 0x000000090200720c */ /* 0x040fe40003f64070 */
[C---:B------:R-:W-:Y:S02]  /*10090*/  ISETP.GT.U32.AND P0, PT, R2.reuse, R11, PT ;  /* 0x0000000b0200720c */ /* 0x040fe40003f04070 */
[----:B------:R-:W-:Y:S02]  /*100a0*/  ISETP.GT.U32.AND P1, PT, R2, R10, PT ;  /* 0x0000000a0200720c */ /* 0x000fe40003f24070 */
[----:B------:R-:W-:-:S07]  /*100b0*/  IABS R6, R19 ;  /* 0x0000001300067213 */ /* 0x000fce0000000000 */
[--C-:B------:R-:W-:Y:S02]  /*100c0*/  @!P3 IMAD.IADD R9, R9, 0x1, -R2.reuse ;  /* 0x000000010909b824 */ /* 0x100fe400078e0a02 */
[--C-:B------:R-:W-:Y:S02]  /*100d0*/  @!P0 IMAD.IADD R11, R11, 0x1, -R2.reuse ;  /* 0x000000010b0b8824 */ /* 0x100fe400078e0a02 */
[----:B------:R-:W-:Y:S02]  /*100e0*/  @!P1 IMAD.IADD R10, R10, 0x1, -R2 ;  /* 0x000000010a0a9824 */ /* 0x000fe400078e0a02 */
[----:B------:R-:W-:Y:S01]  /*100f0*/  IMAD.HI.U32 R14, R0, R6, RZ ;  /* 0x00000006000e7227 */ /* 0x000fe200078e00ff */
[C---:B------:R-:W-:Y:S02]  /*10100*/  ISETP.GT.U32.AND P0, PT, R2.reuse, R11, PT ;  /* 0x0000000b0200720c */ /* 0x040fe40003f04070 */
[----:B------:R-:W-:Y:S02]  /*10110*/  ISETP.GT.U32.AND P1, PT, R2, R10, PT ;  /* 0x0000000a0200720c */ /* 0x000fe40003f24070 */
[----:B-----5:R-:W-:-:S02]  /*10120*/  IABS R7, R20 ;  /* 0x0000001400077213 */ /* 0x020fc40000000000 */
[----:B----4-:R-:W-:-:S03]  /*10130*/  IABS R8, R22 ;  /* 0x0000001600087213 */ /* 0x010fc60000000000 */
[----:B0-----:R-:W-:-:S04]  /*10140*/  IMAD.HI.U32 R3, R0, R7, RZ ;  /* 0x0000000700037227 */ /* 0x001fc800078e00ff */
[----:B------:R-:W-:Y:S02]  /*10150*/  IMAD.MOV R3, RZ, RZ, -R3 ;  /* 0x000000ffff037224 */ /* 0x000fe400078e0a03 */
[----:B------:R-:W-:Y:S01]  /*10160*/  IMAD.HI.U32 R13, R0, R8, RZ ;  /* 0x00000008000d7227 */ /* 0x000fe200078e00ff */
[----:B------:R-:W-:Y:S02]  /*10170*/  IABS R4, R23 ;  /* 0x0000001700047213 */ /* 0x000fe40000000000 */
[----:B------:R-:W4:Y:S01]  /*10180*/  LDL.LU R23, [R1+0x480] ;  /* 0x0004800001177983 */ /* 0x000f220000300800 */
[----:B------:R-:W-:Y:S02]  /*10190*/  IMAD R7, R2, R3, R7 ;  /* 0x0000000302077224 */ /* 0x000fe400078e0207 */
[----:B------:R-:W-:-:S03]  /*101a0*/  IMAD.MOV R13, RZ, RZ, -R13 ;  /* 0x000000ffff0d7224 */ /* 0x000fc600078e0a0d */
[C---:B------:R-:W-:Y:S01]  /*101b0*/  ISETP.GT.U32.AND P3, PT, R2.reuse, R7, PT ;  /* 0x000000070200720c */ /* 0x040fe20003f64070 */
[----:B------:R-:W-:Y:S02]  /*101c0*/  IMAD R8, R2, R13, R8 ;  /* 0x0000000d02087224 */ /* 0x000fe400078e0208 */
[----:B------:R-:W-:-:S04]  /*101d0*/  IMAD.HI.U32 R13, R0, R4, RZ ;  /* 0x00000004000d7227 */ /* 0x000fc800078e00ff */
[----:B------:R-:W-:-:S04]  /*101e0*/  IMAD.MOV R13, RZ, RZ, -R13 ;  /* 0x000000ffff0d7224 */ /* 0x000fc800078e0a0d */
[C---:B------:R-:W-:Y:S02]  /*101f0*/  IMAD R4, R2.reuse, R13, R4 ;  /* 0x0000000d02047224 */ /* 0x040fe400078e0204 */
[----:B------:R-:W-:Y:S01]  /*10200*/  @!P3 IMAD.IADD R7, R7, 0x1, -R2 ;  /* 0x000000010707b824 */ /* 0x000fe200078e0a02 */
[----:B------:R-:W-:Y:S01]  /*10210*/  IABS R3, R16 ;  /* 0x0000001000037213 */ /* 0x000fe20000000000 */
[----:B------:R-:W-:Y:S01]  /*10220*/  IMAD.MOV R14, RZ, RZ, -R14 ;  /* 0x000000ffff0e7224 */ /* 0x000fe200078e0a0e */
[----:B------:R-:W-:Y:S02]  /*10230*/  ISETP.GT.U32.AND P3, PT, R2, R4, PT ;  /* 0x000000040200720c */ /* 0x000fe40003f64070 */
[----:B---3--:R-:W-:Y:S01]  /*10240*/  IABS R13, R15 ;  /* 0x0000000f000d7213 */ /* 0x008fe20000000000 */
[----:B------:R-:W-:-:S04]  /*10250*/  IMAD.HI.U32 R16, R0, R3, RZ ;  /* 0x0000000300107227 */ /* 0x000fc800078e00ff */
[----:B------:R-:W-:Y:S01]  /*10260*/  IMAD R6, R2, R14, R6 ;  /* 0x0000000e02067224 */ /* 0x000fe200078e0206 */
[----:B------:R-:W-:Y:S01]  /*10270*/  IABS R14, R17 ;  /* 0x00000011000e7213 */ /* 0x000fe20000000000 */
[----:B------:R-:W-:Y:S02]  /*10280*/  IMAD.MOV R16, RZ, RZ, -R16 ;  /* 0x000000ffff107224 */ /* 0x000fe400078e0a10 */
[----:B------:R-:W-:Y:S01]  /*10290*/  IMAD.HI.U32 R17, R0, R13, RZ ;  /* 0x0000000d00117227 */ /* 0x000fe200078e00ff */
[----:B------:R-:W-:-:S03]  /*102a0*/  IABS R15, R18 ;  /* 0x00000012000f7213 */ /* 0x000fc60000000000 */
[--C-:B------:R-:W-:Y:S01]  /*102b0*/  @!P0 IMAD.IADD R11, R11, 0x1, -R2.reuse ;  /* 0x000000010b0b8824 */ /* 0x100fe200078e0a02 */
[----:B------:R-:W-:Y:S01]  /*102c0*/  ISETP.GE.AND P0, PT, R22, RZ, PT ;  /* 0x000000ff1600720c */ /* 0x000fe20003f06270 */
[----:B------:R-:W-:Y:S01]  /*102d0*/  IMAD R3, R2, R16, R3 ;  /* 0x0000001002037224 */ /* 0x000fe200078e0203 */
[----:B------:R-:W3:Y:S01]  /*102e0*/  LDL.LU R22, [R1+0x484] ;  /* 0x0004840001167983 */ /* 0x000ee20000300800 */
[----:B------:R-:W-:Y:S02]  /*102f0*/  @!P1 IMAD.IADD R10, R10, 0x1, -R2 ;  /* 0x000000010a0a9824 */ /* 0x000fe400078e0a02 */
[----:B------:R-:W-:Y:S02]  /*10300*/  IMAD.MOV R17, RZ, RZ, -R17 ;  /* 0x000000ffff117224 */ /* 0x000fe400078e0a11 */
[----:B------:R-:W-:-:S04]  /*10310*/  IMAD.HI.U32 R18, R0, R14, RZ ;  /* 0x0000000e00127227 */ /* 0x000fc800078e00ff */
[----:B------:R-:W-:Y:S01]  /*10320*/  @!P3 IMAD.IADD R4, R4, 0x1, -R2 ;  /* 0x000000010404b824 */ /* 0x000fe200078e0a02 */
[----:B------:R-:W-:Y:S01]  /*10330*/  ISETP.GE.AND P3, PT, R20, RZ, PT ;  /* 0x000000ff1400720c */ /* 0x000fe20003f66270 */
[----:B------:R-:W-:Y:S02]  /*10340*/  @!P4 IMAD.MOV R12, RZ, RZ, -R12 ;  /* 0x000000ffff0cc224 */ /* 0x000fe400078e0a0c */
[----:B------:R-:W-:Y:S02]  /*10350*/  @!P5 IMAD.MOV R11, RZ, RZ, -R11 ;  /* 0x000000ffff0bd224 */ /* 0x000fe400078e0a0b */
[----:B------:R-:W-:Y:S02]  /*10360*/  @!P2 IMAD.MOV R10, RZ, RZ, -R10 ;  /* 0x000000ffff0aa224 */ /* 0x000fe400078e0a0a */
[----:B------:R-:W-:Y:S02]  /*10370*/  IMAD R13, R2, R17, R13 ;  /* 0x00000011020d7224 */ /* 0x000fe400078e020d */
[----:B------:R-:W-:-:S02]  /*10380*/  IMAD.MOV R18, RZ, RZ, -R18 ;  /* 0x000000ffff127224 */ /* 0x000fc400078e0a12 */
[----:B------:R-:W-:Y:S02]  /*10390*/  @!P6 IMAD.MOV R9, RZ, RZ, -R9 ;  /* 0x000000ffff09e224 */ /* 0x000fe400078e0a09 */
[----:B------:R-:W-:Y:S01]  /*103a0*/  IMAD R14, R2, R18, R14 ;  /* 0x00000012020e7224 */ /* 0x000fe200078e020e */
[----:B--2---:R-:W-:Y:S01]  /*103b0*/  IABS R16, R29 ;  /* 0x0000001d00107213 */ /* 0x004fe20000000000 */
[----:B------:R0:W-:Y:S04]  /*103c0*/  STL [R1+0x31cc], R29 ;  /* 0x0031cc1d01007387 */ /* 0x0001e80000100800 */
[----:B------:R-:W-:Y:S01]  /*103d0*/  IMAD.HI.U32 R20, R0, R16, RZ ;  /* 0x0000001000147227 */ /* 0x000fe200078e00ff */
[----:B------:R-:W2:Y:S03]  /*103e0*/  LDL.LU R17, [R1+0x48c] ;  /* 0x00048c0001117983 */ /* 0x000ea60000300800 */
[----:B0-----:R-:W-:-:S02]  /*103f0*/  IMAD.MOV.U32 R29, RZ, RZ, R19 ;  /* 0x000000ffff1d7224 */ /* 0x001fc400078e0013 */
[----:B------:R-:W-:Y:S01]  /*10400*/  IMAD.HI.U32 R19, R0, R15, RZ ;  /* 0x0000000f00137227 */ /* 0x000fe200078e00ff */
[----:B------:R0:W-:Y:S03]  /*10410*/  STL [R1+0x124], R12 ;  /* 0x0001240c01007387 */ /* 0x0001e60000100800 */
[----:B------:R-:W-:Y:S01]  /*10420*/  IMAD.MOV R19, RZ, RZ, -R19 ;  /* 0x000000ffff137224 */ /* 0x000fe200078e0a13 */
[----:B------:R-:W-:Y:S01]  /*10430*/  STL [R1+0x120], R11 ;  /* 0x0001200b01007387 */ /* 0x000fe20000100800 */
[----:B------:R-:W-:-:S03]  /*10440*/  IMAD.MOV R20, RZ, RZ, -R20 ;  /* 0x000000ffff147224 */ /* 0x000fc600078e0a14 */
[----:B------:R4:W-:Y:S01]  /*10450*/  STL [R1+0x11c], R10 ;  /* 0x00011c0a01007387 */ /* 0x0009e20000100800 */
[----:B0-----:R-:W-:-:S03]  /*10460*/  IMAD.MOV.U32 R12, RZ, RZ, R29 ;  /* 0x000000ffff0c7224 */ /* 0x001fc600078e001d */
[----:B------:R-:W5:Y:S01]  /*10470*/  LDL.LU R29, [R1+0x468] ;  /* 0x00046800011d7983 */ /* 0x000f620000300800 */
[----:B------:R-:W-:-:S03]  /*10480*/  IMAD R15, R2, R19, R15 ;  /* 0x00000013020f7224 */ /* 0x000fc600078e020f */
[----:B------:R-:W-:Y:S01]  /*10490*/  STL [R1+0x118], R9 ;  /* 0x0001180901007387 */ /* 0x000fe20000100800 */
[----:B------:R-:W-:-:S03]  /*104a0*/  IMAD R16, R2, R20, R16 ;  /* 0x0000001402107224 */ /* 0x000fc600078e0210 */
[----:B------:R-:W4:Y:S04]  /*104b0*/  LDL.LU R18, [R1+0x470] ;  /* 0x0004700001127983 */ /* 0x000f280000300800 */
[----:B------:R-:W3:Y:S04]  /*104c0*/  LDL.LU R19, [R1+0x488] ;  /* 0x0004880001137983 */ /* 0x000ee80000300800 */
[----:B------:R-:W3:Y:S01]  /*104d0*/  LDL.LU R20, [R1+0x46c] ;  /* 0x00046c0001147983 */ /* 0x000ee20000300800 */
[----:B------:R-:W-:-:S13]  /*104e0*/  ISETP.GT.U32.AND P1, PT, R2, R8, PT ;  /* 0x000000080200720c */ /* 0x000fda0003f24070 */
[----:B------:R-:W-:Y:S01]  /*104f0*/  @!P1 IMAD.IADD R8, R8, 0x1, -R2 ;  /* 0x0000000108089824 */ /* 0x000fe200078e0a02 */
[----:B------:R-:W-:-:S13]  /*10500*/  ISETP.GT.U32.AND P1, PT, R2, R6, PT ;  /* 0x000000060200720c */ /* 0x000fda0003f24070 */
[----:B------:R-:W-:Y:S01]  /*10510*/  @!P1 IMAD.IADD R6, R6, 0x1, -R2 ;  /* 0x0000000106069824 */ /* 0x000fe200078e0a02 */
[C---:B------:R-:W-:Y:S02]  /*10520*/  ISETP.GT.U32.AND P1, PT, R2.reuse, R3, PT ;  /* 0x000000030200720c */ /* 0x040fe40003f24070 */
[C---:B------:R-:W-:Y:S02]  /*10530*/  ISETP.GT.U32.AND P4, PT, R2.reuse, R7, PT ;  /* 0x000000070200720c */ /* 0x040fe40003f84070 */
[----:B------:R-:W-:-:S09]  /*10540*/  ISETP.GT.U32.AND P2, PT, R2, R6, PT ;  /* 0x000000060200720c */ /* 0x000fd20003f44070 */
[--C-:B------:R-:W-:Y:S01]  /*10550*/  @!P1 IMAD.IADD R3, R3, 0x1, -R2.reuse ;  /* 0x0000000103039824 */ /* 0x100fe200078e0a02 */
[C---:B------:R-:W-:Y:S01]  /*10560*/  ISETP.GT.U32.AND P1, PT, R2.reuse, R8, PT ;  /* 0x000000080200720c */ /* 0x040fe20003f24070 */
[--C-:B------:R-:W-:Y:S01]  /*10570*/  @!P4 IMAD.IADD R7, R7, 0x1, -R2.reuse ;  /* 0x000000010707c824 */ /* 0x100fe200078e0a02 */
[----:B------:R-:W-:Y:S01]  /*10580*/  ISETP.GT.U32.AND P4, PT, R2, R14, PT ;  /* 0x0000000e0200720c */ /* 0x000fe20003f84070 */
[----:B------:R-:W-:Y:S01]  /*10590*/  @!P2 IMAD.IADD R6, R6, 0x1, -R2 ;  /* 0x000000010606a824 */ /* 0x000fe200078e0a02 */
[----:B------:R-:W-:-:S09]  /*105a0*/  ISETP.GT.U32.AND P2, PT, R2, R15, PT ;  /* 0x0000000f0200720c */ /* 0x000fd20003f44070 */
[--C-:B------:R-:W-:Y:S01]  /*105b0*/  @!P1 IMAD.IADD R8, R8, 0x1, -R2.reuse ;  /* 0x0000000108089824 */ /* 0x100fe200078e0a02 */
[----:B------:R-:W-:Y:S01]  /*105c0*/  ISETP.GT.U32.AND P1, PT, R2, R13, PT ;  /* 0x0000000d0200720c */ /* 0x000fe20003f24070 */
[--C-:B------:R-:W-:Y:S02]  /*105d0*/  @!P4 IMAD.IADD R14, R14, 0x1, -R2.reuse ;  /* 0x000000010e0ec824 */ /* 0x100fe400078e0a02 */
[----:B------:R-:W-:-:S10]  /*105e0*/  @!P2 IMAD.IADD R15, R15, 0x1, -R2 ;  /* 0x000000010f0fa824 */ /* 0x000fd400078e0a02 */
[----:B------:R-:W-:Y:S01]  /*105f0*/  @!P1 IMAD.IADD R13, R13, 0x1, -R2 ;  /* 0x000000010d0d9824 */ /* 0x000fe200078e0a02 */
[----:B-----5:R-:W-:Y:S02]  /*10600*/  ISETP.GE.AND P1, PT, R29, RZ, PT ;  /* 0x000000ff1d00720c */ /* 0x020fe40003f26270 */
[----:B------:R-:W5:Y:S01]  /*10610*/  LDL.LU R29, [R1+0x31cc] ;  /* 0x0031cc00011d7983 */ /* 0x000f620000300800 */
[----:B----4-:R-:W-:Y:S01]  /*10620*/  ISETP.GE.AND P2, PT, R18, RZ, PT ;  /* 0x000000ff1200720c */ /* 0x010fe20003f46270 */
[----:B--2---:R-:W-:Y:S01]  /*10630*/  IMAD.MOV.U32 R18, RZ, RZ, R17 ;  /* 0x000000ffff127224 */ /* 0x004fe200078e0011 */
[----:B---3--:R-:W-:Y:S02]  /*10640*/  ISETP.GE.AND P4, PT, R20, RZ, PT ;  /* 0x000000ff1400720c */ /* 0x008fe40003f86270 */
[----:B------:R-:W2:Y:S04]  /*10650*/  LDL.LU R20, [R1+0x474] ;  /* 0x0004740001147983 */ /* 0x000ea80000300800 */
[----:B------:R-:W3:Y:S01]  /*10660*/  LDL.LU R17, [R1+0x478] ;  /* 0x0004780001117983 */ /* 0x000ee20000300800 */
[----:B------:R-:W-:-:S02]  /*10670*/  ISETP.GT.U32.AND P5, PT, R2, R4, PT ;  /* 0x000000040200720c */ /* 0x000fc40003fa4070 */
[C---:B------:R-:W-:Y:S01]  /*10680*/  ISETP.GT.U32.AND P6, PT, R2.reuse, R3, PT ;  /* 0x000000030200720c */ /* 0x040fe20003fc4070 */
[----:B------:R-:W-:Y:S01]  /*10690*/  @!P3 IMAD.MOV R7, RZ, RZ, -R7 ;  /* 0x000000ffff07b224 */ /* 0x000fe200078e0a07 */
[----:B------:R-:W-:-:S09]  /*106a0*/  ISETP.GT.U32.AND P3, PT, R2, R14, PT ;  /* 0x0000000e0200720c */ /* 0x000fd20003f64070 */
[--C-:B------:R-:W-:Y:S01]  /*106b0*/  @!P5 IMAD.IADD R4, R4, 0x1, -R2.reuse ;  /* 0x000000010404d824 */ /* 0x100fe200078e0a02 */
[----:B------:R-:W-:Y:S01]  /*106c0*/  ISETP.GE.AND P5, PT, R12, RZ, PT ;  /* 0x000000ff0c00720c */ /* 0x000fe20003fa6270 */
[----:B------:R-:W-:Y:S02]  /*106d0*/  @!P6 IMAD.IADD R3, R3, 0x1, -R2 ;  /* 0x000000010303e824 */ /* 0x000fe400078e0a02 */
[----:B------:R-:W-:Y:S02]  /*106e0*/  @!P0 IMAD.MOV R8, RZ, RZ, -R8 ;  /* 0x000000ffff088224 */ /* 0x000fe400078e0a08 */
[----:B------:R-:W-:Y:S02]  /*106f0*/  @!P1 IMAD.MOV R4, RZ, RZ, -R4 ;  /* 0x000000ffff049224 */ /* 0x000fe400078e0a04 */
[----:B------:R-:W-:Y:S01]  /*10700*/  @!P4 IMAD.MOV R3, RZ, RZ, -R3 ;  /* 0x000000ffff03c224 */ /* 0x000fe200078e0a03 */
[----:B------:R-:W-:Y:S05]  /*10710*/  STL [R1+0x114], R8 ;  /* 0x0001140801007387 */ /* 0x000fea0000100800 */
[----:B------:R-:W-:Y:S01]  /*10720*/  @!P5 IMAD.MOV R6, RZ, RZ, -R6 ;  /* 0x000000ffff06d224 */ /* 0x000fe200078e0a06 */
[----:B------:R-:W-:Y:S01]  /*10730*/  STL [R1+0x110], R7 ;  /* 0x0001100701007387 */ /* 0x000fe20000100800 */
[----:B------:R-:W-:-:S03]  /*10740*/  @!P3 IMAD.IADD R14, R14, 0x1, -R2 ;  /* 0x000000010e0eb824 */ /* 0x000fc600078e0a02 */
[----:B------:R-:W-:Y:S04]  /*10750*/  STL [R1+0x10c], R6 ;  /* 0x00010c0601007387 */ /* 0x000fe80000100800 */
[----:B------:R-:W-:Y:S04]  /*10760*/  STL [R1+0x108], R4 ;  /* 0x0001080401007387 */ /* 0x000fe80000100800 */
[----:B------:R0:W-:Y:S01]  /*10770*/  STL [R1+0x104], R3 ;  /* 0x0001040301007387 */ /* 0x0001e20000100800 */
[----:B------:R-:W-:-:S13]  /*10780*/  ISETP.GT.U32.AND P5, PT, R2, R15, PT ;  /* 0x0000000f0200720c */ /* 0x000fda0003fa4070 */
[----:B------:R-:W-:Y:S01]  /*10790*/  @!P5 IMAD.IADD R15, R15, 0x1, -R2 ;  /* 0x000000010f0fd824 */ /* 0x000fe200078e0a02 */
[----:B------:R-:W-:Y:S02]  /*107a0*/  IABS R10, R23 ;  /* 0x00000017000a7213 */ /* 0x000fe40000000000 */
[----:B------:R-:W-:-:S03]  /*107b0*/  ISETP.GT.U32.AND P6, PT, R2, R16, PT ;  /* 0x000000100200720c */ /* 0x000fc60003fc4070 */
[----:B------:R-:W-:Y:S01]  /*107c0*/  IMAD.HI.U32 R12, R0, R10, RZ ;  /* 0x0000000a000c7227 */ /* 0x000fe200078e00ff */
[----:B------:R-:W-:-:S03]  /*107d0*/  ISETP.GT.U32.AND P0, PT, R2, R13, PT ;  /* 0x0000000d0200720c */ /* 0x000fc60003f04070 */
[----:B------:R-:W-:-:S04]  /*107e0*/  IMAD.MOV R12, RZ, RZ, -R12 ;  /* 0x000000ffff0c7224 */ /* 0x000fc800078e0a0c */
[----:B------:R-:W-:Y:S02]  /*107f0*/  IMAD R10, R2, R12, R10 ;  /* 0x0000000c020a7224 */ /* 0x000fe400078e020a */
[----:B------:R-:W-:-:S03]  /*10800*/  @!P6 IMAD.IADD R16, R16, 0x1, -R2 ;  /* 0x000000011010e824 */ /* 0x000fc600078e0a02 */
[C---:B------:R-:W-:Y:S01]  /*10810*/  ISETP.GT.U32.AND P1, PT, R2.reuse, R10, PT ;  /* 0x0000000a0200720c */ /* 0x040fe20003f24070 */
[----:B------:R-:W-:Y:S01]  /*10820*/  @!P0 IMAD.IADD R13, R13, 0x1, -R2 ;  /* 0x000000010d0d8824 */ /* 0x000fe200078e0a02 */
[----:B------:R-:W-:-:S03]  /*10830*/  ISETP.GT.U32.AND P6, PT, R2, R16, PT ;  /* 0x000000100200720c */ /* 0x000fc60003fc4070 */
[----:B0-----:R-:W-:Y:S01]  /*10840*/  IMAD.MOV.U32 R3, RZ, RZ, R13 ;  /* 0x000000ffff037224 */ /* 0x001fe200078e000d */
[----:B------:R-:W-:-:S03]  /*10850*/  IABS R9, R22 ;  /* 0x0000001600097213 */ /* 0x000fc60000000000 */
[----:B------:R-:W-:-:S04]  /*10860*/  @!P2 IMAD.MOV R3, RZ, RZ, -R3 ;  /* 0x000000ffff03a224 */ /* 0x000fc800078e0a03 */
[--C-:B------:R-:W-:Y:S01]  /*10870*/  @!P1 IMAD.IADD R10, R10, 0x1, -R2.reuse ;  /* 0x000000010a0a9824 */ /* 0x100fe200078e0a02 */
[----:B------:R-:W-:Y:S01]  /*10880*/  ISETP.GE.AND P1, PT, R22, RZ, PT ;  /* 0x000000ff1600720c */ /* 0x000fe20003f26270 */
[----:B------:R-:W-:Y:S01]  /*10890*/  @!P6 IMAD.IADD R16, R16, 0x1, -R2 ;  /* 0x000000011010e824 */ /* 0x000fe200078e0a02 */
[----:B------:R-:W-:Y:S02]  /*108a0*/  ISETP.GE.AND P6, PT, R23, RZ, PT ;  /* 0x000000ff1700720c */ /* 0x000fe40003fc6270 */
[----:B---3--:R-:W-:Y:S02]  /*108b0*/  ISETP.GE.AND P3, PT, R17, RZ, PT ;  /* 0x000000ff1100720c */ /* 0x008fe40003f66270 */
[----:B------:R-:W3:Y:S01]  /*108c0*/  LDL.LU R17, [R1+0x490] ;  /* 0x0004900001117983 */ /* 0x000ee20000300800 */
[----:B-----5:R-:W-:-:S03]  /*108d0*/  ISETP.GE.AND P5, PT, R29, RZ, PT ;  /* 0x000000ff1d00720c */ /* 0x020fc60003fa6270 */
[----:B------:R-:W4:Y:S04]  /*108e0*/  LDL.LU R29, [R1+0x498] ;  /* 0x00049800011d7983 */ /* 0x000f280000300800 */
[----:B------:R-:W5:Y:S04]  /*108f0*/  LDL.LU R22, [R1+0x494] ;  /* 0x0004940001167983 */ /* 0x000f680000300800 */
[----:B------:R-:W-:Y:S04]  /*10900*/  STL [R1+0x100], R3 ;  /* 0x0001000301007387 */ /* 0x000fe80000100800 */
[----:B------:R-:W5:Y:S01]  /*10910*/  LDL.LU R23, [R1+0x49c] ;  /* 0x00049c0001177983 */ /* 0x000f620000300800 */
[----:B--2---:R-:W-:Y:S01]  /*10920*/  ISETP.GE.AND P4, PT, R20, RZ, PT ;  /* 0x000000ff1400720c */ /* 0x004fe20003f86270 */
[----:B------:R-:W-:-:S04]  /*10930*/  IMAD.HI.U32 R11, R0, R9, RZ ;  /* 0x00000009000b7227 */ /* 0x000fc800078e00ff */
[----:B------:R-:W-:Y:S02]  /*10940*/  IMAD.MOV.U32 R8, RZ, RZ, R14 ;  /* 0x000000ffff087224 */ /* 0x000fe400078e000e */
[----:B------:R-:W-:-:S04]  /*10950*/  IMAD.MOV R11, RZ, RZ, -R11 ;  /* 0x000000ffff0b7224 */ /* 0x000fc800078e0a0b */
[C---:B------:R-:W-:Y:S02]  /*10960*/  IMAD R9, R2.reuse, R11, R9 ;  /* 0x0000000b02097224 */ /* 0x040fe400078e0209 */
[----:B------:R-:W-:Y:S02]  /*10970*/  @!P4 IMAD.MOV R8, RZ, RZ, -R8 ;  /* 0x000000ffff08c224 */ /* 0x000fe400078e0a08 */
[----:B------:R-:W-:Y:S01]  /*10980*/  IMAD.MOV.U32 R7, RZ, RZ, R15 ;  /* 0x000000ffff077224 */ /* 0x000fe200078e000f */
[----:B------:R-:W-:Y:S02]  /*10990*/  ISETP.GT.U32.AND P0, PT, R2, R9, PT ;  /* 0x000000090200720c */ /* 0x000fe40003f04070 */
[----:B------:R0:W-:Y:S01]  /*109a0*/  STL [R1+0xfc], R8 ;  /* 0x0000fc0801007387 */ /* 0x0001e20000100800 */
[----:B------:R-:W-:Y:S02]  /*109b0*/  @!P3 IMAD.MOV R7, RZ, RZ, -R7 ;  /* 0x000000ffff07b224 */ /* 0x000fe400078e0a07 */
[----:B0-----:R-:W-:-:S04]  /*109c0*/  IMAD.MOV.U32 R8, RZ, RZ, R16 ;  /* 0x000000ffff087224 */ /* 0x001fc800078e0010 */
[----:B------:R-:W-:Y:S01]  /*109d0*/  @!P5 IMAD.MOV R8, RZ, RZ, -R8 ;  /* 0x000000ffff08d224 */ /* 0x000fe200078e0a08 */
[----:B------:R0:W-:Y:S04]  /*109e0*/  STL [R1+0x54], R7 ;  /* 0x0000540701007387 */ /* 0x0001e80000100800 */
[----:B------:R1:W-:Y:S01]  /*109f0*/  STL [R1+0xf8], R8 ;  /* 0x0000f80801007387 */ /* 0x0003e20000100800 */
[----:B------:R-:W-:-:S03]  /*10a00*/  @!P0 IMAD.IADD R9, R9, 0x1, -R2 ;  /* 0x0000000109098824 */ /* 0x000fc600078e0a02 */
[----:B------:R-:W2:Y:S01]  /*10a10*/  LDL.LU R15, [R1+0x4a0] ;  /* 0x0004a000010f7983 */ /* 0x000ea20000300800 */
[----:B------:R-:W-:Y:S02]  /*10a20*/  ISETP.GT.U32.AND P0, PT, R2, R10, PT ;  /* 0x0000000a0200720c */ /* 0x000fe40003f04070 */
[----:B------:R-:W-:-:S05]  /*10a30*/  IABS R6, R18 ;  /* 0x0000001200067213 */ /* 0x000fca0000000000 */
[----:B------:R-:W-:-:S04]  /*10a40*/  IMAD.HI.U32 R3, R0, R6, RZ ;  /* 0x0000000600037227 */ /* 0x000fc800078e00ff */
[----:B0-----:R-:W-:Y:S02]  /*10a50*/  IMAD.MOV R7, RZ, RZ, -R3 ;  /* 0x000000ffff077224 */ /* 0x001fe400078e0a03 */
[----:B------:R-:W-:Y:S01]  /*10a60*/  @!P0 IMAD.IADD R10, R10, 0x1, -R2 ;  /* 0x000000010a0a8824 */ /* 0x000fe200078e0a02 */
[----:B------:R-:W-:Y:S02]  /*10a70*/  ISETP.GT.U32.AND P2, PT, R2, R9, PT ;  /* 0x000000090200720c */ /* 0x000fe40003f44070 */
[----:B------:R-:W-:-:S05]  /*10a80*/  IABS R11, R19 ;  /* 0x00000013000b7213 */ /* 0x000fca0000000000 */
[----:B------:R-:W-:-:S04]  /*10a90*/  IMAD.HI.U32 R4, R0, R11, RZ ;  /* 0x0000000b00047227 */ /* 0x000fc800078e00ff */
[----:B------:R-:W-:Y:S02]  /*10aa0*/  IMAD.MOV R4, RZ, RZ, -R4 ;  /* 0x000000ffff047224 */ /* 0x000fe400078e0a04 */
[----:B------:R-:W-:Y:S02]  /*10ab0*/  @!P2 IMAD.IADD R9, R9, 0x1, -R2 ;  /* 0x000000010909a824 */ /* 0x000fe400078e0a02 */
[----:B------:R-:W-:Y:S02]  /*10ac0*/  @!P6 IMAD.MOV R10, RZ, RZ, -R10 ;  /* 0x000000ffff0ae224 */ /* 0x000fe400078e0a0a */
[----:B------:R-:W-:Y:S02]  /*10ad0*/  IMAD R4, R2, R4, R11 ;  /* 0x0000000402047224 */ /* 0x000fe400078e020b */
[----:B------:R-:W-:-:S03]  /*10ae0*/  @!P1 IMAD.MOV R9, RZ, RZ, -R9 ;  /* 0x000000ffff099224 */ /* 0x000fc600078e0a09 */
[C---:B------:R-:W-:Y:S01]  /*10af0*/  ISETP.GT.U32.AND P4, PT, R2.reuse, R4, PT ;  /* 0x000000040200720c */ /* 0x040fe20003f84070 */
[----:B------:R-:W-:Y:S01]  /*10b00*/  IMAD R6, R2, R7, R6 ;  /* 0x0000000702067224 */ /* 0x000fe200078e0206 */
[----:B------:R-:W-:-:S11]  /*10b10*/  ISETP.GE.AND P3, PT, R19, RZ, PT ;  /* 0x000000ff1300720c */ /* 0x000fd60003f66270 */
[----:B------:R-:W-:Y:S01]  /*10b20*/  @!P4 IMAD.IADD R4, R4, 0x1, -R2 ;  /* 0x000000010404c824 */ /* 0x000fe200078e0a02 */
[----:B------:R-:W-:-:S04]  /*10b30*/  ISETP.GT.U32.AND P4, PT, R2, R6, PT ;  /* 0x000000060200720c */ /* 0x000fc80003f84070 */
[----:B------:R-:W-:-:S09]  /*10b40*/  ISETP.GT.U32.AND P6, PT, R2, R4, PT ;  /* 0x000000040200720c */ /* 0x000fd20003fc4070 */
[----:B------:R-:W-:-:S04]  /*10b50*/  @!P4 IMAD.IADD R6, R6, 0x1, -R2 ;  /* 0x000000010606c824 */ /* 0x000fc800078e0a02 */
[----:B------:R-:W-:Y:S01]  /*10b60*/  @!P6 IMAD.IADD R4, R4, 0x1, -R2 ;  /* 0x000000010404e824 */ /* 0x000fe200078e0a02 */
[----:B------:R-:W-:Y:S02]  /*10b70*/  ISETP.GT.U32.AND P4, PT, R2, R6, PT ;  /* 0x000000060200720c */ /* 0x000fe40003f84070 */
[----:B------:R-:W-:Y:S01]  /*10b80*/  ISETP.GE.AND P5, PT, R18, RZ, PT ;  /* 0x000000ff1200720c */ /* 0x000fe20003fa6270 */
[----:B------:R-:W-:-:S10]  /*10b90*/  IMAD.MOV.U32 R18, RZ, RZ, R4 ;  /* 0x000000ffff127224 */ /* 0x000fd400078e0004 */
[----:B------:R-:W-:-:S04]  /*10ba0*/  @!P4 IMAD.IADD R6, R6, 0x1, -R2 ;  /* 0x000000010606c824 */ /* 0x000fc800078e0a02 */
[----:B------:R-:W-:Y:S02]  /*10bb0*/  IMAD.MOV.U32 R16, RZ, RZ, R6 ;  /* 0x000000ffff107224 */ /* 0x000fe400078e0006 */
[----:B------:R-:W-:Y:S02]  /*10bc0*/  @!P3 IMAD.MOV R18, RZ, RZ, -R18 ;  /* 0x000000ffff12b224 */ /* 0x000fe400078e0a12 */
[----:B------:R-:W-:Y:S01]  /*10bd0*/  @!P5 IMAD.MOV R16, RZ, RZ, -R16 ;  /* 0x000000ffff10d224 */ /* 0x000fe200078e0a10 */
[----:B---3--:R-:W-:Y:S02]  /*10be0*/  IABS R3, R17 ;  /* 0x0000001100037213 */ /* 0x008fe40000000000 */
[----:B------:R-:W-:Y:S02]  /*10bf0*/  ISETP.GE.AND P0, PT, R17, RZ, PT ;  /* 0x000000ff1100720c */ /* 0x000fe40003f06270 */
[----:B------:R-:W3:Y:S01]  /*10c00*/  LDL.LU R17, [R1+0x4a4] ;  /* 0x0004a40001117983 */ /* 0x000ee20000300800 */
[----:B----4-:R-:W-:-:S02]  /*10c10*/  ISETP.GE.AND P2, PT, R29, RZ, PT ;  /* 0x000000ff1d00720c */ /* 0x010fc40003f46270 */
[----:B-1----:R-:W-:Y:S01]  /*10c20*/  IABS R8, R29 ;  /* 0x0000001d00087213 */ /* 0x002fe20000000000 */
[----:B------:R-:W-:Y:S04]  /*10c30*/  STL [R1+0xe4], R10 ;  /* 0x0000e40a01007387 */ /* 0x000fe80000100800 */
[----:B------:R2:W-:Y:S04]  /*10c40*/  STL [R1+0xf4], R9 ;  /* 0x0000f40901007387 */ /* 0x0005e80000100800 */
[----:B------:R-:W4:Y:S04]  /*10c50*/  LDL.LU R29, [R1+0x4a8] ;  /* 0x0004a800011d7983 */ /* 0x000f280000300800 */
[----:B------:R-:W4:Y:S01]  /*10c60*/  LDL.LU R19, [R1+0x4ac] ;  /* 0x0004ac0001137983 */ /* 0x000f220000300800 */
[----:B------:R-:W-:-:S03]  /*10c70*/  IMAD.HI.U32 R7, R0, R3, RZ ;  /* 0x0000000300077227 */ /* 0x000fc600078e00ff */
[----:B------:R-:W4:Y:S01]  /*10c80*/  LDL.LU R20, [R1+0x4b0] ;  /* 0x0004b00001147983 */ /* 0x000f220000300800 */
[----:B------:R-:W-:-:S04]  /*10c90*/  IMAD.MOV R7, RZ, RZ, -R7 ;  /* 0x000000ffff077224 */ /* 0x000fc800078e0a07 */
[----:B------:R-:W-:-:S05]  /*10ca0*/  IMAD R3, R2, R7, R3 ;  /* 0x0000000702037224 */ /* 0x000fca00078e0203 */
[----:B------:R-:W-:Y:S02]  /*10cb0*/  ISETP.GT.U32.AND P6, PT, R2, R3, PT ;  /* 0x000000030200720c */ /* 0x000fe40003fc4070 */
[----:B-----5:R-:W-:Y:S02]  /*10cc0*/  IABS R13, R23 ;  /* 0x00000017000d7213 */ /* 0x020fe40000000000 */
[----:B------:R-:W-:Y:S02]  /*10cd0*/  ISETP.GE.AND P1, PT, R23, RZ, PT ;  /* 0x000000ff1700720c */ /* 0x000fe40003f26270 */
[----:B------:R-:W5:Y:S07]  /*10ce0*/  LDL.LU R23, [R1+0x4b4] ;  /* 0x0004b40001177983 */ /* 0x000f6e0000300800 */
[----:B------:R-:W-:-:S05]  /*10cf0*/  @!P6 IMAD.IADD R3, R3, 0x1, -R2 ;  /* 0x000000010303e824 */ /* 0x000fca00078e0a02 */
[----:B------:R-:W-:Y:S01]  /*10d00*/  ISETP.GT.U32.AND P6, PT, R2, R3, PT ;  /* 0x000000030200720c */ /* 0x000fe20003fc4070 */
[----:B------:R0:W-:Y:S01]  /*10d10*/  STL [R1+0xe8], R18 ;  /* 0x0000e81201007387 */ /* 0x0001e20000100800 */
[----:B------:R-:W-:-:S03]  /*10d20*/  IABS R12, R22 ;  /* 0x00000016000c7213 */ /* 0x000fc60000000000 */
[----:B------:R1:W-:Y:S08]  /*10d30*/  STL [R1+0xf0], R16 ;  /* 0x0000f01001007387 */ /* 0x0003f00000100800 */
[----:B------:R-:W-:Y:S01]  /*10d40*/  @!P6 IMAD.IADD R3, R3, 0x1, -R2 ;  /* 0x000000010303e824 */ /* 0x000fe200078e0a02 */
[----:B------:R-:W-:Y:S02]  /*10d50*/  ISETP.GE.AND P6, PT, R22, RZ, PT ;  /* 0x000000ff1600720c */ /* 0x000fe40003fc6270 */
[----:B------:R-:W5:Y:S01]  /*10d60*/  LDL.LU R22, [R1+0x4b8] ;  /* 0x0004b80001167983 */ /* 0x000f620000300800 */
[----:B------:R-:W-:Y:S01]  /*10d70*/  IMAD.HI.U32 R7, R0, R8, RZ ;  /* 0x0000000800077227 */ /* 0x000fe200078e00ff */
[----:B--2---:R-:W-:-:S02]  /*10d80*/  IABS R9, R15 ;  /* 0x0000000f00097213 */ /* 0x004fc40000000000 */
[----:B0-----:R-:W2:Y:S01]  /*10d90*/  LDL.LU R18, [R1+0x4bc] ;  /* 0x0004bc0001127983 */ /* 0x001ea20000300800 */
[----:B------:R-:W-:Y:S02]  /*10da0*/  IMAD.MOV R7, RZ, RZ, -R7 ;  /* 0x000000ffff077224 */ /* 0x000fe400078e0a07 */
[----:B------:R-:W-:-:S04]  /*10db0*/  IMAD.HI.U32 R14, R0, R13, RZ ;  /* 0x0000000d000e7227 */ /* 0x000fc800078e00ff */
[----:B------:R-:W-:Y:S02]  /*10dc0*/  IMAD R8, R2, R7, R8 ;  /* 0x0000000702087224 */ /* 0x000fe400078e0208 */
[----:B------:R-:W-:Y:S02]  /*10dd0*/  IMAD.MOV R14, RZ, RZ, -R14 ;  /* 0x000000ffff0e7224 */ /* 0x000fe400078e0a0e */
[----:B------:R-:W-:Y:S01]  /*10de0*/  IMAD.HI.U32 R11, R0, R12, RZ ;  /* 0x0000000c000b7227 */ /* 0x000fe200078e00ff */
[----:B------:R-:W-:-:S03]  /*10df0*/  ISETP.GT.U32.AND P4, PT, R2, R8, PT ;  /* 0x000000080200720c */ /* 0x000fc60003f84070 */
[----:B------:R-:W-:Y:S02]  /*10e00*/  IMAD R13, R2, R14, R13 ;  /* 0x0000000e020d7224 */ /* 0x000fe400078e020d */
[----:B------:R-:W-:-:S03]  /*10e10*/  IMAD.HI.U32 R7, R0, R9, RZ ;  /* 0x0000000900077227 */ /* 0x000fc600078e00ff */
[C---:B------:R-:W-:Y:S01]  /*10e20*/  ISETP.GT.U32.AND P3, PT, R2.reuse, R13, PT ;  /* 0x0000000d0200720c */ /* 0x040fe20003f64070 */
[----:B------:R-:W-:Y:S02]  /*10e30*/  IMAD.MOV R11, RZ, RZ, -R11 ;  /* 0x000000ffff0b7224 */ /* 0x000fe400078e0a0b */
[----:B------:R-:W-:Y:S02]  /*10e40*/  IMAD.MOV R7, RZ, RZ, -R7 ;  /* 0x000000ffff077224 */ /* 0x000fe400078e0a07 */
[C---:B------:R-:W-:Y:S02]  /*10e50*/  IMAD R12, R2.reuse, R11, R12 ;  /* 0x0000000b020c7224 */ /* 0x040fe400078e020c */
[----:B------:R-:W-:Y:S02]  /*10e60*/  IMAD R9, R2, R7, R9 ;  /* 0x0000000702097224 */ /* 0x000fe400078e0209 */
[----:B------:R-:W-:Y:S01]  /*10e70*/  @!P4 IMAD.IADD R8, R8, 0x1, -R2 ;  /* 0x000000010808c824 */ /* 0x000fe200078e0a02 */
[----:B------:R-:W-:-:S02]  /*10e80*/  ISETP.GT.U32.AND P5, PT, R2, R12, PT ;  /* 0x0000000c0200720c */ /* 0x000fc40003fa4070 */
[C---:B------:R-:W-:Y:S01]  /*10e90*/  ISETP.GT.U32.AND P4, PT, R2.reuse, R9, PT ;  /* 0x000000090200720c */ /* 0x040fe20003f84070 */
[----:B------:R-:W-:Y:S01]  /*10ea0*/  @!P3 IMAD.IADD R13, R13, 0x1, -R2 ;  /* 0x000000010d0db824 */ /* 0x000fe200078e0a02 */
[----:B------:R-:W-:Y:S01]  /*10eb0*/  ISETP.GT.U32.AND P3, PT, R2, R8, PT ;  /* 0x000000080200720c */ /* 0x000fe20003f64070 */
[----:B------:R-:W-:-:S04]  /*10ec0*/  IMAD.MOV.U32 R14, RZ, RZ, R3 ;  /* 0x000000ffff0e7224 */ /* 0x000fc800078e0003 */
[----:B------:R-:W-:-:S04]  /*10ed0*/  @!P0 IMAD.MOV R14, RZ, RZ, -R14 ;  /* 0x000000ffff0e8224 */ /* 0x000fc800078e0a0e */
[--C-:B------:R-:W-:Y:S01]  /*10ee0*/  @!P5 IMAD.IADD R12, R12, 0x1, -R2.reuse ;  /* 0x000000010c0cd824 */ /* 0x100fe200078e0a02 */
[----:B------:R-:W-:Y:S01]  /*10ef0*/  ISETP.GT.U32.AND P5, PT, R2, R13, PT ;  /* 0x0000000d0200720c */ /* 0x000fe20003fa4070 */
[--C-:B------:R-:W-:Y:S02]  /*10f00*/  @!P4 IMAD.IADD R9, R9, 0x1, -R2.reuse ;  /* 0x000000010909c824 */ /* 0x100fe400078e0a02 */
[----:B------:R-:W-:Y:S01]  /*10f10*/  @!P3 IMAD.IADD R8, R8, 0x1, -R2 ;  /* 0x000000010808b824 */ /* 0x000fe200078e0a02 */
[C---:B------:R-:W-:Y:S02]  /*10f20*/  ISETP.GT.U32.AND P4, PT, R2.reuse, R12, PT ;  /* 0x0000000c0200720c */ /* 0x040fe40003f84070 */
[----:B------:R-:W-:Y:S01]  /*10f30*/  ISETP.GT.U32.AND P0, PT, R2, R9, PT ;  /* 0x000000090200720c */ /* 0x000fe20003f04070 */
[----:B-1----:R-:W-:Y:S01]  /*10f40*/  IMAD.MOV.U32 R16, RZ, RZ, R8 ;  /* 0x000000ffff107224 */ /* 0x002fe200078e0008 */
[----:B------:R-:W-:Y:S05]  /*10f50*/  STL [R1+0xec], R14 ;  /* 0x0000ec0e01007387 */ /* 0x000fea0000100800 */
[----:B------:R-:W-:Y:S01]  /*10f60*/  @!P5 IMAD.IADD R13, R13, 0x1, -R2 ;  /* 0x000000010d0dd824 */ /* 0x000fe200078e0a02 */
[----:B------:R-:W-:Y:S01]  /*10f70*/  ISETP.GE.AND P5, PT, R15, RZ, PT ;  /* 0x000000ff0f00720c */ /* 0x000fe20003fa6270 */
[----:B------:R-:W-:-:S02]  /*10f80*/  @!P2 IMAD.MOV R16, RZ, RZ, -R16 ;  /* 0x000000ffff10a224 */ /* 0x000fc400078e0a10 */
[----:B------:R-:W-:Y:S02]  /*10f90*/  @!P1 IMAD.MOV R13, RZ, RZ, -R13 ;  /* 0x000000ffff0d9224 */ /* 0x000fe400078e0a0d */
[--C-:B------:R-:W-:Y:S02]  /*10fa0*/  @!P0 IMAD.IADD R9, R9, 0x1, -R2.reuse ;  /* 0x0000000109098824 */ /* 0x100fe400078e0a02 */
[----:B------:R-:W-:-:S04]  /*10fb0*/  @!P4 IMAD.IADD R12, R12, 0x1, -R2 ;  /* 0x000000010c0cc824 */ /* 0x000fc800078e0a02 */
[----:B------:R-:W-:Y:S01]  /*10fc0*/  @!P6 IMAD.MOV R12, RZ, RZ, -R12 ;  /* 0x000000ffff0ce224 */ /* 0x000fe200078e0a0c */
[----:B---3--:R-:W-:-:S05]  /*10fd0*/  IABS R10, R17 ;  /* 0x00000011000a7213 */ /* 0x008fca0000000000 */
[----:B------:R-:W-:-:S04]  /*10fe0*/  IMAD.HI.U32 R4, R0, R10, RZ ;  /* 0x0000000a00047227 */ /* 0x000fc800078e00ff */
[----:B------:R-:W-:-:S04]  /*10ff0*/  IMAD.MOV R4, RZ, RZ, -R4 ;  /* 0x000000ffff047224 */ /* 0x000fc800078e0a04 */
[----:B------:R-:W-:-:S05]  /*11000*/  IMAD R10, R2, R4, R10 ;  /* 0x00000004020a7224 */ /* 0x000fca00078e020a */
[----:B------:R-:W-:Y:S02]  /*11010*/  ISETP.GT.U32.AND P3, PT, R2, R10, PT ;  /* 0x0000000a0200720c */ /* 0x000fe40003f64070 */
[----:B----4-:R-:W-:Y:S02]  /*11020*/  IABS R11, R29 ;  /* 0x0000001d000b7213 */ /* 0x010fe40000000000 */
[----:B------:R-:W-:Y:S02]  /*11030*/  ISETP.GE.AND P0, PT, R17, RZ, PT ;  /* 0x000000ff1100720c */ /* 0x000fe40003f06270 */
[----:B------:R-:W3:Y:S01]  /*11040*/  LDL.LU R17, [R1+0x4c0] ;  /* 0x0004c00001117983 */ /* 0x000ee20000300800 */
[----:B------:R-:W-:-:S06]  /*11050*/  IMAD.HI.U32 R3, R0, R11, RZ ;  /* 0x0000000b00037227 */ /* 0x000fcc00078e00ff */
[----:B------:R-:W-:Y:S01]  /*11060*/  @!P3 IMAD.IADD R10, R10, 0x1, -R2 ;  /* 0x000000010a0ab824 */ /* 0x000fe200078e0a02 */
[----:B------:R-:W-:Y:S02]  /*11070*/  ISETP.GE.AND P3, PT, R29, RZ, PT ;  /* 0x000000ff1d00720c */ /* 0x000fe40003f66270 */
[----:B------:R-:W4:Y:S01]  /*11080*/  LDL.LU R29, [R1+0x4c4] ;  /* 0x0004c400011d7983 */ /* 0x000f220000300800 */
[----:B------:R-:W-:-:S03]  /*11090*/  IMAD.MOV R3, RZ, RZ, -R3 ;  /* 0x000000ffff037224 */ /* 0x000fc600078e0a03 */
[----:B------:R-:W-:Y:S04]  /*110a0*/  STL [R1+0x4c], R16 ;  /* 0x00004c1001007387 */ /* 0x000fe80000100800 */
[----:B------:R0:W-:Y:S01]  /*110b0*/  STL [R1+0x90], R13 ;  /* 0x0000900d01007387 */ /* 0x0001e20000100800 */
[----:B------:R-:W-:Y:S01]  /*110c0*/  IMAD R11, R2, R3, R11 ;  /* 0x00000003020b7224 */ /* 0x000fe200078e020b */
[----:B------:R-:W-:Y:S02]  /*110d0*/  IABS R6, R19 ;  /* 0x0000001300067213 */ /* 0x000fe40000000000 */
[----:B------:R3:W-:Y:S01]  /*110e0*/  STL [R1+0xd4], R12 ;  /* 0x0000d40c01007387 */ /* 0x0007e20000100800 */
[----:B0-----:R-:W-:-:S04]  /*110f0*/  IMAD.MOV.U32 R13, RZ, RZ, R9 ;  /* 0x000000ffff0d7224 */ /* 0x001fc800078e0009 */
[----:B------:R-:W-:Y:S01]  /*11100*/  @!P5 IMAD.MOV R13, RZ, RZ, -R13 ;  /* 0x000000ffff0dd224 */ /* 0x000fe200078e0a0d */
[----:B------:R-:W-:Y:S02]  /*11110*/  ISETP.GE.AND P5, PT, R19, RZ, PT ;  /* 0x000000ff1300720c */ /* 0x000fe40003fa6270 */
[----:B------:R-:W4:Y:S01]  /*11120*/  LDL.LU R19, [R1+0x4c8] ;  /* 0x0004c80001137983 */ /* 0x000f220000300800 */
[----:B------:R-:W-:Y:S01]  /*11130*/  IABS R4, R20 ;  /* 0x0000001400047213 */ /* 0x000fe20000000000 */
[----:B------:R-:W-:Y:S01]  /*11140*/  IMAD.HI.U32 R15, R0, R6, RZ ;  /* 0x00000006000f7227 */ /* 0x000fe200078e00ff */
[----:B------:R-:W-:-:S03]  /*11150*/  ISETP.GT.U32.AND P4, PT, R2, R11, PT ;  /* 0x0000000b0200720c */ /* 0x000fc60003f84070 */
        /* <DEDUP_REMOVED lines=8> */
[C---:B------:R-:W-:Y:S02]  /*111e0*/  ISETP.GT.U32.AND P2, PT, R2.reuse, R10, PT ;  /* 0x0000000a0200720c */ /* 0x040fe40003f44070 */
[----:B------:R-:W-:Y:S02]  /*111f0*/  ISETP.GT.U32.AND P1, PT, R2, R11, PT ;  /* 0x0000000b0200720c */ /* 0x000fe40003f24070 */
[----:B-----5:R-:W-:-:S05]  /*11200*/  IABS R7, R23 ;  /* 0x0000001700077213 */ /* 0x020fca0000000000 */
[--C-:B------:R-:W-:Y:S02]  /*11210*/  @!P4 IMAD.IADD R6, R6, 0x1, -R2.reuse ;  /* 0x000000010606c824 */ /* 0x100fe400078e0a02 */
[----:B------:R-:W-:-:S03]  /*11220*/  @!P6 IMAD.IADD R4, R4, 0x1, -R2 ;  /* 0x000000010404e824 */ /* 0x000fc600078e0a02 */
[----:B------:R-:W-:Y:S01]  /*11230*/  ISETP.GT.U32.AND P6, PT, R2, R6, PT ;  /* 0x000000060200720c */ /* 0x000fe20003fc4070 */
[----:B------:R-:W-:Y:S02]  /*11240*/  @!P2 IMAD.IADD R10, R10, 0x1, -R2 ;  /* 0x000000010a0aa824 */ /* 0x000fe400078e0a02 */
[----:B------:R-:W-:-:S04]  /*11250*/  IMAD.HI.U32 R3, R0, R7, RZ ;  /* 0x0000000700037227 */ /* 0x000fc800078e00ff */
[----:B------:R-:W-:Y:S02]  /*11260*/  @!P1 IMAD.IADD R11, R11, 0x1, -R2 ;  /* 0x000000010b0b9824 */ /* 0x000fe400078e0a02 */
[----:B------:R-:W-:Y:S02]  /*11270*/  @!P0 IMAD.MOV R10, RZ, RZ, -R10 ;  /* 0x000000ffff0a8224 */ /* 0x000fe400078e0a0a */
[----:B------:R-:W-:Y:S02]  /*11280*/  IMAD.MOV R3, RZ, RZ, -R3 ;  /* 0x000000ffff037224 */ /* 0x000fe400078e0a03 */
[----:B------:R-:W-:Y:S01]  /*11290*/  @!P3 IMAD.MOV R11, RZ, RZ, -R11 ;  /* 0x000000ffff0bb224 */ /* 0x000fe200078e0a0b */
[----:B------:R0:W-:Y:S01]  /*112a0*/  STL [R1+0xe0], R13 ;  /* 0x0000e00d01007387 */ /* 0x0001e20000100800 */
[----:B------:R-:W-:Y:S01]  /*112b0*/  ISETP.GE.AND P4, PT, R23, RZ, PT ;  /* 0x000000ff1700720c */ /* 0x000fe20003f86270 */
[----:B------:R-:W-:Y:S02]  /*112c0*/  IMAD R7, R2, R3, R7 ;  /* 0x0000000302077224 */ /* 0x000fe400078e0207 */
[----:B------:R4:W-:Y:S01]  /*112d0*/  STL [R1+0xdc], R10 ;  /* 0x0000dc0a01007387 */ /* 0x0009e20000100800 */
[----:B------:R-:W-:Y:S01]  /*112e0*/  @!P6 IMAD.IADD R6, R6, 0x1, -R2 ;  /* 0x000000010606e824 */ /* 0x000fe200078e0a02 */
[----:B------:R-:W-:-:S02]  /*112f0*/  IABS R3, R22 ;  /* 0x0000001600037213 */ /* 0x000fc40000000000 */
[----:B------:R-:W5:Y:S01]  /*11300*/  LDL.LU R23, [R1+0x4cc] ;  /* 0x0004cc0001177983 */ /* 0x000f620000300800 */
[----:B------:R-:W-:-:S03]  /*11310*/  ISETP.GE.AND P6, PT, R22, RZ, PT ;  /* 0x000000ff1600720c */ /* 0x000fc60003fc6270 */
[----:B------:R1:W-:Y:S04]  /*11320*/  STL [R1+0xd8], R11 ;  /* 0x0000d80b01007387 */ /* 0x0003e80000100800 */
[----:B------:R-:W5:Y:S01]  /*11330*/  LDL.LU R22, [R1+0x4d0] ;  /* 0x0004d00001167983 */ /* 0x000f620000300800 */
[----:B------:R-:W-:Y:S01]  /*11340*/  IMAD.HI.U32 R9, R0, R3, RZ ;  /* 0x0000000300097227 */ /* 0x000fe200078e00ff */
[C---:B------:R-:W-:Y:S02]  /*11350*/  ISETP.GT.U32.AND P2, PT, R2.reuse, R7, PT ;  /* 0x000000070200720c */ /* 0x040fe40003f44070 */
[----:B--2---:R-:W-:Y:S01]  /*11360*/  IABS R8, R18 ;  /* 0x0000001200087213 */ /* 0x004fe20000000000 */
[----:B------:R-:W-:Y:S01]  /*11370*/  IMAD.MOV R9, RZ, RZ, -R9 ;  /* 0x000000ffff097224 */ /* 0x000fe200078e0a09 */
[----:B------:R-:W-:-:S03]  /*11380*/  ISETP.GT.U32.AND P0, PT, R2, R4, PT ;  /* 0x000000040200720c */ /* 0x000fc60003f04070 */
[----:B------:R-:W-:Y:S02]  /*11390*/  IMAD R3, R2, R9, R3 ;  /* 0x0000000902037224 */ /* 0x000fe400078e0203 */
[----:B------:R-:W-:-:S04]  /*113a0*/  IMAD.HI.U32 R9, R0, R8, RZ ;  /* 0x0000000800097227 */ /* 0x000fc800078e00ff */
[----:B------:R-:W-:Y:S02]  /*113b0*/  IMAD.MOV R9, RZ, RZ, -R9 ;  /* 0x000000ffff097224 */ /* 0x000fe400078e0a09 */
[----:B------:R-:W-:Y:S02]  /*113c0*/  @!P2 IMAD.IADD R7, R7, 0x1, -R2 ;  /* 0x000000010707a824 */ /* 0x000fe400078e0a02 */
[----:B------:R-:W-:Y:S02]  /*113d0*/  IMAD R8, R2, R9, R8 ;  /* 0x0000000902087224 */ /* 0x000fe400078e0208 */
[----:B------:R-:W-:Y:S01]  /*113e0*/  @!P0 IMAD.IADD R4, R4, 0x1, -R2 ;  /* 0x0000000104048824 */ /* 0x000fe200078e0a02 */
[C---:B------:R-:W-:Y:S02]  /*113f0*/  ISETP.GT.U32.AND P2, PT, R2.reuse, R7, PT ;  /* 0x000000070200720c */ /* 0x040fe40003f44070 */
[----:B------:R-:W-:Y:S02]  /*11400*/  ISETP.GT.U32.AND P0, PT, R2, R8, PT ;  /* 0x000000080200720c */ /* 0x000fe40003f04070 */
[----:B------:R-:W-:Y:S01]  /*11410*/  ISETP.GE.AND P1, PT, R20, RZ, PT ;  /* 0x000000ff1400720c */ /* 0x000fe20003f26270 */
[----:B------:R-:W-:-:S08]  /*11420*/  IMAD.MOV.U32 R14, RZ, RZ, R4 ;  /* 0x000000ffff0e7224 */ /* 0x000fd000078e0004 */
[--C-:B------:R-:W-:Y:S01]  /*11430*/  @!P2 IMAD.IADD R7, R7, 0x1, -R2.reuse ;  /* 0x000000010707a824 */ /* 0x100fe200078e0a02 */
[----:B------:R-:W-:Y:S01]  /*11440*/  ISETP.GE.AND P2, PT, R18, RZ, PT ;  /* 0x000000ff1200720c */ /* 0x000fe20003f46270 */
[----:B------:R-:W-:Y:S01]  /*11450*/  @!P0 IMAD.IADD R8, R8, 0x1, -R2 ;  /* 0x0000000108088824 */ /* 0x000fe200078e0a02 */
[----:B------:R-:W2:Y:S01]  /*11460*/  LDL.LU R18, [R1+0x4d4] ;  /* 0x0004d40001127983 */ /* 0x000ea20000300800 */
[----:B------:R-:W-:Y:S02]  /*11470*/  @!P1 IMAD.MOV R14, RZ, RZ, -R14 ;  /* 0x000000ffff0e9224 */ /* 0x000fe400078e0a0e */
[----:B------:R-:W-:Y:S01]  /*11480*/  IMAD.MOV.U32 R15, RZ, RZ, R6 ;  /* 0x000000ffff0f7224 */ /* 0x000fe200078e0006 */
[C---:B------:R-:W-:Y:S02]  /*11490*/  ISETP.GT.U32.AND P1, PT, R2.reuse, R8, PT ;  /* 0x000000080200720c */ /* 0x040fe40003f24070 */
[----:B------:R-:W-:Y:S01]  /*114a0*/  ISETP.GT.U32.AND P3, PT, R2, R3, PT ;  /* 0x000000030200720c */ /* 0x000fe20003f64070 */
[----:B------:R-:W-:-:S02]  /*114b0*/  @!P5 IMAD.MOV R15, RZ, RZ, -R15 ;  /* 0x000000ffff0fd224 */ /* 0x000fc400078e0a0f */
[----:B------:R-:W-:-:S08]  /*114c0*/  @!P4 IMAD.MOV R7, RZ, RZ, -R7 ;  /* 0x000000ffff07c224 */ /* 0x000fd000078e0a07 */
[--C-:B------:R-:W-:Y:S02]  /*114d0*/  @!P1 IMAD.IADD R8, R8, 0x1, -R2.reuse ;  /* 0x0000000108089824 */ /* 0x100fe400078e0a02 */
[----:B------:R-:W-:-:S05]  /*114e0*/  @!P3 IMAD.IADD R3, R3, 0x1, -R2 ;  /* 0x000000010303b824 */ /* 0x000fca00078e0a02 */
[----:B------:R-:W-:-:S13]  /*114f0*/  ISETP.GT.U32.AND P0, PT, R2, R3, PT ;  /* 0x000000030200720c */ /* 0x000fda0003f04070 */
[----:B------:R-:W-:-:S04]  /*11500*/  @!P0 IMAD.IADD R3, R3, 0x1, -R2 ;  /* 0x0000000103038824 */ /* 0x000fc800078e0a02 */
[----:B------:R-:W-:Y:S01]  /*11510*/  @!P6 IMAD.MOV R3, RZ, RZ, -R3 ;  /* 0x000000ffff03e224 */ /* 0x000fe200078e0a03 */
[----:B---3--:R-:W-:-:S05]  /*11520*/  IABS R12, R17 ;  /* 0x00000011000c7213 */ /* 0x008fca0000000000 */
[----:B0-----:R-:W-:Y:S01]  /*11530*/  IMAD.HI.U32 R13, R0, R12, RZ ;  /* 0x0000000c000d7227 */ /* 0x001fe200078e00ff */
[----:B----4-:R-:W-:-:S03]  /*11540*/  IABS R10, R29 ;  /* 0x0000001d000a7213 */ /* 0x010fc60000000000 */
[----:B------:R-:W-:Y:S02]  /*11550*/  IMAD.MOV R13, RZ, RZ, -R13 ;  /* 0x000000ffff0d7224 */ /* 0x000fe400078e0a0d */
[----:B-1----:R-:W-:-:S04]  /*11560*/  IMAD.HI.U32 R11, R0, R10, RZ ;  /* 0x0000000a000b7227 */ /* 0x002fc800078e00ff */
[----:B------:R-:W-:Y:S02]  /*11570*/  IMAD.MOV R11, RZ, RZ, -R11 ;  /* 0x000000ffff0b7224 */ /* 0x000fe400078e0a0b */
[----:B------:R-:W-:Y:S01]  /*11580*/  IMAD R12, R2, R13, R12 ;  /* 0x0000000d020c7224 */ /* 0x000fe200078e020c */
[----:B------:R-:W-:-:S05]  /*11590*/  IABS R9, R19 ;  /* 0x0000001300097213 */ /* 0x000fca0000000000 */
[----:B------:R-:W-:-:S04]  /*115a0*/  IMAD.HI.U32 R6, R0, R9, RZ ;  /* 0x0000000900067227 */ /* 0x000fc800078e00ff */
[----:B------:R-:W-:Y:S01]  /*115b0*/  IMAD.MOV R6, RZ, RZ, -R6 ;  /* 0x000000ffff067224 */ /* 0x000fe200078e0a06 */
[C---:B------:R-:W-:Y:S01]  /*115c0*/  ISETP.GT.U32.AND P5, PT, R2.reuse, R12, PT ;  /* 0x0000000c0200720c */ /* 0x040fe20003fa4070 */
[C---:B------:R-:W-:Y:S02]  /*115d0*/  IMAD R10, R2.reuse, R11, R10 ;  /* 0x0000000b020a7224 */ /* 0x040fe400078e020a */
[----:B------:R-:W-:-:S03]  /*115e0*/  IMAD R9, R2, R6, R9 ;  /* 0x0000000602097224 */ /* 0x000fc600078e0209 */
[C---:B------:R-:W-:Y:S02]  /*115f0*/  ISETP.GT.U32.AND P4, PT, R2.reuse, R10, PT ;  /* 0x0000000a0200720c */ /* 0x040fe40003f84070 */
[----:B------:R-:W-:-:S05]  /*11600*/  ISETP.GT.U32.AND P1, PT, R2, R9, PT ;  /* 0x000000090200720c */ /* 0x000fca0003f24070 */
[--C-:B------:R-:W-:Y:S01]  /*11610*/  @!P5 IMAD.IADD R12, R12, 0x1, -R2.reuse ;  /* 0x000000010c0cd824 */ /* 0x100fe200078e0a02 */
[----:B------:R-:W-:Y:S02]  /*11620*/  ISETP.GE.AND P3, PT, R17, RZ, PT ;  /* 0x000000ff1100720c */ /* 0x000fe40003f66270 */
[----:B------:R-:W3:Y:S03]  /*11630*/  LDL.LU R17, [R1+0x4d8] ;  /* 0x0004d80001117983 */ /* 0x000ee60000300800 */
[--C-:B------:R-:W-:Y:S02]  /*11640*/  @!P4 IMAD.IADD R10, R10, 0x1, -R2.reuse ;  /* 0x000000010a0ac824 */ /* 0x100fe400078e0a02 */
[----:B------:R-:W-:Y:S01]  /*11650*/  @!P1 IMAD.IADD R9, R9, 0x1, -R2 ;  /* 0x0000000109099824 */ /* 0x000fe200078e0a02 */
[C---:B------:R-:W-:Y:S01]  /*11660*/  ISETP.GT.U32.AND P4, PT, R2.reuse, R12, PT ;  /* 0x0000000c0200720c */ /* 0x040fe20003f84070 */
[----:B------:R-:W-:Y:S03]  /*11670*/  STL [R1+0xc0], R15 ;  /* 0x0000c00f01007387 */ /* 0x000fe60000100800 */
[----:B------:R-:W-:Y:S01]  /*11680*/  ISETP.GT.U32.AND P1, PT, R2, R9, PT ;  /* 0x000000090200720c */ /* 0x000fe20003f24070 */
[----:B------:R0:W-:Y:S01]  /*11690*/  STL [R1+0xcc], R14 ;  /* 0x0000cc0e01007387 */ /* 0x0001e20000100800 */
[----:B------:R-:W-:-:S03]  /*116a0*/  ISETP.GE.AND P0, PT, R29, RZ, PT ;  /* 0x000000ff1d00720c */ /* 0x000fc60003f06270 */
[----:B------:R2:W-:Y:S04]  /*116b0*/  STL [R1+0xd0], R7 ;  /* 0x0000d00701007387 */ /* 0x0005e80000100800 */
[----:B------:R-:W4:Y:S01]  /*116c0*/  LDL.LU R29, [R1+0x4dc] ;  /* 0x0004dc00011d7983 */ /* 0x000f220000300800 */
[----:B0-----:R-:W-:-:S04]  /*116d0*/  IMAD.MOV.U32 R14, RZ, RZ, R8 ;  /* 0x000000ffff0e7224 */ /* 0x001fc800078e0008 */
[----:B------:R-:W-:Y:S01]  /*116e0*/  @!P2 IMAD.MOV R14, RZ, RZ, -R14 ;  /* 0x000000ffff0ea224 */ /* 0x000fe200078e0a0e */
[----:B------:R0:W-:Y:S01]  /*116f0*/  STL [R1+0xc8], R3 ;  /* 0x0000c80301007387 */ /* 0x0001e20000100800 */
[--C-:B------:R-:W-:Y:S02]  /*11700*/  @!P4 IMAD.IADD R12, R12, 0x1, -R2.reuse ;  /* 0x000000010c0cc824 */ /* 0x100fe400078e0a02 */
[----:B------:R-:W-:Y:S01]  /*11710*/  @!P1 IMAD.IADD R9, R9, 0x1, -R2 ;  /* 0x0000000109099824 */ /* 0x000fe200078e0a02 */
[----:B------:R-:W-:Y:S01]  /*11720*/  STL [R1+0xc4], R14 ;  /* 0x0000c40e01007387 */ /* 0x000fe20000100800 */
[----:B-----5:R-:W-:Y:S02]  /*11730*/  IABS R4, R23 ;  /* 0x0000001700047213 */ /* 0x020fe40000000000 */
[----:B------:R-:W-:Y:S02]  /*11740*/  ISETP.GE.AND P4, PT, R23, RZ, PT ;  /* 0x000000ff1700720c */ /* 0x000fe40003f86270 */
[----:B------:R-:W5:Y:S01]  /*11750*/  LDL.LU R23, [R1+0x4e0] ;  /* 0x0004e00001177983 */ /* 0x000f620000300800 */
[----:B------:R-:W-:-:S02]  /*11760*/  IABS R11, R22 ;  /* 0x00000016000b7213 */ /* 0x000fc40000000000 */
[----:B------:R-:W-:Y:S02]  /*11770*/  ISETP.GE.AND P1, PT, R22, RZ, PT ;  /* 0x000000ff1600720c */ /* 0x000fe40003f26270 */
[----:B------:R-:W3:Y:S01]  /*11780*/  LDL.LU R22, [R1+0x4e4] ;  /* 0x0004e40001167983 */ /* 0x000ee20000300800 */
[----:B------:R-:W-:Y:S01]  /*11790*/  IMAD.HI.U32 R6, R0, R4, RZ ;  /* 0x0000000400067227 */ /* 0x000fe200078e00ff */
[----:B------:R-:W-:-:S03]  /*117a0*/  ISETP.GT.U32.AND P6, PT, R2, R10, PT ;  /* 0x0000000a0200720c */ /* 0x000fc60003fc4070 */
[----:B------:R-:W-:Y:S02]  /*117b0*/  IMAD.MOV R6, RZ, RZ, -R6 ;  /* 0x000000ffff067224 */ /* 0x000fe400078e0a06 */
[----:B------:R-:W-:-:S04]  /*117c0*/  IMAD.HI.U32 R13, R0, R11, RZ ;  /* 0x0000000b000d7227 */ /* 0x000fc800078e00ff */
[----:B------:R-:W-:Y:S02]  /*117d0*/  IMAD R4, R2, R6, R4 ;  /* 0x0000000602047224 */ /* 0x000fe400078e0204 */
[----:B------:R-:W-:-:S03]  /*117e0*/  IMAD.MOV R13, RZ, RZ, -R13 ;  /* 0x000000ffff0d7224 */ /* 0x000fc600078e0a0d */
[C---:B------:R-:W-:Y:S01]  /*117f0*/  ISETP.GT.U32.AND P2, PT, R2.reuse, R4, PT ;  /* 0x000000040200720c */ /* 0x040fe20003f44070 */
[----:B------:R-:W-:Y:S02]  /*11800*/  IMAD R8, R2, R13, R11 ;  /* 0x0000000d02087224 */ /* 0x000fe400078e020b */
[----:B------:R-:W-:-:S03]  /*11810*/  @!P6 IMAD.IADD R10, R10, 0x1, -R2 ;  /* 0x000000010a0ae824 */ /* 0x000fc600078e0a02 */
[----:B------:R-:W-:Y:S02]  /*11820*/  ISETP.GT.U32.AND P6, PT, R2, R8, PT ;  /* 0x000000080200720c */ /* 0x000fe40003fc4070 */
[----:B--2---:R-:W-:-:S05]  /*11830*/  IABS R7, R18 ;  /* 0x0000001200077213 */ /* 0x004fca0000000000 */
[----:B0-----:R-:W-:-:S04]  /*11840*/  IMAD.HI.U32 R3, R0, R7, RZ ;  /* 0x0000000700037227 */ /* 0x001fc800078e00ff */
[----:B------:R-:W-:-:S04]  /*11850*/  IMAD.MOV R3, RZ, RZ, -R3 ;  /* 0x000000ffff037224 */ /* 0x000fc800078e0a03 */
[----:B------:R-:W-:Y:S02]  /*11860*/  IMAD R7, R2, R3, R7 ;  /* 0x0000000302077224 */ /* 0x000fe400078e0207 */
[----:B------:R-:W-:-:S03]  /*11870*/  @!P2 IMAD.IADD R4, R4, 0x1, -R2 ;  /* 0x000000010404a824 */ /* 0x000fc600078e0a02 */
[----:B------:R-:W-:Y:S01]  /*11880*/  ISETP.GT.U32.AND P2, PT, R2, R7, PT ;  /* 0x000000070200720c */ /* 0x000fe20003f44070 */
[----:B------:R-:W-:Y:S01]  /*11890*/  @!P6 IMAD.IADD R8, R8, 0x1, -R2 ;  /* 0x000000010808e824 */ /* 0x000fe200078e0a02 */
[----:B------:R-:W-:Y:S02]  /*118a0*/  ISETP.GE.AND P5, PT, R19, RZ, PT ;  /* 0x000000ff1300720c */ /* 0x000fe40003fa6270 */
[C---:B------:R-:W-:Y:S01]  /*118b0*/  ISETP.GT.U32.AND P6, PT, R2.reuse, R4, PT ;  /* 0x000000040200720c */ /* 0x040fe20003fc4070 */
[----:B------:R-:W-:Y:S01]  /*118c0*/  @!P3 IMAD.MOV R12, RZ, RZ, -R12 ;  /* 0x000000ffff0cb224 */ /* 0x000fe200078e0a0c */
[----:B------:R-:W-:Y:S01]  /*118d0*/  ISETP.GT.U32.AND P3, PT, R2, R8, PT ;  /* 0x000000080200720c */ /* 0x000fe20003f64070 */
[----:B------:R-:W-:-:S06]  /*118e0*/  @!P0 IMAD.MOV R10, RZ, RZ, -R10 ;  /* 0x000000ffff0a8224 */ /* 0x000fcc00078e0a0a */
[--C-:B------:R-:W-:Y:S02]  /*118f0*/  @!P2 IMAD.IADD R7, R7, 0x1, -R2.reuse ;  /* 0x000000010707a824 */ /* 0x100fe400078e0a02 */
[----:B------:R-:W-:Y:S01]  /*11900*/  @!P5 IMAD.MOV R9, RZ, RZ, -R9 ;  /* 0x000000ffff09d224 */ /* 0x000fe200078e0a09 */
[----:B------:R-:W-:Y:S01]  /*11910*/  STL [R1+0xa4], R12 ;  /* 0x0000a40c01007387 */ /* 0x000fe20000100800 */
[--C-:B------:R-:W-:Y:S01]  /*11920*/  @!P6 IMAD.IADD R4, R4, 0x1, -R2.reuse ;  /* 0x000000010404e824 */ /* 0x100fe200078e0a02 */
[----:B------:R-:W-:Y:S02]  /*11930*/  ISETP.GT.U32.AND P5, PT, R2, R7, PT ;  /* 0x000000070200720c */ /* 0x000fe40003fa4070 */
[----:B------:R-:W-:Y:S01]  /*11940*/  STL [R1+0xa8], R10 ;  /* 0x0000a80a01007387 */ /* 0x000fe20000100800 */
[----:B------:R-:W-:-:S03]  /*11950*/  @!P3 IMAD.IADD R8, R8, 0x1, -R2 ;  /* 0x000000010808b824 */ /* 0x000fc600078e0a02 */
[----:B------:R0:W-:Y:S01]  /*11960*/  STL [R1+0xac], R9 ;  /* 0x0000ac0901007387 */ /* 0x0001e20000100800 */
[----:B------:R-:W-:Y:S01]  /*11970*/  @!P1 IMAD.MOV R8, RZ, RZ, -R8 ;  /* 0x000000ffff089224 */ /* 0x000fe200078e0a08 */
[----:B------:R-:W-:Y:S02]  /*11980*/  ISETP.GE.AND P2, PT, R18, RZ, PT ;  /* 0x000000ff1200720c */ /* 0x000fe40003f46270 */
[----:B------:R-:W2:Y:S01]  /*11990*/  LDL.LU R18, [R1+0x4ec] ;  /* 0x0004ec0001127983 */ /* 0x000ea20000300800 */
[----:B0-----:R-:W-:-:S04]  /*119a0*/  IMAD.MOV.U32 R9, RZ, RZ, R4 ;  /* 0x000000ffff097224 */ /* 0x001fc800078e0004 */
[----:B------:R-:W-:Y:S02]  /*119b0*/  @!P4 IMAD.MOV R9, RZ, RZ, -R9 ;  /* 0x000000ffff09c224 */ /* 0x000fe400078e0a09 */
[----:B------:R-:W-:-:S03]  /*119c0*/  @!P5 IMAD.IADD R7, R7, 0x1, -R2 ;  /* 0x000000010707d824 */ /* 0x000fc600078e0a02 */
[----:B------:R-:W-:Y:S01]  /*119d0*/  STL [R1+0xbc], R9 ;  /* 0x0000bc0901007387 */ /* 0x000fe20000100800 */
[----:B-----5:R-:W-:Y:S02]  /*119e0*/  IABS R13, R23 ;  /* 0x00000017000d7213 */ /* 0x020fe40000000000 */
[----:B------:R-:W-:Y:S02]  /*119f0*/  ISETP.GE.AND P5, PT, R23, RZ, PT ;  /* 0x000000ff1700720c */ /* 0x000fe40003fa6270 */
[----:B------:R-:W5:Y:S01]  /*11a00*/  LDL.LU R23, [R1+0x4f0] ;  /* 0x0004f00001177983 */ /* 0x000f620000300800 */
[----:B---3--:R-:W-:-:S03]  /*11a10*/  IABS R12, R22 ;  /* 0x00000016000c7213 */ /* 0x008fc60000000000 */
[----:B------:R0:W-:Y:S01]  /*11a20*/  STL [R1+0xb0], R8 ;  /* 0x0000b00801007387 */ /* 0x0001e20000100800 */
[----:B------:R-:W-:-:S03]  /*11a30*/  ISETP.GE.AND P1, PT, R22, RZ, PT ;  /* 0x000000ff1600720c */ /* 0x000fc60003f26270 */
[----:B------:R-:W3:Y:S01]  /*11a40*/  LDL.LU R22, [R1+0x4f4] ;  /* 0x0004f40001167983 */ /* 0x000ee20000300800 */
[----:B------:R-:W-:-:S05]  /*11a50*/  IABS R6, R17 ;  /* 0x0000001100067213 */ /* 0x000fca0000000000 */
[----:B------:R-:W-:Y:S01]  /*11a60*/  IMAD.HI.U32 R11, R0, R6, RZ ;  /* 0x00000006000b7227 */ /* 0x000fe200078e00ff */
[----:B----4-:R-:W-:-:S03]  /*11a70*/  IABS R3, R29 ;  /* 0x0000001d00037213 */ /* 0x010fc60000000000 */
[----:B------:R-:W-:-:S04]  /*11a80*/  IMAD.MOV R11, RZ, RZ, -R11 ;  /* 0x000000ffff0b7224 */ /* 0x000fc800078e0a0b */
[----:B------:R-:W-:Y:S02]  /*11a90*/  IMAD R6, R2, R11, R6 ;  /* 0x0000000b02067224 */ /* 0x000fe400078e0206 */
[----:B------:R-:W-:-:S04]  /*11aa0*/  IMAD.HI.U32 R11, R0, R3, RZ ;  /* 0x00000003000b7227 */ /* 0x000fc800078e00ff */
[----:B------:R-:W-:-:S04]  /*11ab0*/  IMAD.MOV R11, RZ, RZ, -R11 ;  /* 0x000000ffff0b7224 */ /* 0x000fc800078e0a0b */
[C---:B------:R-:W-:Y:S01]  /*11ac0*/  IMAD R3, R2.reuse, R11, R3 ;  /* 0x0000000b02037224 */ /* 0x040fe200078e0203 */
[----:B------:R-:W-:-:S04]  /*11ad0*/  ISETP.GT.U32.AND P0, PT, R2, R6, PT ;  /* 0x000000060200720c */ /* 0x000fc80003f04070 */
[----:B------:R-:W-:Y:S02]  /*11ae0*/  ISETP.GT.U32.AND P3, PT, R2, R3, PT ;  /* 0x000000030200720c */ /* 0x000fe40003f64070 */
[----:B------:R-:W-:Y:S02]  /*11af0*/  ISETP.GE.AND P6, PT, R17, RZ, PT ;  /* 0x000000ff1100720c */ /* 0x000fe40003fc6270 */
[----:B------:R-:W4:Y:S04]  /*11b00*/  LDL.LU R17, [R1+0x4e8] ;  /* 0x0004e80001117983 */ /* 0x000f280000300800 */
[----:B------:R-:W4:Y:S01]  /*11b10*/  LDL.LU R19, [R1+0x4f8] ;  /* 0x0004f80001137983 */ /* 0x000f220000300800 */
[----:B------:R-:W-:-:S04]  /*11b20*/  @!P0 IMAD.IADD R6, R6, 0x1, -R2 ;  /* 0x0000000106068824 */ /* 0x000fc800078e0a02 */
[----:B------:R-:W-:Y:S01]  /*11b30*/  @!P3 IMAD.IADD R3, R3, 0x1, -R2 ;  /* 0x000000010303b824 */ /* 0x000fe200078e0a02 */
[----:B------:R-:W-:-:S04]  /*11b40*/  ISETP.GT.U32.AND P4, PT, R2, R6, PT ;  /* 0x000000060200720c */ /* 0x000fc80003f84070 */
[----:B------:R-:W-:Y:S02]  /*11b50*/  ISETP.GT.U32.AND P3, PT, R2, R3, PT ;  /* 0x000000030200720c */ /* 0x000fe40003f64070 */
[----:B------:R-:W-:Y:S02]  /*11b60*/  ISETP.GE.AND P0, PT, R29, RZ, PT ;  /* 0x000000ff1d00720c */ /* 0x000fe40003f06270 */
[----:B------:R-:W4:Y:S05]  /*11b70*/  LDL.LU R29, [R1+0x4fc] ;  /* 0x0004fc00011d7983 */ /* 0x000f2a0000300800 */
[----:B------:R-:W-:-:S04]  /*11b80*/  @!P4 IMAD.IADD R6, R6, 0x1, -R2 ;  /* 0x000000010606c824 */ /* 0x000fc800078e0a02 */
[----:B------:R-:W-:Y:S02]  /*11b90*/  @!P3 IMAD.IADD R3, R3, 0x1, -R2 ;  /* 0x000000010303b824 */ /* 0x000fe400078e0a02 */
[----:B0-----:R-:W-:Y:S02]  /*11ba0*/  IMAD.MOV.U32 R8, RZ, RZ, R6 ;  /* 0x000000ffff087224 */ /* 0x001fe400078e0006 */
[----:B------:R-:W-:Y:S02]  /*11bb0*/  IMAD.MOV.U32 R6, RZ, RZ, R3 ;  /* 0x000000ffff067224 */ /* 0x000fe400078e0003 */
[----:B------:R-:W-:Y:S02]  /*11bc0*/  @!P2 IMAD.MOV R7, RZ, RZ, -R7 ;  /* 0x000000ffff07a224 */ /* 0x000fe400078e0a07 */
[----:B------:R-:W-:Y:S02]  /*11bd0*/  @!P6 IMAD.MOV R8, RZ, RZ, -R8 ;  /* 0x000000ffff08e224 */ /* 0x000fe400078e0a08 */
[----:B------:R-:W-:Y:S01]  /*11be0*/  @!P0 IMAD.MOV R6, RZ, RZ, -R6 ;  /* 0x000000ffff068224 */ /* 0x000fe200078e0a06 */
[----:B------:R-:W-:Y:S04]  /*11bf0*/  STL [R1+0xb8], R7 ;  /* 0x0000b80701007387 */ /* 0x000fe80000100800 */
[----:B------:R-:W-:Y:S01]  /*11c00*/  STL [R1+0xb4], R8 ;  /* 0x0000b40801007387 */ /* 0x000fe20000100800 */
[----:B--2---:R-:W-:-:S02]  /*11c10*/  IABS R11, R18 ;  /* 0x00000012000b7213 */ /* 0x004fc40000000000 */
[----:B------:R-:W-:Y:S01]  /*11c20*/  ISETP.GE.AND P2, PT, R18, RZ, PT ;  /* 0x000000ff1200720c */ /* 0x000fe20003f46270 */
[----:B------:R4:W-:Y:S01]  /*11c30*/  STL [R1+0x208], R6 ;  /* 0x0002080601007387 */ /* 0x0009e20000100800 */
[----:B------:R-:W-:Y:S01]  /*11c40*/  IMAD.HI.U32 R4, R0, R13, RZ ;  /* 0x0000000d00047227 */ /* 0x000fe200078e00ff */
[----:B-----5:R-:W-:Y:S02]  /*11c50*/  ISETP.GE.AND P6, PT, R23, RZ, PT ;  /* 0x000000ff1700720c */ /* 0x020fe40003fc6270 */
[----:B------:R-:W-:Y:S02]  /*11c60*/  IABS R3, R23 ;  /* 0x0000001700037213 */ /* 0x000fe40000000000 */
[----:B---3--:R-:W-:Y:S02]  /*11c70*/  ISETP.GE.AND P0, PT, R22, RZ, PT ;  /* 0x000000ff1600720c */ /* 0x008fe40003f06270 */
[----:B------:R-:W-:Y:S01]  /*11c80*/  IABS R10, R22 ;  /* 0x00000016000a7213 */ /* 0x000fe20000000000 */
[----:B------:R-:W-:-:S02]  /*11c90*/  IMAD.MOV.U32 R22, RZ, RZ, R26 ;  /* 0x000000ffff167224 */ /* 0x000fc400078e001a */
[----:B------:R-:W2:Y:S04]  /*11ca0*/  LDL R26, [R1+0x500] ;  /* 0x00050000011a7983 */ /* 0x000ea80000100800 */
[----:B------:R-:W3:Y:S04]  /*11cb0*/  LDL.LU R18, [R1+0x504] ;  /* 0x0005040001127983 */ /* 0x000ee80000300800 */
[----:B------:R-:W5:Y:S01]  /*11cc0*/  LDL.LU R23, [R1+0x508] ;  /* 0x0005080001177983 */ /* 0x000f620000300800 */
[----:B------:R-:W-:-:S04]  /*11cd0*/  IMAD.MOV R4, RZ, RZ, -R4 ;  /* 0x000000ffff047224 */ /* 0x000fc800078e0a04 */
[----:B------:R-:W-:-:S05]  /*11ce0*/  IMAD R13, R2, R4, R13 ;  /* 0x00000004020d7224 */ /* 0x000fca00078e020d */
[----:B------:R-:W-:Y:S01]  /*11cf0*/  ISETP.GT.U32.AND P4, PT, R2, R13, PT ;  /* 0x0000000d0200720c */ /* 0x000fe20003f84070 */
[----:B------:R-:W-:-:S04]  /*11d00*/  IMAD.HI.U32 R4, R0, R12, RZ ;  /* 0x0000000c00047227 */ /* 0x000fc800078e00ff */
[----:B------:R-:W-:-:S08]  /*11d10*/  IMAD.MOV R4, RZ, RZ, -R4 ;  /* 0x000000ffff047224 */ /* 0x000fd000078e0a04 */
[----:B------:R-:W-:Y:S02]  /*11d20*/  @!P4 IMAD.IADD R13, R13, 0x1, -R2 ;  /* 0x000000010d0dc824 */ /* 0x000fe400078e0a02 */
[----:B------:R-:W-:Y:S02]  /*11d30*/  IMAD R12, R2, R4, R12 ;  /* 0x00000004020c7224 */ /* 0x000fe400078e020c */
[----:B------:R-:W-:Y:S01]  /*11d40*/  IMAD.HI.U32 R4, R0, R11, RZ ;  /* 0x0000000b00047227 */ /* 0x000fe200078e00ff */
[C---:B------:R-:W-:Y:S02]  /*11d50*/  ISETP.GT.U32.AND P4, PT, R2.reuse, R13, PT ;  /* 0x0000000d0200720c */ /* 0x040fe40003f84070 */
[----:B------:R-:W-:Y:S01]  /*11d60*/  ISETP.GT.U32.AND P3, PT, R2, R12, PT ;  /* 0x0000000c0200720c */ /* 0x000fe20003f64070 */
[----:B------:R-:W-:-:S04]  /*11d70*/  IMAD.MOV R4, RZ, RZ, -R4 ;  /* 0x000000ffff047224 */ /* 0x000fc800078e0a04 */
[----:B------:R-:W-:-:S06]  /*11d80*/  IMAD R11, R2, R4, R11 ;  /* 0x00000004020b7224 */ /* 0x000fcc00078e020b */
[--C-:B------:R-:W-:Y:S01]  /*11d90*/  @!P4 IMAD.IADD R13, R13, 0x1, -R2.reuse ;  /* 0x000000010d0dc824 */ /* 0x100fe200078e0a02 */
[----:B------:R-:W-:Y:S01]  /*11da0*/  ISETP.GT.U32.AND P4, PT, R2, R11, PT ;  /* 0x0000000b0200720c */ /* 0x000fe20003f84070 */
[----:B------:R-:W-:Y:S02]  /*11db0*/  @!P3 IMAD.IADD R12, R12, 0x1, -R2 ;  /* 0x000000010c0cb824 */ /* 0x000fe400078e0a02 */
[----:B------:R-:W-:-:S03]  /*11dc0*/  IMAD.HI.U32 R9, R0, R3, RZ ;  /* 0x0000000300097227 */ /* 0x000fc600078e00ff */
[----:B------:R-:W-:Y:S01]  /*11dd0*/  ISETP.GT.U32.AND P3, PT, R2, R12, PT ;  /* 0x0000000c0200720c */ /* 0x000fe20003f64070 */
[----:B------:R-:W-:Y:S01]  /*11de0*/  IMAD.MOV R9, RZ, RZ, -R9 ;  /* 0x000000ffff097224 */ /* 0x000fe200078e0a09 */
[----:B----4-:R-:W-:-:S05]  /*11df0*/  IABS R6, R17 ;  /* 0x0000001100067213 */ /* 0x010fca0000000000 */
[----:B------:R-:W-:Y:S02]  /*11e00*/  @!P4 IMAD.IADD R11, R11, 0x1, -R2 ;  /* 0x000000010b0bc824 */ /* 0x000fe400078e0a02 */
[----:B------:R-:W-:Y:S02]  /*11e10*/  IMAD R3, R2, R9, R3 ;  /* 0x0000000902037224 */ /* 0x000fe400078e0203 */
[----:B------:R-:W-:Y:S01]  /*11e20*/  IMAD.HI.U32 R9, R0, R6, RZ ;  /* 0x0000000600097227 */ /* 0x000fe200078e00ff */
[----:B------:R-:W-:-:S03]  /*11e30*/  ISETP.GT.U32.AND P4, PT, R2, R11, PT ;  /* 0x0000000b0200720c */ /* 0x000fc60003f84070 */
[----:B------:R-:W-:-:S04]  /*11e40*/  IMAD.HI.U32 R4, R0, R10, RZ ;  /* 0x0000000a00047227 */ /* 0x000fc800078e00ff */
[----:B------:R-:W-:Y:S01]  /*11e50*/  @!P3 IMAD.IADD R12, R12, 0x1, -R2 ;  /* 0x000000010c0cb824 */ /* 0x000fe200078e0a02 */
[C---:B------:R-:W-:Y:S01]  /*11e60*/  ISETP.GT.U32.AND P3, PT, R2.reuse, R3, PT ;  /* 0x000000030200720c */ /* 0x040fe20003f64070 */
[----:B------:R-:W-:Y:S01]  /*11e70*/  IMAD.MOV R9, RZ, RZ, -R9 ;  /* 0x000000ffff097224 */ /* 0x000fe200078e0a09 */
[----:B------:R-:W-:Y:S01]  /*11e80*/  IABS R8, R19 ;  /* 0x0000001300087213 */ /* 0x000fe20000000000 */
[----:B------:R-:W-:Y:S02]  /*11e90*/  IMAD.MOV R4, RZ, RZ, -R4 ;  /* 0x000000ffff047224 */ /* 0x000fe400078e0a04 */
[C---:B------:R-:W-:Y:S02]  /*11ea0*/  IMAD R9, R2.reuse, R9, R6 ;  /* 0x0000000902097224 */ /* 0x040fe400078e0206 */
[----:B------:R-:W-:Y:S02]  /*11eb0*/  IMAD.MOV.U32 R16, RZ, RZ, R13 ;  /* 0x000000ffff107224 */ /* 0x000fe400078e000d */
[----:B------:R-:W-:-:S02]  /*11ec0*/  IMAD R10, R2, R4, R10 ;  /* 0x00000004020a7224 */ /* 0x000fc400078e020a */
[----:B------:R-:W-:Y:S01]  /*11ed0*/  IMAD.MOV.U32 R15, RZ, RZ, R12 ;  /* 0x000000ffff0f7224 */ /* 0x000fe200078e000c */
[----:B------:R-:W-:Y:S01]  /*11ee0*/  IABS R7, R29 ;  /* 0x0000001d00077213 */ /* 0x000fe20000000000 */
[----:B------:R-:W-:Y:S01]  /*11ef0*/  @!P4 IMAD.IADD R11, R11, 0x1, -R2 ;  /* 0x000000010b0bc824 */ /* 0x000fe200078e0a02 */
[----:B------:R-:W-:Y:S01]  /*11f00*/  ISETP.GT.U32.AND P4, PT, R2, R9, PT ;  /* 0x000000090200720c */ /* 0x000fe20003f84070 */
[----:B------:R-:W-:-:S04]  /*11f10*/  IMAD.HI.U32 R14, R0, R8, RZ ;  /* 0x00000008000e7227 */ /* 0x000fc800078e00ff */
[----:B------:R-:W-:Y:S01]  /*11f20*/  @!P5 IMAD.MOV R16, RZ, RZ, -R16 ;  /* 0x000000ffff10d224 */ /* 0x000fe200078e0a10 */
[----:B------:R-:W-:Y:S01]  /*11f30*/  ISETP.GT.U32.AND P5, PT, R2, R10, PT ;  /* 0x0000000a0200720c */ /* 0x000fe20003fa4070 */
[----:B------:R-:W-:Y:S02]  /*11f40*/  @!P1 IMAD.MOV R15, RZ, RZ, -R15 ;  /* 0x000000ffff0f9224 */ /* 0x000fe400078e0a0f */
[----:B------:R-:W-:Y:S02]  /*11f50*/  IMAD.MOV R14, RZ, RZ, -R14 ;  /* 0x000000ffff0e7224 */ /* 0x000fe400078e0a0e */
[----:B------:R-:W-:Y:S01]  /*11f60*/  @!P3 IMAD.IADD R3, R3, 0x1, -R2 ;  /* 0x000000010303b824 */ /* 0x000fe200078e0a02 */
[----:B------:R-:W-:Y:S01]  /*11f70*/  STL [R1+0xa0], R16 ;  /* 0x0000a01001007387 */ /* 0x000fe20000100800 */
[----:B------:R-:W-:-:S03]  /*11f80*/  IMAD.HI.U32 R4, R0, R7, RZ ;  /* 0x0000000700047227 */ /* 0x000fc600078e00ff */
[----:B------:R0:W-:Y:S01]  /*11f90*/  STL [R1+0x9c], R15 ;  /* 0x00009c0f01007387 */ /* 0x0001e20000100800 */
[C---:B------:R-:W-:Y:S01]  /*11fa0*/  IMAD R8, R2.reuse, R14, R8 ;  /* 0x0000000e02087224 */ /* 0x040fe200078e0208 */
[C---:B------:R-:W-:Y:S01]  /*11fb0*/  ISETP.GT.U32.AND P3, PT, R2.reuse, R3, PT ;  /* 0x000000030200720c */ /* 0x040fe20003f64070 */
[----:B------:R-:W-:Y:S02]  /*11fc0*/  IMAD.MOV R4, RZ, RZ, -R4 ;  /* 0x000000ffff047224 */ /* 0x000fe400078e0a04 */
[--C-:B------:R-:W-:Y:S02]  /*11fd0*/  @!P4 IMAD.IADD R9, R9, 0x1, -R2.reuse ;  /* 0x000000010909c824 */ /* 0x100fe400078e0a02 */
[----:B0-----:R-:W-:Y:S02]  /*11fe0*/  IMAD.MOV.U32 R15, RZ, RZ, R11 ;  /* 0x000000ffff0f7224 */ /* 0x001fe400078e000b */
[C---:B------:R-:W-:Y:S02]  /*11ff0*/  IMAD R7, R2.reuse, R4, R7 ;  /* 0x0000000402077224 */ /* 0x040fe400078e0207 */
[----:B------:R-:W-:Y:S01]  /*12000*/  @!P2 IMAD.MOV R15, RZ, RZ, -R15 ;  /* 0x000000ffff0fa224 */ /* 0x000fe200078e0a0f */
[----:B------:R-:W-:Y:S01]  /*12010*/  ISETP.GT.U32.AND P2, PT, R2, R8, PT ;  /* 0x000000080200720c */ /* 0x000fe20003f44070 */
[--C-:B------:R-:W-:Y:S01]  /*12020*/  @!P5 IMAD.IADD R10, R10, 0x1, -R2.reuse ;  /* 0x000000010a0ad824 */ /* 0x100fe200078e0a02 */
[----:B------:R-:W-:Y:S01]  /*12030*/  ISETP.GT.U32.AND P4, PT, R2, R9, PT ;  /* 0x000000090200720c */ /* 0x000fe20003f84070 */
[----:B------:R-:W-:Y:S01]  /*12040*/  @!P3 IMAD.IADD R3, R3, 0x1, -R2 ;  /* 0x000000010303b824 */ /* 0x000fe200078e0a02 */
[----:B------:R-:W-:-:S02]  /*12050*/  ISETP.GE.AND P1, PT, R17, RZ, PT ;  /* 0x000000ff1100720c */ /* 0x000fc40003f26270 */
[----:B------:R-:W-:Y:S01]  /*12060*/  ISETP.GT.U32.AND P5, PT, R2, R10, PT ;  /* 0x0000000a0200720c */ /* 0x000fe20003fa4070 */
[----:B------:R-:W4:Y:S04]  /*12070*/  LDL.LU R17, [R1+0x50c] ;  /* 0x00050c0001117983 */ /* 0x000f280000300800 */
[----:B------:R0:W-:Y:S02]  /*12080*/  STL [R1+0x98], R15 ;  /* 0x0000980f01007387 */ /* 0x0001e40000100800 */
[--C-:B------:R-:W-:Y:S02]  /*12090*/  @!P2 IMAD.IADD R8, R8, 0x1, -R2.reuse ;  /* 0x000000010808a824 */ /* 0x100fe400078e0a02 */
[----:B------:R-:W-:Y:S02]  /*120a0*/  @!P4 IMAD.IADD R9, R9, 0x1, -R2 ;  /* 0x000000010909c824 */ /* 0x000fe400078e0a02 */
[----:B0-----:R-:W-:-:S04]  /*120b0*/  IMAD.MOV.U32 R15, RZ, RZ, R3 ;  /* 0x000000ffff0f7224 */ /* 0x001fc800078e0003 */
[----:B------:R-:W-:Y:S01]  /*120c0*/  @!P6 IMAD.MOV R15, RZ, RZ, -R15 ;  /* 0x000000ffff0fe224 */ /* 0x000fe200078e0a0f */
[----:B------:R-:W-:Y:S01]  /*120d0*/  ISETP.GT.U32.AND P6, PT, R2, R8, PT ;  /* 0x000000080200720c */ /* 0x000fe20003fc4070 */
[----:B------:R-:W-:-:S04]  /*120e0*/  @!P5 IMAD.IADD R10, R10, 0x1, -R2 ;  /* 0x000000010a0ad824 */ /* 0x000fc800078e0a02 */
[----:B------:R-:W-:Y:S01]  /*120f0*/  @!P0 IMAD.MOV R10, RZ, RZ, -R10 ;  /* 0x000000ffff0a8224 */ /* 0x000fe200078e0a0a */
[----:B------:R-:W-:Y:S04]  /*12100*/  STL [R1+0x94], R15 ;  /* 0x0000940f01007387 */ /* 0x000fe80000100800 */
[----:B------:R-:W-:Y:S03]  /*12110*/  STL [R1+0x7c], R10 ;  /* 0x00007c0a01007387 */ /* 0x000fe60000100800 */
[----:B------:R-:W-:Y:S01]  /*12120*/  @!P6 IMAD.IADD R8, R8, 0x1, -R2 ;  /* 0x000000010808e824 */ /* 0x000fe200078e0a02 */
[----:B---3--:R-:W-:Y:S02]  /*12130*/  IABS R4, R18 ;  /* 0x0000001200047213 */ /* 0x008fe40000000000 */
[----:B-----5:R-:W-:-:S03]  /*12140*/  IABS R12, R23 ;  /* 0x00000017000c7213 */ /* 0x020fc60000000000 */
[----:B------:R-:W-:-:S04]  /*12150*/  IMAD.HI.U32 R13, R0, R4, RZ ;  /* 0x00000004000d7227 */ /* 0x000fc800078e00ff */
[----:B------:R-:W-:Y:S02]  /*12160*/  IMAD.MOV.U32 R11, RZ, RZ, R12 ;  /* 0x000000ffff0b7224 */ /* 0x000fe400078e000c */
[----:B------:R-:W-:Y:S02]  /*12170*/  IMAD.MOV R13, RZ, RZ, -R13 ;  /* 0x000000ffff0d7224 */ /* 0x000fe400078e0a0d */
[----:B------:R-:W-:-:S04]  /*12180*/  IMAD.HI.U32 R12, R0, R11, RZ ;  /* 0x0000000b000c7227 */ /* 0x000fc800078e00ff */
[----:B------:R-:W-:Y:S02]  /*12190*/  IMAD R4, R2, R13, R4 ;  /* 0x0000000d02047224 */ /* 0x000fe400078e0204 */
[----:B------:R-:W-:-:S03]  /*121a0*/  IMAD.MOV R12, RZ, RZ, -R12 ;  /* 0x000000ffff0c7224 */ /* 0x000fc600078e0a0c */
[C---:B------:R-:W-:Y:S01]  /*121b0*/  ISETP.GT.U32.AND P4, PT, R2.reuse, R4, PT ;  /* 0x000000040200720c */ /* 0x040fe20003f84070 */
[----:B------:R-:W-:Y:S02]  /*121c0*/  IMAD R3, R2, R12, R11 ;  /* 0x0000000c02037224 */ /* 0x000fe400078e020b */
[----:B------:R-:W-:-:S04]  /*121d0*/  IMAD.MOV.U32 R12, RZ, RZ, R9 ;  /* 0x000000ffff0c7224 */ /* 0x000fc800078e0009 */
[----:B------:R-:W-:Y:S01]  /*121e0*/  @!P1 IMAD.MOV R12, RZ, RZ, -R12 ;  /* 0x000000ffff0c9224 */ /* 0x000fe200078e0a0c */
[----:B------:R-:W-:Y:S02]  /*121f0*/  ISETP.GE.AND P1, PT, R29, RZ, PT ;  /* 0x000000ff1d00720c */ /* 0x000fe40003f26270 */
[----:B------:R-:W3:Y:S01]  /*12200*/  LDL.LU R29, [R1+0x510] ;  /* 0x00051000011d7983 */ /* 0x000ee20000300800 */
[----:B--2---:R-:W-:Y:S02]  /*12210*/  IABS R6, R26 ;  /* 0x0000001a00067213 */ /* 0x004fe40000000000 */
[----:B------:R-:W-:Y:S01]  /*12220*/  ISETP.GE.AND P6, PT, R26, RZ, PT ;  /* 0x000000ff1a00720c */ /* 0x000fe20003fc6270 */
[----:B------:R-:W-:Y:S01]  /*12230*/  STL [R1+0x80], R12 ;  /* 0x0000800c01007387 */ /* 0x000fe20000100800 */
[----:B------:R-:W-:Y:S01]  /*12240*/  @!P4 IMAD.IADD R4, R4, 0x1, -R2 ;  /* 0x000000010404c824 */ /* 0x000fe200078e0a02 */
[----:B------:R-:W-:Y:S02]  /*12250*/  ISETP.GE.AND P4, PT, R23, RZ, PT ;  /* 0x000000ff1700720c */ /* 0x000fe40003f86270 */
[----:B------:R-:W2:Y:S04]  /*12260*/  LDL.LU R26, [R1+0x518] ;  /* 0x00051800011a7983 */ /* 0x000ea80000300800 */
[----:B------:R-:W5:Y:S01]  /*12270*/  LDL.LU R23, [R1+0x51c] ;  /* 0x00051c0001177983 */ /* 0x000f620000300800 */
[----:B------:R-:W-:Y:S01]  /*12280*/  IMAD.HI.U32 R14, R0, R6, RZ ;  /* 0x00000006000e7227 */ /* 0x000fe200078e00ff */
[----:B------:R-:W-:-:S03]  /*12290*/  ISETP.GT.U32.AND P3, PT, R2, R7, PT ;  /* 0x000000070200720c */ /* 0x000fc60003f64070 */
[----:B------:R-:W-:-:S04]  /*122a0*/  IMAD.MOV R14, RZ, RZ, -R14 ;  /* 0x000000ffff0e7224 */ /* 0x000fc800078e0a0e */
[C---:B------:R-:W-:Y:S01]  /*122b0*/  IMAD R6, R2.reuse, R14, R6 ;  /* 0x0000000e02067224 */ /* 0x040fe200078e0206 */
[----:B------:R-:W-:-:S04]  /*122c0*/  ISETP.GT.U32.AND P0, PT, R2, R3, PT ;  /* 0x000000030200720c */ /* 0x000fc80003f04070 */
[----:B------:R-:W-:Y:S01]  /*122d0*/  ISETP.GT.U32.AND P2, PT, R2, R6, PT ;  /* 0x000000060200720c */ /* 0x000fe20003f44070 */
[----:B------:R-:W-:Y:S01]  /*122e0*/  @!P3 IMAD.IADD R7, R7, 0x1, -R2 ;  /* 0x000000010707b824 */ /* 0x000fe200078e0a02 */
[----:B------:R-:W-:-:S04]  /*122f0*/  ISETP.GE.AND P5, PT, R19, RZ, PT ;  /* 0x000000ff1300720c */ /* 0x000fc80003fa6270 */
[----:B------:R-:W-:-:S03]  /*12300*/  ISETP.GT.U32.AND P3, PT, R2, R7, PT ;  /* 0x000000070200720c */ /* 0x000fc60003f64070 */
[----:B------:R-:W-:-:S04]  /*12310*/  @!P0 IMAD.IADD R3, R3, 0x1, -R2 ;  /* 0x0000000103038824 */ /* 0x000fc800078e0a02 */
[----:B------:R-:W-:Y:S02]  /*12320*/  @!P2 IMAD.IADD R6, R6, 0x1, -R2 ;  /* 0x000000010606a824 */ /* 0x000fe400078e0a02 */
[----:B------:R-:W-:Y:S01]  /*12330*/  @!P5 IMAD.MOV R8, RZ, RZ, -R8 ;  /* 0x000000ffff08d224 */ /* 0x000fe200078e0a08 */
[C---:B------:R-:W-:Y:S02]  /*12340*/  ISETP.GT.U32.AND P5, PT, R2.reuse, R4, PT ;  /* 0x000000040200720c */ /* 0x040fe40003fa4070 */
[C---:B------:R-:W-:Y:S02]  /*12350*/  ISETP.GT.U32.AND P2, PT, R2.reuse, R6, PT ;  /* 0x000000060200720c */ /* 0x040fe40003f44070 */
[----:B------:R-:W-:Y:S01]  /*12360*/  ISETP.GT.U32.AND P0, PT, R2, R3, PT ;  /* 0x000000030200720c */ /* 0x000fe20003f04070 */
[----:B------:R-:W-:Y:S01]  /*12370*/  @!P3 IMAD.IADD R7, R7, 0x1, -R2 ;  /* 0x000000010707b824 */ /* 0x000fe200078e0a02 */
[----:B------:R-:W-:-:S03]  /*12380*/  ISETP.GE.AND P3, PT, R18, RZ, PT ;  /* 0x000000ff1200720c */ /* 0x000fc60003f66270 */
[----:B------:R-:W-:-:S04]  /*12390*/  @!P1 IMAD.MOV R7, RZ, RZ, -R7 ;  /* 0x000000ffff079224 */ /* 0x000fc800078e0a07 */
[--C-:B------:R-:W-:Y:S02]  /*123a0*/  @!P5 IMAD.IADD R4, R4, 0x1, -R2.reuse ;  /* 0x000000010404d824 */ /* 0x100fe400078e0a02 */
[--C-:B------:R-:W-:Y:S02]  /*123b0*/  @!P2 IMAD.IADD R6, R6, 0x1, -R2.reuse ;  /* 0x000000010606a824 */ /* 0x100fe400078e0a02 */
[----:B------:R-:W-:Y:S02]  /*123c0*/  @!P0 IMAD.IADD R3, R3, 0x1, -R2 ;  /* 0x0000000103038824 */ /* 0x000fe400078e0a02 */
[----:B------:R-:W-:Y:S02]  /*123d0*/  @!P6 IMAD.MOV R6, RZ, RZ, -R6 ;  /* 0x000000ffff06e224 */ /* 0x000fe400078e0a06 */
[----:B------:R-:W-:Y:S01]  /*123e0*/  @!P3 IMAD.MOV R4, RZ, RZ, -R4 ;  /* 0x000000ffff04b224 */ /* 0x000fe200078e0a04 */
[----:B------:R-:W-:Y:S01]  /*123f0*/  STL [R1+0x84], R8 ;  /* 0x0000840801007387 */ /* 0x000fe20000100800 */
[----:B------:R-:W-:-:S03]  /*12400*/  @!P4 IMAD.MOV R3, RZ, RZ, -R3 ;  /* 0x000000ffff03c224 */ /* 0x000fc600078e0a03 */
[----:B------:R-:W-:Y:S04]  /*12410*/  STL [R1+0x88], R7 ;  /* 0x0000880701007387 */ /* 0x000fe80000100800 */
[----:B------:R0:W-:Y:S04]  /*12420*/  STL [R1+0x8c], R6 ;  /* 0x00008c0601007387 */ /* 0x0001e80000100800 */
[----:B------:R1:W-:Y:S04]  /*12430*/  STL [R1+0x188], R4 ;  /* 0x0001880401007387 */ /* 0x0003e80000100800 */
[----:B------:R-:W-:Y:S01]  /*12440*/  STL [R1+0x18c], R3 ;  /* 0x00018c0301007387 */ /* 0x000fe20000100800 */
[----:B----4-:R-:W-:-:S02]  /*12450*/  IABS R11, R17 ;  /* 0x00000011000b7213 */ /* 0x010fc40000000000 */
[----:B------:R-:W-:Y:S02]  /*12460*/  ISETP.GE.AND P2, PT, R17, RZ, PT ;  /* 0x000000ff1100720c */ /* 0x000fe40003f46270 */
[----:B------:R-:W4:Y:S01]  /*12470*/  LDL.LU R17, [R1+0x524] ;  /* 0x0005240001117983 */ /* 0x000f220000300800 */
[----:B-----5:R-:W-:Y:S02]  /*12480*/  ISETP.GE.AND P3, PT, R23, RZ, PT ;  /* 0x000000ff1700720c */ /* 0x020fe40003f66270 */
[----:B0-----:R-:W-:Y:S01]  /*12490*/  IABS R6, R23 ;  /* 0x0000001700067213 */ /* 0x001fe20000000000 */
[----:B------:R-:W-:Y:S02]  /*124a0*/  IMAD.MOV.U32 R23, RZ, RZ, R28 ;  /* 0x000000ffff177224 */ /* 0x000fe400078e001c */
[----:B------:R-:W5:Y:S01]  /*124b0*/  LDL R28, [R1+0x3074] ;  /* 0x00307400011c7983 */ /* 0x000f620000100800 */
[----:B---3--:R-:W-:Y:S02]  /*124c0*/  ISETP.GE.AND P1, PT, R29, RZ, PT ;  /* 0x000000ff1d00720c */ /* 0x008fe40003f26270 */
[----:B------:R-:W-:Y:S01]  /*124d0*/  IABS R19, R29 ;  /* 0x0000001d00137213 */ /* 0x000fe20000000000 */
[----:B------:R-:W-:-:S02]  /*124e0*/  IMAD.MOV.U32 R29, RZ, RZ, R27 ;  /* 0x000000ffff1d7224 */ /* 0x000fc400078e001b */
[----:B------:R-:W-:Y:S01]  /*124f0*/  IMAD.HI.U32 R7, R0, R6, RZ ;  /* 0x0000000600077227 */ /* 0x000fe200078e00ff */
[----:B------:R-:W-:Y:S01]  /*12500*/  ISETP.GE.AND P4, PT, R21, RZ, PT ;  /* 0x000000ff1500720c */ /* 0x000fe20003f86270 */
[----:B------:R-:W3:Y:S01]  /*12510*/  LDL R27, [R1+0x3070] ;  /* 0x00307000011b7983 */ /* 0x000ee20000100800 */
[----:B-1----:R-:W-:Y:S01]  /*12520*/  IABS R4, R21 ;  /* 0x0000001500047213 */ /* 0x002fe20000000000 */
[----:B------:R-:W-:Y:S01]  /*12530*/  IMAD.MOV.U32 R21, RZ, RZ, R5 ;  /* 0x000000ffff157224 */ /* 0x000fe200078e0005 */
[----:B------:R-:W-:Y:S01]  /*12540*/  IABS R14, R29 ;  /* 0x0000001d000e7213 */ /* 0x000fe20000000000 */
[----:B------:R-:W-:Y:S01]  /*12550*/  IMAD.MOV R7, RZ, RZ, -R7 ;  /* 0x000000ffff077224 */ /* 0x000fe200078e0a07 */
[----:B------:R-:W-:Y:S01]  /*12560*/  IABS R12, R23 ;  /* 0x00000017000c7213 */ /* 0x000fe20000000000 */
[----:B------:R-:W4:Y:S01]  /*12570*/  LDL R5, [R1+0x3078] ;  /* 0x0030780001057983 */ /* 0x000f220000100800 */
[----:B--2---:R-:W-:Y:S01]  /*12580*/  ISETP.GE.AND P5, PT, R26, RZ, PT ;  /* 0x000000ff1a00720c */ /* 0x004fe20003fa6270 */
[----:B------:R-:W-:Y:S01]  /*12590*/  IMAD R6, R2, R7, R6 ;  /* 0x0000000702067224 */ /* 0x000fe200078e0206 */
[----:B------:R-:W-:Y:S01]  /*125a0*/  IABS R26, R26 ;  /* 0x0000001a001a7213 */ /* 0x000fe20000000000 */
[----:B------:R-:W-:Y:S01]  /*125b0*/  IMAD.HI.U32 R15, R0, R14, RZ ;  /* 0x0000000e000f7227 */ /* 0x000fe200078e00ff */
[----:B------:R-:W-:-:S02]  /*125c0*/  IABS R7, R21 ;  /* 0x0000001500077213 */ /* 0x000fc40000000000 */
[----:B------:R-:W2:Y:S01]  /*125d0*/  LDL R21, [R1+0x307c] ;  /* 0x00307c0001157983 */ /* 0x000ea20000100800 */
[----:B------:R-:W-:-:S04]  /*125e0*/  IMAD.HI.U32 R13, R0, R12, RZ ;  /* 0x0000000c000d7227 */ /* 0x000fc800078e00ff */
[----:B------:R-:W-:Y:S02]  /*125f0*/  IMAD.MOV R15, RZ, RZ, -R15 ;  /* 0x000000ffff0f7224 */ /* 0x000fe400078e0a0f */
[----:B------:R-:W-:-:S04]  /*12600*/  IMAD.HI.U32 R8, R0, R26, RZ ;  /* 0x0000001a00087227 */ /* 0x000fc800078e00ff */
[----:B------:R-:W-:Y:S02]  /*12610*/  IMAD.MOV R13, RZ, RZ, -R13 ;  /* 0x000000ffff0d7224 */ /* 0x000fe400078e0a0d */
[C---:B------:R-:W-:Y:S02]  /*12620*/  IMAD R14, R2.reuse, R15, R14 ;  /* 0x0000000f020e7224 */ /* 0x040fe400078e020e */
[----:B------:R-:W-:Y:S02]  /*12630*/  IMAD.MOV R8, RZ, RZ, -R8 ;  /* 0x000000ffff087224 */ /* 0x000fe400078e0a08 */
[C---:B------:R-:W-:Y:S01]  /*12640*/  IMAD R12, R2.reuse, R13, R12 ;  /* 0x0000000d020c7224 */ /* 0x040fe200078e020c */
[----:B------:R5:W-:Y:S01]  /*12650*/  STL [R1+0x4], R14 ;  /* 0x0000040e01007387 */ /* 0x000be20000100800 */
[----:B------:R-:W-:Y:S01]  /*12660*/  IMAD R26, R2, R8, R26 ;  /* 0x00000008021a7224 */ /* 0x000fe200078e021a */
[----:B------:R-:W-:Y:S02]  /*12670*/  IABS R8, R25 ;  /* 0x0000001900087213 */ /* 0x000fe40000000000 */
[----:B------:R4:W-:Y:S04]  /*12680*/  STL [R1], R12 ;  /* 0x0000000c01007387 */ /* 0x0009e80000100800 */
[----:B------:R-:W4:Y:S01]  /*12690*/  LDL R25, [R1+0x3080] ;  /* 0x0030800001197983 */ /* 0x000f220000100800 */
[----:B------:R-:W-:-:S04]  /*126a0*/  IMAD.HI.U32 R9, R0, R11, RZ ;  /* 0x0000000b00097227 */ /* 0x000fc800078e00ff */
[----:B------:R-:W-:-:S04]  /*126b0*/  IMAD.MOV R9, RZ, RZ, -R9 ;  /* 0x000000ffff097224 */ /* 0x000fc800078e0a09 */
[----:B------:R-:W-:-:S05]  /*126c0*/  IMAD R11, R2, R9, R11 ;  /* 0x00000009020b7224 */ /* 0x000fca00078e020b */
[----:B------:R-:W-:Y:S02]  /*126d0*/  ISETP.GT.U32.AND P0, PT, R2, R11, PT ;  /* 0x0000000b0200720c */ /* 0x000fe40003f04070 */
[----:B-----5:R-:W-:Y:S02]  /*126e0*/  IABS R14, R28 ;  /* 0x0000001c000e7213 */ /* 0x020fe40000000000 */
[----:B------:R-:W5:Y:S09]  /*126f0*/  LDL R28, [R1+0x308c] ;  /* 0x00308c00011c7983 */ /* 0x000f720000100800 */
[----:B------:R-:W-:-:S05]  /*12700*/  @!P0 IMAD.IADD R11, R11, 0x1, -R2 ;  /* 0x000000010b0b8824 */ /* 0x000fca00078e0a02 */
[----:B------:R-:W-:Y:S01]  /*12710*/  ISETP.GT.U32.AND P0, PT, R2, R11, PT ;  /* 0x0000000b0200720c */ /* 0x000fe20003f04070 */
[----:B------:R-:W-:Y:S01]  /*12720*/  IMAD.HI.U32 R10, R0, R19, RZ ;  /* 0x00000013000a7227 */ /* 0x000fe200078e00ff */
[----:B------:R-:W-:Y:S02]  /*12730*/  ISETP.GE.AND P6, PT, R22, RZ, PT ;  /* 0x000000ff1600720c */ /* 0x000fe40003fc6270 */
[----:B------:R-:W-:Y:S01]  /*12740*/  IABS R22, R22 ;  /* 0x0000001600167213 */ /* 0x000fe20000000000 */
[----:B------:R-:W-:-:S04]  /*12750*/  IMAD.MOV R10, RZ, RZ, -R10 ;  /* 0x000000ffff0a7224 */ /* 0x000fc800078e0a0a */
[----:B------:R-:W-:-:S04]  /*12760*/  IMAD.HI.U32 R9, R0, R22, RZ ;  /* 0x0000001600097227 */ /* 0x000fc800078e00ff */
[----:B------:R-:W-:Y:S01]  /*12770*/  @!P0 IMAD.IADD R11, R11, 0x1, -R2 ;  /* 0x000000010b0b8824 */ /* 0x000fe200078e0a02 */
[----:B--2---:R-:W-:Y:S01]  /*12780*/  IABS R13, R21 ;  /* 0x00000015000d7213 */ /* 0x004fe20000000000 */
[----:B------:R-:W-:Y:S02]  /*12790*/  IMAD R19, R2, R10, R19 ;  /* 0x0000000a02137224 */ /* 0x000fe400078e0213 */
[----:B------:R-:W-:Y:S02]  /*127a0*/  IMAD.MOV.U32 R15, RZ, RZ, R11 ;  /* 0x000000ffff0f7224 */ /* 0x000fe400078e000b */
[----:B------:R-:W-:Y:S02]  /*127b0*/  IMAD.MOV.U32 R11, RZ, RZ, R14 ;  /* 0x000000ffff0b7224 */ /* 0x000fe400078e000e */
[----:B------:R-:W-:-:S04]  /*127c0*/  IMAD.HI.U32 R10, R0, R7, RZ ;  /* 0x00000007000a7227 */ /* 0x000fc800078e00ff */
[----:B------:R-:W-:-:S04]  /*127d0*/  IMAD.HI.U32 R14, R0, R13, RZ ;  /* 0x0000000d000e7227 */ /* 0x000fc800078e00ff */
[----:B------:R-:W-:Y:S02]  /*127e0*/  IMAD.MOV R9, RZ, RZ, -R9 ;  /* 0x000000ffff097224 */ /* 0x000fe400078e0a09 */
[----:B------:R-:W-:Y:S02]  /*127f0*/  IMAD.MOV R10, RZ, RZ, -R10 ;  /* 0x000000ffff0a7224 */ /* 0x000fe400078e0a0a */
[----:B------:R-:W-:Y:S02]  /*12800*/  IMAD.MOV R14, RZ, RZ, -R14 ;  /* 0x000000ffff0e7224 */ /* 0x000fe400078e0a0e */
[----:B------:R-:W-:Y:S02]  /*12810*/  IMAD R22, R2, R9, R22 ;  /* 0x0000000902167224 */ /* 0x000fe400078e0216 */
[----:B------:R-:W-:-:S04]  /*12820*/  IMAD.HI.U32 R9, R0, R8, RZ ;  /* 0x0000000800097227 */ /* 0x000fc800078e00ff */
[C---:B------:R-:W-:Y:S01]  /*12830*/  IMAD R7, R2.reuse, R10, R7 ;  /* 0x0000000a02077224 */ /* 0x040fe200078e0207 */
[----:B---3--:R-:W-:Y:S01]  /*12840*/  IABS R10, R27 ;  /* 0x0000001b000a7213 */ /* 0x008fe20000000000 */
[----:B------:R-:W-:Y:S01]  /*12850*/  IMAD R13, R2, R14, R13 ;  /* 0x0000000e020d7224 */ /* 0x000fe200078e020d */
[----:B----4-:R-:W-:Y:S01]  /*12860*/  IABS R14, R25 ;  /* 0x00000019000e7213 */ /* 0x010fe20000000000 */
[----:B------:R-:W2:Y:S01]  /*12870*/  LDL R27, [R1+0x3088] ;  /* 0x00308800011b7983 */ /* 0x000ea20000100800 */
[----:B------:R-:W-:Y:S02]  /*12880*/  IMAD.MOV R9, RZ, RZ, -R9 ;  /* 0x000000ffff097224 */ /* 0x000fe400078e0a09 */
[----:B------:R-:W-:-:S04]  /*12890*/  IMAD.HI.U32 R3, R0, R4, RZ ;  /* 0x0000000400037227 */ /* 0x000fc800078e00ff */
[----:B------:R-:W-:-:S04]  /*128a0*/  IMAD.HI.U32 R25, R0, R14, RZ ;  /* 0x0000000e00197227 */ /* 0x000fc800078e00ff */
[C---:B------:R-:W-:Y:S01]  /*128b0*/  IMAD R8, R2.reuse, R9, R8 ;  /* 0x0000000902087224 */ /* 0x040fe200078e0208 */
[----:B------:R-:W-:Y:S01]  /*128c0*/  IABS R9, R24 ;  /* 0x0000001800097213 */ /* 0x000fe20000000000 */
[----:B------:R-:W-:Y:S01]  /*128d0*/  IMAD.MOV R3, RZ, RZ, -R3 ;  /* 0x000000ffff037224 */ /* 0x000fe200078e0a03 */
[----:B------:R-:W3:Y:S01]  /*128e0*/  LDL R24, [R1+0x3084] ;  /* 0x0030840001187983 */ /* 0x000ee20000100800 */
[----:B------:R-:W-:Y:S01]  /*128f0*/  @!P2 IMAD.MOV R15, RZ, RZ, -R15 ;  /* 0x000000ffff0fa224 */ /* 0x000fe200078e0a0f */
[----:B------:R-:W-:Y:S01]  /*12900*/  IABS R12, R5 ;  /* 0x00000005000c7213 */ /* 0x000fe20000000000 */
[----:B------:R-:W-:Y:S01]  /*12910*/  IMAD.MOV R25, RZ, RZ, -R25 ;  /* 0x000000ffff197224 */ /* 0x000fe200078e0a19 */
[----:B------:R-:W4:Y:S01]  /*12920*/  LDL R5, [R1+0x3090] ;  /* 0x0030900001057983 */ /* 0x000f220000100800 */
[----:B------:R-:W-:Y:S01]  /*12930*/  IMAD R4, R2, R3, R4 ;  /* 0x0000000302047224 */ /* 0x000fe200078e0204 */
[----:B------:R-:W-:Y:S02]  /*12940*/  ISETP.GE.AND P0, PT, R17, RZ, PT ;  /* 0x000000ff1100720c */ /* 0x000fe40003f06270 */
[----:B------:R-:W-:Y:S01]  /*12950*/  IABS R3, R17 ;  /* 0x0000001100037213 */ /* 0x000fe20000000000 */
[----:B------:R-:W-:Y:S01]  /*12960*/  IMAD.HI.U32 R17, R0, R10, RZ ;  /* 0x0000000a00117227 */ /* 0x000fe200078e00ff */
[----:B------:R0:W-:Y:S03]  /*12970*/  STL [R1+0x6c], R15 ;  /* 0x00006c0f01007387 */ /* 0x0001e60000100800 */
[C---:B------:R-:W-:Y:S01]  /*12980*/  IMAD R14, R2.reuse, R25, R14 ;  /* 0x00000019020e7224 */ /* 0x040fe200078e020e */
[----:B------:R-:W-:Y:S01]  /*12990*/  ISETP.GT.U32.AND P2, PT, R2, R19, PT ;  /* 0x000000130200720c */ /* 0x000fe20003f44070 */
[----:B------:R-:W4:Y:S01]  /*129a0*/  LDL R25, [R1+0x3094] ;  /* 0x0030940001197983 */ /* 0x000f220000100800 */
[----:B------:R-:W-:-:S02]  /*129b0*/  IMAD.MOV R17, RZ, RZ, -R17 ;  /* 0x000000ffff117224 */ /* 0x000fc400078e0a11 */
[----:B------:R-:W-:Y:S01]  /*129c0*/  IMAD.HI.U32 R16, R0, R3, RZ ;  /* 0x0000000300107227 */ /* 0x000fe200078e00ff */
[----:B------:R-:W4:Y:S03]  /*129d0*/  LDL R29, [R1+0x3098] ;  /* 0x00309800011d7983 */ /* 0x000f260000100800 */
[----:B------:R-:W-:Y:S01]  /*129e0*/  IMAD R10, R2, R17, R10 ;  /* 0x00000011020a7224 */ /* 0x000fe200078e020a */
[----:B-----5:R-:W-:Y:S02]  /*129f0*/  IABS R17, R28 ;  /* 0x0000001c00117213 */ /* 0x020fe40000000000 */
[----:B------:R-:W5:Y:S01]  /*12a00*/  LDL R28, [R1+0x30a0] ;  /* 0x0030a000011c7983 */ /* 0x000f620000100800 */
[----:B------:R-:W-:-:S04]  /*12a10*/  IMAD.MOV R16, RZ, RZ, -R16 ;  /* 0x000000ffff107224 */ /* 0x000fc800078e0a10 */
[----:B------:R-:W-:Y:S02]  /*12a20*/  IMAD R3, R2, R16, R3 ;  /* 0x0000001002037224 */ /* 0x000fe400078e0203 */
[----:B------:R-:W-:-:S04]  /*12a30*/  IMAD.HI.U32 R16, R0, R11, RZ ;  /* 0x0000000b00107227 */ /* 0x000fc800078e00ff */
[----:B------:R-:W-:Y:S02]  /*12a40*/  IMAD.MOV R16, RZ, RZ, -R16 ;  /* 0x000000ffff107224 */ /* 0x000fe400078e0a10 */
[----:B------:R-:W-:Y:S02]  /*12a50*/  @!P2 IMAD.IADD R19, R19, 0x1, -R2 ;  /* 0x000000011313a824 */ /* 0x000fe400078e0a02 */
[----:B0-----:R-:W-:-:S04]  /*12a60*/  IMAD.HI.U32 R15, R0, R12, RZ ;  /* 0x0000000c000f7227 */ /* 0x001fc800078e00ff */
[C---:B------:R-:W-:Y:S01]  /*12a70*/  IMAD R11, R2.reuse, R16, R11 ;  /* 0x00000010020b7224 */ /* 0x040fe200078e020b */
[----:B------:R-:W-:Y:S01]  /*12a80*/  ISETP.GT.U32.AND P2, PT, R2, R19, PT ;  /* 0x000000130200720c */ /* 0x000fe20003f44070 */
[----:B------:R-:W-:-:S04]  /*12a90*/  IMAD.HI.U32 R18, R0, R9, RZ ;  /* 0x0000000900127227 */ /* 0x000fc800078e00ff */
[----:B------:R-:W-:Y:S02]  /*12aa0*/  IMAD.MOV R15, RZ, RZ, -R15 ;  /* 0x000000ffff0f7224 */ /* 0x000fe400078e0a0f */
[----:B------:R-:W-:Y:S02]  /*12ab0*/  IMAD.MOV R18, RZ, RZ, -R18 ;  /* 0x000000ffff127224 */ /* 0x000fe400078e0a12 */
[C---:B------:R-:W-:Y:S02]  /*12ac0*/  IMAD R12, R2.reuse, R15, R12 ;  /* 0x0000000f020c7224 */ /* 0x040fe400078e020c */
[----:B------:R-:W-:Y:S02]  /*12ad0*/  IMAD R9, R2, R18, R9 ;  /* 0x0000001202097224 */ /* 0x000fe400078e0209 */
[----:B------:R-:W-:Y:S02]  /*12ae0*/  @!P2 IMAD.IADD R19, R19, 0x1, -R2 ;  /* 0x000000011313a824 */ /* 0x000fe400078e0a02 */
[----:B------:R-:W-:Y:S01]  /*12af0*/  IMAD.HI.U32 R21, R0, R17, RZ ;  /* 0x0000001100157227 */ /* 0x000fe200078e00ff */
[----:B--2---:R-:W-:-:S02]  /*12b00*/  IABS R16, R27 ;  /* 0x0000001b00107213 */ /* 0x004fc40000000000 */
[----:B------:R-:W2:Y:S03]  /*12b10*/  LDL R27, [R1+0x309c] ;  /* 0x00309c00011b7983 */ /* 0x000ea60000100800 */
[----:B------:R-:W-:-:S04]  /*12b20*/  IMAD.HI.U32 R23, R0, R16, RZ ;  /* 0x0000001000177227 */ /* 0x000fc800078e00ff */
[----:B------:R-:W-:Y:S01]  /*12b30*/  IMAD.MOV R23, RZ, RZ, -R23 ;  /* 0x000000ffff177224 */ /* 0x000fe200078e0a17 */
[----:B---3--:R-:W-:-:S03]  /*12b40*/  IABS R15, R24 ;  /* 0x00000018000f7213 */ /* 0x008fc60000000000 */
[----:B------:R-:W-:Y:S01]  /*12b50*/  IMAD R16, R2, R23, R16 ;  /* 0x0000001702107224 */ /* 0x000fe200078e0210 */
[----:B----4-:R-:W-:Y:S01]  /*12b60*/  IABS R18, R5 ;  /* 0x0000000500127213 */ /* 0x010fe20000000000 */
[C---:B------:R-:W-:Y:S01]  /*12b70*/  IMAD.HI.U32 R24, R0.reuse, R15, RZ ;  /* 0x0000000f00187227 */ /* 0x040fe200078e00ff */
[----:B------:R-:W3:Y:S03]  /*12b80*/  LDL R5, [R1+0x30a4] ;  /* 0x0030a40001057983 */ /* 0x000ee60000100800 */
[----:B------:R-:W-:Y:S01]  /*12b90*/  IMAD.HI.U32 R20, R0, R18, RZ ;  /* 0x0000001200147227 */ /* 0x000fe200078e00ff */
[----:B------:R0:W-:Y:S03]  /*12ba0*/  STL [R1+0x31b4], R14 ;  /* 0x0031b40e01007387 */ /* 0x0001e60000100800 */
[----:B------:R-:W-:Y:S01]  /*12bb0*/  IMAD.MOV R24, RZ, RZ, -R24 ;  /* 0x000000ffff187224 */ /* 0x000fe200078e0a18 */
[----:B------:R-:W-:Y:S01]  /*12bc0*/  IABS R23, R25 ;  /* 0x0000001900177213 */ /* 0x000fe20000000000 */
[----:B------:R-:W-:-:S02]  /*12bd0*/  IMAD.MOV R21, RZ, RZ, -R21 ;  /* 0x000000ffff157224 */ /* 0x000fc400078e0a15 */
[----:B------:R-:W-:Y:S02]  /*12be0*/  IMAD.MOV R20, RZ, RZ, -R20 ;  /* 0x000000ffff147224 */ /* 0x000fe400078e0a14 */
[----:B0-----:R-:W-:Y:S02]  /*12bf0*/  IMAD.MOV.U32 R14, RZ, RZ, R19 ;  /* 0x000000ffff0e7224 */ /* 0x001fe400078e0013 */
[----:B------:R-:W-:Y:S02]  /*12c00*/  IMAD.MOV.U32 R19, RZ, RZ, R23 ;  /* 0x000000ffff137224 */ /* 0x000fe400078e0017 */
[C---:B------:R-:W-:Y:S02]  /*12c10*/  IMAD R15, R2.reuse, R24, R15 ;  /* 0x00000018020f7224 */ /* 0x040fe400078e020f */
[C---:B------:R-:W-:Y:S02]  /*12c20*/  IMAD R17, R2.reuse, R21, R17 ;  /* 0x0000001502117224 */ /* 0x040fe400078e0211 */
[----:B------:R-:W-:Y:S01]  /*12c30*/  IMAD R18, R2, R20, R18 ;  /* 0x0000001402127224 */ /* 0x000fe200078e0212 */
[----:B------:R-:W-:Y:S01]  /*12c40*/  STL [R1+0x31bc], R15 ;  /* 0x0031bc0f01007387 */ /* 0x000fe20000100800 */
[----:B------:R-:W-:-:S03]  /*12c50*/  @!P1 IMAD.MOV R14, RZ, RZ, -R14 ;  /* 0x000000ffff0e9224 */ /* 0x000fc600078e0a0e */
[----:B------:R-:W-:Y:S04]  /*12c60*/  STL [R1+0x31b8], R16 ;  /* 0x0031b81001007387 */ /* 0x000fe80000100800 */
[----:B------:R0:W-:Y:S04]  /*12c70*/  STL [R1+0x31c0], R17 ;  /* 0x0031c01101007387 */ /* 0x0001e80000100800 */
[----:B------:R1:W-:Y:S04]  /*12c80*/  STL [R1+0x31c4], R18 ;  /* 0x0031c41201007387 */ /* 0x0003e80000100800 */
[----:B------:R4:W-:Y:S04]  /*12c90*/  STL [R1+0x48], R14 ;  /* 0x0000480e01007387 */ /* 0x0009e80000100800 */
[----:B0-----:R-:W3:Y:S04]  /*12ca0*/  LDL R17, [R1+0x30b0] ;  /* 0x0030b00001117983 */ /* 0x001ee80000100800 */
[----:B-1----:R-:W3:Y:S04]  /*12cb0*/  LDL R18, [R1+0x30ac] ;  /* 0x0030ac0001127983 */ /* 0x002ee80000100800 */
[----:B------:R-:W3:Y:S04]  /*12cc0*/  LDL R16, [R1+0x30b4] ;  /* 0x0030b40001107983 */ /* 0x000ee80000100800 */
[----:B----4-:R-:W4:Y:S04]  /*12cd0*/  LDL.LU R14, [R1+0x4] ;  /* 0x00000400010e7983 */ /* 0x010f280000300800 */
[----:B------:R-:W4:Y:S01]  /*12ce0*/  LDL.LU R15, [R1] ;  /* 0x00000000010f7983 */ /* 0x000f220000300800 */
[----:B-----5:R-:W-:Y:S01]  /*12cf0*/  IABS R24, R28 ;  /* 0x0000001c00187213 */ /* 0x020fe20000000000 */
[----:B------:R-:W-:-:S04]  /*12d00*/  IMAD.HI.U32 R28, R0, R19, RZ ;  /* 0x00000013001c7227 */ /* 0x000fc800078e00ff */
[----:B------:R-:W-:-:S04]  /*12d10*/  IMAD.MOV R28, RZ, RZ, -R28 ;  /* 0x000000ffff1c7224 */ /* 0x000fc800078e0a1c */
[C---:B------:R-:W-:Y:S02]  /*12d20*/  IMAD R19, R2.reuse, R28, R19 ;  /* 0x0000001c02137224 */ /* 0x040fe400078e0213 */
[----:B------:R-:W5:Y:S01]  /*12d30*/  LDL R28, [R1+0x30a8] ;  /* 0x0030a800011c7983 */ /* 0x000f620000100800 */
[----:B------:R-:W-:-:S13]  /*12d40*/  ISETP.GT.U32.AND P2, PT, R2, R22, PT ;  /* 0x000000160200720c */ /* 0x000fda0003f44070 */
[----:B------:R-:W-:-:S05]  /*12d50*/  @!P2 IMAD.IADD R22, R22, 0x1, -R2 ;  /* 0x000000011616a824 */ /* 0x000fca00078e0a02 */
[C---:B------:R-:W-:Y:S02]  /*12d60*/  ISETP.GT.U32.AND P2, PT, R2.reuse, R22, PT ;  /* 0x000000160200720c */ /* 0x040fe40003f44070 */
[----:B------:R-:W-:Y:S02]  /*12d70*/  IABS R20, R29 ;  /* 0x0000001d00147213 */ /* 0x000fe40000000000 */
[----:B------:R-:W-:Y:S01]  /*12d80*/  ISETP.GT.U32.AND P1, PT, R2, R26, PT ;  /* 0x0000001a0200720c */ /* 0x000fe20003f24070 */
[----:B------:R-:W-:-:S08]  /*12d90*/  IMAD.HI.U32 R29, R0, R24, RZ ;  /* 0x00000018001d7227 */ /* 0x000fd000078e00ff */
[----:B------:R-:W-:Y:S01]  /*12da0*/  @!P2 IMAD.IADD R22, R22, 0x1, -R2 ;  /* 0x000000011616a824 */ /* 0x000fe200078e0a02 */
[----:B------:R-:W-:Y:S02]  /*12db0*/  ISETP.GT.U32.AND P2, PT, R2, R6, PT ;  /* 0x000000060200720c */ /* 0x000fe40003f44070 */
[----:B--2---:R-:W-:Y:S01]  /*12dc0*/  IABS R21, R27 ;  /* 0x0000001b00157213 */ /* 0x004fe20000000000 */
[----:B------:R-:W-:-:S04]  /*12dd0*/  IMAD.HI.U32 R27, R0, R20, RZ ;  /* 0x00000014001b7227 */ /* 0x000fc800078e00ff */
[----:B------:R-:W-:-:S04]  /*12de0*/  IMAD.HI.U32 R25, R0, R21, RZ ;  /* 0x0000001500197227 */ /* 0x000fc800078e00ff */
[----:B------:R-:W-:Y:S02]  /*12df0*/  IMAD.MOV R25, RZ, RZ, -R25 ;  /* 0x000000ffff197224 */ /* 0x000fe400078e0a19 */
[----:B------:R-:W-:Y:S02]  /*12e00*/  IMAD.MOV R27, RZ, RZ, -R27 ;  /* 0x000000ffff1b7224 */ /* 0x000fe400078e0a1b */
[C---:B------:R-:W-:Y:S01]  /*12e10*/  IMAD R21, R2.reuse, R25, R21 ;  /* 0x0000001902157224 */ /* 0x040fe200078e0215 */
[----:B---3--:R-:W-:Y:S01]  /*12e20*/  IABS R23, R5 ;  /* 0x0000000500177213 */ /* 0x008fe20000000000 */
[----:B------:R-:W-:Y:S02]  /*12e30*/  IMAD R20, R2, R27, R20 ;  /* 0x0000001b02147224 */ /* 0x000fe400078e0214 */
[----:B------:R-:W-:Y:S02]  /*12e40*/  @!P1 IMAD.IADD R26, R26, 0x1, -R2 ;  /* 0x000000011a1a9824 */ /* 0x000fe400078e0a02 */
[----:B------:R-:W-:-:S04]  /*12e50*/  IMAD.HI.U32 R25, R0, R23, RZ ;  /* 0x0000001700197227 */ /* 0x000fc800078e00ff */
[----:B------:R-:W-:Y:S02]  /*12e60*/  IMAD.MOV R27, RZ, RZ, -R29 ;  /* 0x000000ffff1b7224 */ /* 0x000fe400078e0a1d */
[----:B------:R-:W-:Y:S02]  /*12e70*/  IMAD.MOV R25, RZ, RZ, -R25 ;  /* 0x000000ffff197224 */ /* 0x000fe400078e0a19 */
[----:B------:R-:W-:Y:S02]  /*12e80*/  IMAD.MOV.U32 R5, RZ, RZ, R22 ;  /* 0x000000ffff057224 */ /* 0x000fe400078e0016 */
[----:B------:R-:W-:Y:S01]  /*12e90*/  @!P2 IMAD.IADD R6, R6, 0x1, -R2 ;  /* 0x000000010606a824 */ /* 0x000fe200078e0a02 */
[C---:B------:R-:W-:Y:S01]  /*12ea0*/  ISETP.GT.U32.AND P2, PT, R2.reuse, R26, PT ;  /* 0x0000001a0200720c */ /* 0x040fe20003f44070 */
[C---:B------:R-:W-:Y:S02]  /*12eb0*/  IMAD R22, R2.reuse, R27, R24 ;  /* 0x0000001b02167224 */ /* 0x040fe400078e0218 */
[----:B------:R-:W-:Y:S01]  /*12ec0*/  IMAD R23, R2, R25, R23 ;  /* 0x0000001902177224 */ /* 0x000fe200078e0217 */
[----:B------:R0:W-:Y:S01]  /*12ed0*/  STL [R1+0x31ac], R19 ;  /* 0x0031ac1301007387 */ /* 0x0001e20000100800 */
[----:B------:R-:W-:-:S03]  /*12ee0*/  @!P6 IMAD.MOV R5, RZ, RZ, -R5 ;  /* 0x000000ffff05e224 */ /* 0x000fc600078e0a05 */
[----:B------:R-:W-:Y:S05]  /*12ef0*/  STL [R1+0x31b0], R20 ;  /* 0x0031b01401007387 */ /* 0x000fea0000100800 */
[----:B------:R-:W-:Y:S01]  /*12f00*/  @!P2 IMAD.IADD R26, R26, 0x1, -R2 ;  /* 0x000000011a1aa824 */ /* 0x000fe200078e0a02 */
[----:B------:R-:W-:Y:S01]  /*12f10*/  STL [R1+0x31c8], R21 ;  /* 0x0031c81501007387 */ /* 0x000fe20000100800 */
[----:B------:R-:W-:Y:S02]  /*12f20*/  IABS R27, R17 ;  /* 0x00000011001b7213 */ /* 0x000fe40000000000 */
[----:B------:R-:W-:Y:S02]  /*12f30*/  IABS R25, R18 ;  /* 0x0000001200197213 */ /* 0x000fe40000000000 */
[----:B0-----:R-:W-:-:S03]  /*12f40*/  IABS R19, R16 ;  /* 0x0000001000137213 */ /* 0x001fc60000000000 */
[----:B------:R-:W-:Y:S01]  /*12f50*/  IMAD.HI.U32 R17, R0, R25, RZ ;  /* 0x0000001900117227 */ /* 0x000fe200078e00ff */
[----:B------:R0:W-:Y:S04]  /*12f60*/  STL [R1+0x40], R5 ;  /* 0x0000400501007387 */ /* 0x0001e80000100800 */
[----:B------:R-:W2:Y:S04]  /*12f70*/  LDL R18, [R1+0x30b8] ;  /* 0x0030b80001127983 */ /* 0x000ea80000100800 */
[----:B------:R-:W3:Y:S04]  /*12f80*/  LDL R16, [R1+0x30bc] ;  /* 0x0030bc0001107983 */ /* 0x000ee80000100800 */
[----:B0-----:R-:W3:Y:S04]  /*12f90*/  LDL R5, [R1+0x1060] ;  /* 0x0010600001057983 */ /* 0x001ee80000100800 */
[----:B------:R-:W3:Y:S01]  /*12fa0*/  LDL R20, [R1+0x30c0] ;  /* 0x0030c00001147983 */ /* 0x000ee20000100800 */
[----:B-----5:R-:W-:-:S05]  /*12fb0*/  IABS R24, R28 ;  /* 0x0000001c00187213 */ /* 0x020fca0000000000 */
[----:B------:R-:W-:-:S04]  /*12fc0*/  IMAD.HI.U32 R28, R0, R24, RZ ;  /* 0x00000018001c7227 */ /* 0x000fc800078e00ff */
[----:B------:R-:W-:Y:S02]  /*12fd0*/  IMAD.MOV R29, RZ, RZ, -R28 ;  /* 0x000000ffff1d7224 */ /* 0x000fe400078e0a1c */
[----:B------:R-:W-:Y:S02]  /*12fe0*/  IMAD.MOV.U32 R28, RZ, RZ, R19 ;  /* 0x000000ffff1c7224 */ /* 0x000fe400078e0013 */
[----:B------:R-:W-:Y:S02]  /*12ff0*/  IMAD.MOV R19, RZ, RZ, -R17 ;  /* 0x000000ffff137224 */ /* 0x000fe400078e0a11 */
[----:B------:R-:W-:-:S04]  /*13000*/  IMAD.HI.U32 R17, R0, R27, RZ ;  /* 0x0000001b00117227 */ /* 0x000fc800078e00ff */
[----:B------:R-:W-:Y:S02]  /*13010*/  IMAD R25, R2, R19, R25 ;  /* 0x0000001302197224 */ /* 0x000fe400078e0219 */
[----:B------:R-:W-:Y:S02]  /*13020*/  IMAD.MOV R19, RZ, RZ, -R17 ;  /* 0x000000ffff137224 */ /* 0x000fe400078e0a11 */
[----:B------:R-:W-:-:S04]  /*13030*/  IMAD.MOV.U32 R17, RZ, RZ, R26 ;  /* 0x000000ffff117224 */ /* 0x000fc800078e001a */
[----:B------:R-:W-:Y:S02]  /*13040*/  @!P5 IMAD.MOV R17, RZ, RZ, -R17 ;  /* 0x000000ffff11d224 */ /* 0x000fe400078e0a11 */
[----:B------:R-:W-:-:S03]  /*13050*/  IMAD R26, R2, R19, R27 ;  /* 0x00000013021a7224 */ /* 0x000fc600078e021b */
[----:B------:R0:W-:Y:S04]  /*13060*/  STL [R1+0x3c], R17 ;  /* 0x00003c1101007387 */ /* 0x0001e80000100800 */
[----:B------:R-:W5:Y:S04]  /*13070*/  LDL R19, [R1+0x3060] ;  /* 0x0030600001137983 */ /* 0x000f680000100800 */
[----:B0-----:R-:W5:Y:S01]  /*13080*/  LDL R17, [R1+0x305c] ;  /* 0x00305c0001117983 */ /* 0x001f620000100800 */
[C---:B------:R-:W-:Y:S02]  /*13090*/  ISETP.GT.U32.AND P1, PT, R2.reuse, R4, PT ;  /* 0x000000040200720c */ /* 0x040fe40003f24070 */
[----:B------:R-:W-:-:S02]  /*130a0*/  ISETP.GT.U32.AND P6, PT, R2, R6, PT ;  /* 0x000000060200720c */ /* 0x000fc40003fc4070 */
[----:B------:R-:W-:-:S09]  /*130b0*/  ISETP.GT.U32.AND P2, PT, R2, R3, PT ;  /* 0x000000030200720c */ /* 0x000fd20003f44070 */
[--C-:B------:R-:W-:Y:S02]  /*130c0*/  @!P1 IMAD.IADD R4, R4, 0x1, -R2.reuse ;  /* 0x0000000104049824 */ /* 0x100fe400078e0a02 */
[--C-:B------:R-:W-:Y:S01]  /*130d0*/  @!P6 IMAD.IADD R6, R6, 0x1, -R2.reuse ;  /* 0x000000010606e824 */ /* 0x100fe200078e0a02 */
[C---:B----4-:R-:W-:Y:S02]  /*130e0*/  ISETP.GT.U32.AND P6, PT, R2.reuse, R14, PT ;  /* 0x0000000e0200720c */ /* 0x050fe40003fc4070 */
[C---:B------:R-:W-:Y:S01]  /*130f0*/  ISETP.GT.U32.AND P1, PT, R2.reuse, R4, PT ;  /* 0x000000040200720c */ /* 0x040fe20003f24070 */
[----:B------:R-:W-:Y:S01]  /*13100*/  @!P2 IMAD.IADD R3, R3, 0x1, -R2 ;  /* 0x000000010303a824 */ /* 0x000fe200078e0a02 */
[----:B------:R-:W-:-:S09]  /*13110*/  ISETP.GT.U32.AND P2, PT, R2, R7, PT ;  /* 0x000000070200720c */ /* 0x000fd20003f44070 */
[--C-:B------:R-:W-:Y:S02]  /*13120*/  @!P6 IMAD.IADD R14, R14, 0x1, -R2.reuse ;  /* 0x000000010e0ee824 */ /* 0x100fe400078e0a02 */
[--C-:B------:R-:W-:Y:S01]  /*13130*/  @!P1 IMAD.IADD R4, R4, 0x1, -R2.reuse ;  /* 0x0000000104049824 */ /* 0x100fe200078e0a02 */
[C---:B------:R-:W-:Y:S02]  /*13140*/  ISETP.GT.U32.AND P1, PT, R2.reuse, R15, PT ;  /* 0x0000000f0200720c */ /* 0x040fe40003f24070 */
[----:B------:R-:W-:Y:S01]  /*13150*/  ISETP.GT.U32.AND P6, PT, R2, R3, PT ;  /* 0x000000030200720c */ /* 0x000fe20003fc4070 */
[----:B------:R-:W-:-:S10]  /*13160*/  @!P2 IMAD.IADD R7, R7, 0x1, -R2 ;  /* 0x000000010707a824 */ /* 0x000fd400078e0a02 */
[--C-:B------:R-:W-:Y:S02]  /*13170*/  @!P1 IMAD.IADD R15, R15, 0x1, -R2.reuse ;  /* 0x000000010f0f9824 */ /* 0x100fe400078e0a02 */
[----:B------:R-:W-:Y:S01]  /*13180*/  @!P6 IMAD.IADD R3, R3, 0x1, -R2 ;  /* 0x000000010303e824 */ /* 0x000fe200078e0a02 */
[C---:B------:R-:W-:Y:S02]  /*13190*/  ISETP.GT.U32.AND P6, PT, R2.reuse, R8, PT ;  /* 0x000000080200720c */ /* 0x040fe40003fc4070 */
[C---:B------:R-:W-:Y:S02]  /*131a0*/  ISETP.GT.U32.AND P5, PT, R2.reuse, R15, PT ;  /* 0x0000000f0200720c */ /* 0x040fe40003fa4070 */
[C---:B------:R-:W-:Y:S01]  /*131b0*/  ISETP.GT.U32.AND P2, PT, R2.reuse, R7, PT ;  /* 0x000000070200720c */ /* 0x040fe20003f44070 */
[----:B------:R-:W-:Y:S02]  /*131c0*/  IMAD R24, R2, R29, R24 ;  /* 0x0000001d02187224 */ /* 0x000fe400078e0218 */
[----:B------:R-:W-:-:S04]  /*131d0*/  IMAD.HI.U32 R29, R0, R28, RZ ;  /* 0x0000001c001d7227 */ /* 0x000fc800078e00ff */
[----:B------:R-:W-:Y:S02]  /*131e0*/  IMAD.MOV R29, RZ, RZ, -R29 ;  /* 0x000000ffff1d7224 */ /* 0x000fe400078e0a1d */
[--C-:B------:R-:W-:Y:S01]  /*131f0*/  @!P6 IMAD.IADD R8, R8, 0x1, -R2.reuse ;  /* 0x000000010808e824 */ /* 0x100fe200078e0a02 */
[C---:B------:R-:W-:Y:S01]  /*13200*/  ISETP.GT.U32.AND P6, PT, R2.reuse, R12, PT ;  /* 0x0000000c0200720c */ /* 0x040fe20003fc4070 */
[----:B------:R-:W-:Y:S01]  /*13210*/  @!P5 IMAD.IADD R15, R15, 0x1, -R2 ;  /* 0x000000010f0fd824 */ /* 0x000fe200078e0a02 */
[C---:B------:R-:W-:Y:S01]  /*13220*/  ISETP.GT.U32.AND P5, PT, R2.reuse, R10, PT ;  /* 0x0000000a0200720c */ /* 0x040fe20003fa4070 */
[C---:B------:R-:W-:Y:S02]  /*13230*/  IMAD R27, R2.reuse, R29, R28 ;  /* 0x0000001d021b7224 */ /* 0x040fe400078e021c */
[----:B------:R-:W-:Y:S01]  /*13240*/  @!P2 IMAD.IADD R7, R7, 0x1, -R2 ;  /* 0x000000010707a824 */ /* 0x000fe200078e0a02 */
[----:B------:R-:W-:Y:S02]  /*13250*/  ISETP.GT.U32.AND P2, PT, R2, R11, PT ;  /* 0x0000000b0200720c */ /* 0x000fe40003f44070 */
[----:B--2---:R-:W-:-:S02]  /*13260*/  IABS R28, R18 ;  /* 0x00000012001c7213 */ /* 0x004fc40000000000 */
[----:B---3--:R-:W-:-:S03]  /*13270*/  IABS R29, R16 ;  /* 0x00000010001d7213 */ /* 0x008fc60000000000 */
[----:B------:R-:W-:Y:S01]  /*13280*/  IMAD.HI.U32 R21, R0, R28, RZ ;  /* 0x0000001c00157227 */ /* 0x000fe200078e00ff */
[----:B------:R-:W-:Y:S02]  /*13290*/  ISETP.GT.U32.AND P1, PT, R2, R14, PT ;  /* 0x0000000e0200720c */ /* 0x000fe40003f24070 */
[----:B------:R-:W-:Y:S01]  /*132a0*/  IABS R16, R5 ;  /* 0x0000000500107213 */ /* 0x000fe20000000000 */
[----:B------:R-:W-:-:S04]  /*132b0*/  IMAD.HI.U32 R18, R0, R29, RZ ;  /* 0x0000001d00127227 */ /* 0x000fc800078e00ff */
[----:B------:R-:W-:Y:S02]  /*132c0*/  @!P6 IMAD.IADD R12, R12, 0x1, -R2 ;  /* 0x000000010c0ce824 */ /* 0x000fe400078e0a02 */
[----:B------:R-:W-:Y:S02]  /*132d0*/  IMAD.MOV R21, RZ, RZ, -R21 ;  /* 0x000000ffff157224 */ /* 0x000fe400078e0a15 */
[----:B------:R-:W-:Y:S02]  /*132e0*/  IMAD.MOV R18, RZ, RZ, -R18 ;  /* 0x000000ffff127224 */ /* 0x000fe400078e0a12 */
[----:B------:R-:W-:Y:S01]  /*132f0*/  @!P5 IMAD.IADD R10, R10, 0x1, -R2 ;  /* 0x000000010a0ad824 */ /* 0x000fe200078e0a02 */
[----:B------:R-:W-:Y:S01]  /*13300*/  ISETP.GE.AND P5, PT, R20, RZ, PT ;  /* 0x000000ff1400720c */ /* 0x000fe20003fa6270 */
[----:B------:R-:W-:-:S04]  /*13310*/  IMAD.HI.U32 R20, R0, R16, RZ ;  /* 0x0000001000147227 */ /* 0x000fc800078e00ff */
[C---:B------:R-:W-:Y:S02]  /*13320*/  IMAD R28, R2.reuse, R21, R28 ;  /* 0x00000015021c7224 */ /* 0x040fe400078e021c */
[----:B------:R-:W-:Y:S01]  /*13330*/  @!P2 IMAD.IADD R11, R11, 0x1, -R2 ;  /* 0x000000010b0ba824 */ /* 0x000fe200078e0a02 */
[----:B------:R-:W2:Y:S01]  /*13340*/  LDL.LU R21, [R1+0x31c8] ;  /* 0x0031c80001157983 */ /* 0x000ea20000300800 */
[----:B------:R-:W-:Y:S02]  /*13350*/  IMAD R29, R2, R18, R29 ;  /* 0x00000012021d7224 */ /* 0x000fe400078e021d */
[----:B------:R-:W-:Y:S01]  /*13360*/  @!P4 IMAD.MOV R4, RZ, RZ, -R4 ;  /* 0x000000ffff04c224 */ /* 0x000fe200078e0a04 */
[----:B------:R-:W3:Y:S01]  /*13370*/  LDL.LU R18, [R1+0x31c4] ;  /* 0x0031c40001127983 */ /* 0x000ee20000300800 */
[----:B------:R-:W-:Y:S02]  /*13380*/  @!P0 IMAD.MOV R3, RZ, RZ, -R3 ;  /* 0x000000ffff038224 */ /* 0x000fe400078e0a03 */
[----:B------:R-:W-:-:S04]  /*13390*/  @!P1 IMAD.IADD R14, R14, 0x1, -R2 ;  /* 0x000000010e0e9824 */ /* 0x000fc800078e0a02 */
[----:B------:R-:W-:Y:S01]  /*133a0*/  @!P5 IMAD.MOV R14, RZ, RZ, -R14 ;  /* 0x000000ffff0ed224 */ /* 0x000fe200078e0a0e */
[----:B-----5:R-:W-:Y:S01]  /*133b0*/  ISETP.GE.AND P6, PT, R19, RZ, PT ;  /* 0x000000ff1300720c */ /* 0x020fe20003fc6270 */
[----:B------:R-:W-:-:S04]  /*133c0*/  IMAD.MOV.U32 R19, RZ, RZ, R6 ;  /* 0x000000ffff137224 */ /* 0x000fc800078e0006 */
[----:B------:R-:W-:Y:S01]  /*133d0*/  @!P3 IMAD.MOV R19, RZ, RZ, -R19 ;  /* 0x000000ffff13b224 */ /* 0x000fe200078e0a13 */
[----:B------:R-:W-:Y:S01]  /*133e0*/  ISETP.GE.AND P2, PT, R17, RZ, PT ;  /* 0x000000ff1100720c */ /* 0x000fe20003f46270 */
[----:B------:R-:W-:Y:S01]  /*133f0*/  IMAD.MOV R6, RZ, RZ, -R20 ;  /* 0x000000ffff067224 */ /* 0x000fe200078e0a14 */
[----:B------:R-:W4:Y:S04]  /*13400*/  LDL.LU R17, [R1+0x31c0] ;  /* 0x0031c00001117983 */ /* 0x000f280000300800 */
[----:B------:R-:W5:Y:S04]  /*13410*/  LDL R20, [R1+0x3068] ;  /* 0x0030680001147983 */ /* 0x000f680000100800 */
[----:B------:R0:W-:Y:S04]  /*13420*/  STL [R1+0x34], R19 ;  /* 0x0000341301007387 */ /* 0x0001e80000100800 */
[----:B0-----:R-:W2:Y:S04]  /*13430*/  LDL R19, [R1+0x306c] ;  /* 0x00306c0001137983 */ /* 0x001ea80000100800 */
[----:B------:R0:W-:Y:S04]  /*13440*/  STL [R1+0x30], R4 ;  /* 0x0000300401007387 */ /* 0x0001e80000100800 */
[----:B0-----:R-:W3:Y:S04]  /*13450*/  LDL R4, [R1+0x3074] ;  /* 0x0030740001047983 */ /* 0x001ee80000100800 */
[----:B------:R0:W-:Y:S02]  /*13460*/  STL [R1+0x2c], R3 ;  /* 0x00002c0301007387 */ /* 0x0001e40000100800 */
[----:B0-----:R-:W-:-:S02]  /*13470*/  IMAD.MOV.U32 R3, RZ, RZ, R15 ;  /* 0x000000ffff037224 */ /* 0x001fc400078e000f */
[----:B------:R-:W3:Y:S02]  /*13480*/  LDL.LU R15, [R1+0x31bc] ;  /* 0x0031bc00010f7983 */ /* 0x000ee40000300800 */
[----:B------:R-:W-:Y:S02]  /*13490*/  @!P2 IMAD.MOV R3, RZ, RZ, -R3 ;  /* 0x000000ffff03a224 */ /* 0x000fe400078e0a03 */
[----:B------:R0:W-:Y:S02]  /*134a0*/  STL [R1+0x28], R14 ;  /* 0x0000280e01007387 */ /* 0x0001e40000100800 */
[----:B0-----:R-:W-:Y:S02]  /*134b0*/  IMAD.MOV.U32 R14, RZ, RZ, R7 ;  /* 0x000000ffff0e7224 */ /* 0x001fe400078e0007 */
[----:B------:R-:W3:Y:S02]  /*134c0*/  LDL R7, [R1+0x307c] ;  /* 0x00307c0001077983 */ /* 0x000ee40000100800 */
[----:B------:R-:W-:-:S02]  /*134d0*/  @!P6 IMAD.MOV R14, RZ, RZ, -R14 ;  /* 0x000000ffff0ee224 */ /* 0x000fc400078e0a0e */
[----:B------:R0:W-:Y:S02]  /*134e0*/  STL [R1+0x24], R3 ;  /* 0x0000240301007387 */ /* 0x0001e40000100800 */
[C---:B0-----:R-:W-:Y:S02]  /*134f0*/  IMAD R3, R2.reuse, R6, R16 ;  /* 0x0000000602037224 */ /* 0x041fe400078e0210 */
[----:B------:R-:W3:Y:S04]  /*13500*/  LDL.LU R16, [R1+0x31b8] ;  /* 0x0031b80001107983 */ /* 0x000ee80000300800 */
[----:B------:R-:W3:Y:S04]  /*13510*/  LDL R6, [R1+0x3078] ;  /* 0x0030780001067983 */ /* 0x000ee80000100800 */
[----:B------:R0:W-:Y:S04]  /*13520*/  STL [R1+0x31a8], R5 ;  /* 0x0031a80501007387 */ /* 0x0001e80000100800 */
[----:B0-----:R-:W3:Y:S04]  /*13530*/  LDL R5, [R1+0x3070] ;  /* 0x0030700001057983 */ /* 0x001ee80000100800 */
[----:B------:R0:W-:Y:S04]  /*13540*/  STL [R1+0x20], R14 ;  /* 0x0000200e01007387 */ /* 0x0001e80000100800 */
[----:B0-----:R-:W3:Y:S01]  /*13550*/  LDL.LU R14, [R1+0x31b4] ;  /* 0x0031b400010e7983 */ /* 0x001ee20000300800 */
[----:B------:R-:W-:-:S13]  /*13560*/  ISETP.GT.U32.AND P1, PT, R2, R9, PT ;  /* 0x000000090200720c */ /* 0x000fda0003f24070 */
[----:B------:R-:W-:Y:S01]  /*13570*/  @!P1 IMAD.IADD R9, R9, 0x1, -R2 ;  /* 0x0000000109099824 */ /* 0x000fe200078e0a02 */
[----:B------:R-:W-:-:S04]  /*13580*/  ISETP.GT.U32.AND P1, PT, R2, R13, PT ;  /* 0x0000000d0200720c */ /* 0x000fc80003f24070 */
[C---:B------:R-:W-:Y:S02]  /*13590*/  ISETP.GT.U32.AND P3, PT, R2.reuse, R9, PT ;  /* 0x000000090200720c */ /* 0x040fe40003f64070 */
[----:B------:R-:W-:-:S07]  /*135a0*/  ISETP.GT.U32.AND P2, PT, R2, R12, PT ;  /* 0x0000000c0200720c */ /* 0x000fce0003f44070 */
[--C-:B------:R-:W-:Y:S01]  /*135b0*/  @!P1 IMAD.IADD R13, R13, 0x1, -R2.reuse ;  /* 0x000000010d0d9824 */ /* 0x100fe200078e0a02 */
[C---:B------:R-:W-:Y:S02]  /*135c0*/  ISETP.GT.U32.AND P1, PT, R2.reuse, R8, PT ;  /* 0x000000080200720c */ /* 0x040fe40003f24070 */
[C---:B------:R-:W-:Y:S02]  /*135d0*/  ISETP.GT.U32.AND P0, PT, R2.reuse, R10, PT ;  /* 0x0000000a0200720c */ /* 0x040fe40003f04070 */
[----:B------:R-:W-:Y:S01]  /*135e0*/  ISETP.GT.U32.AND P5, PT, R2, R13, PT ;  /* 0x0000000d0200720c */ /* 0x000fe20003fa4070 */
[--C-:B------:R-:W-:Y:S02]  /*135f0*/  @!P3 IMAD.IADD R9, R9, 0x1, -R2.reuse ;  /* 0x000000010909b824 */ /* 0x100fe400078e0a02 */
[----:B------:R-:W-:-:S06]  /*13600*/  @!P2 IMAD.IADD R12, R12, 0x1, -R2 ;  /* 0x000000010c0ca824 */ /* 0x000fcc00078e0a02 */
[--C-:B------:R-:W-:Y:S01]  /*13610*/  @!P1 IMAD.IADD R8, R8, 0x1, -R2.reuse ;  /* 0x0000000108089824 */ /* 0x100fe200078e0a02 */
[----:B------:R-:W-:Y:S01]  /*13620*/  ISETP.GT.U32.AND P4, PT, R2, R11, PT ;  /* 0x0000000b0200720c */ /* 0x000fe20003f84070 */
[--C-:B------:R-:W-:Y:S02]  /*13630*/  @!P0 IMAD.IADD R10, R10, 0x1, -R2.reuse ;  /* 0x000000010a0a8824 */ /* 0x100fe400078e0a02 */
[----:B------:R-:W-:-:S10]  /*13640*/  @!P5 IMAD.IADD R13, R13, 0x1, -R2 ;  /* 0x000000010d0dd824 */ /* 0x000fd400078e0a02 */
[----:B------:R-:W-:Y:S01]  /*13650*/  @!P4 IMAD.IADD R11, R11, 0x1, -R2 ;  /* 0x000000010b0bc824 */ /* 0x000fe200078e0a02 */
[----:B----4-:R-:W-:Y:S02]  /*13660*/  ISETP.GT.U32.AND P0, PT, R2, R17, PT ;  /* 0x000000110200720c */ /* 0x010fe40003f04070 */
[----:B-----5:R-:W-:Y:S02]  /*13670*/  ISETP.GE.AND P2, PT, R20, RZ, PT ;  /* 0x000000ff1400720c */ /* 0x020fe40003f46270 */
[----:B------:R-:W4:Y:S01]  /*13680*/  LDL.LU R20, [R1+0x31b0] ;  /* 0x0031b00001147983 */ /* 0x000f220000300800 */
[----:B--2---:R-:W-:-:S03]  /*13690*/  ISETP.GE.AND P5, PT, R19, RZ, PT ;  /* 0x000000ff1300720c */ /* 0x004fc60003fa6270 */
[----:B------:R-:W2:Y:S05]  /*136a0*/  LDL.LU R19, [R1+0x31ac] ;  /* 0x0031ac0001137983 */ /* 0x000eaa0000300800 */
[----:B------:R-:W-:-:S05]  /*136b0*/  @!P0 IMAD.IADD R17, R17, 0x1, -R2 ;  /* 0x0000000111118824 */ /* 0x000fca00078e0a02 */
[----:B------:R-:W-:Y:S01]  /*136c0*/  @!P5 IMAD.MOV R9, RZ, RZ, -R9 ;  /* 0x000000ffff09d224 */ /* 0x000fe200078e0a09 */
[----:B---3--:R-:W-:-:S13]  /*136d0*/  ISETP.GT.U32.AND P1, PT, R2, R15, PT ;  /* 0x0000000f0200720c */ /* 0x008fda0003f24070 */
[----:B------:R-:W-:Y:S01]  /*136e0*/  @!P1 IMAD.IADD R15, R15, 0x1, -R2 ;  /* 0x000000010f0f9824 */ /* 0x000fe200078e0a02 */
[----:B------:R-:W-:Y:S02]  /*136f0*/  ISETP.GE.AND P1, PT, R4, RZ, PT ;  /* 0x000000ff0400720c */ /* 0x000fe40003f26270 */
[----:B------:R-:W3:Y:S01]  /*13700*/  LDL.LU R4, [R1+0x530] ;  /* 0x0005300001047983 */ /* 0x000ee20000300800 */
[----:B------:R-:W-:Y:S02]  /*13710*/  ISETP.GT.U32.AND P3, PT, R2, R16, PT ;  /* 0x000000100200720c */ /* 0x000fe40003f64070 */
[----:B------:R-:W-:-:S11]  /*13720*/  ISETP.GE.AND P0, PT, R7, RZ, PT ;  /* 0x000000ff0700720c */ /* 0x000fd60003f06270 */
[----:B------:R-:W-:Y:S01]  /*13730*/  @!P3 IMAD.IADD R16, R16, 0x1, -R2 ;  /* 0x000000011010b824 */ /* 0x000fe200078e0a02 */
[----:B------:R-:W-:Y:S01]  /*13740*/  ISETP.GE.AND P3, PT, R6, RZ, PT ;  /* 0x000000ff0600720c */ /* 0x000fe20003f66270 */
[----:B------:R-:W-:Y:S02]  /*13750*/  IMAD.MOV.U32 R6, RZ, RZ, R8 ;  /* 0x000000ffff067224 */ /* 0x000fe400078e0008 */
[----:B------:R-:W5:Y:S01]  /*13760*/  LDL R8, [R1+0x3080] ;  /* 0x0030800001087983 */ /* 0x000f620000100800 */
[----:B------:R-:W-:Y:S01]  /*13770*/  ISETP.GT.U32.AND P6, PT, R2, R14, PT ;  /* 0x0000000e0200720c */ /* 0x000fe20003fc4070 */
[----:B------:R-:W-:Y:S02]  /*13780*/  @!P2 IMAD.MOV R6, RZ, RZ, -R6 ;  /* 0x000000ffff06a224 */ /* 0x000fe400078e0a06 */
[----:B------:R-:W-:-:S10]  /*13790*/  IMAD.MOV.U32 R7, RZ, RZ, R10 ;  /* 0x000000ffff077224 */ /* 0x000fd400078e000a */
[----:B------:R-:W-:Y:S01]  /*137a0*/  @!P6 IMAD.IADD R14, R14, 0x1, -R2 ;  /* 0x000000010e0ee824 */ /* 0x000fe200078e0a02 */
[----:B------:R-:W-:Y:S02]  /*137b0*/  ISETP.GE.AND P6, PT, R5, RZ, PT ;  /* 0x000000ff0500720c */ /* 0x000fe40003fc6270 */
[----:B------:R-:W3:Y:S04]  /*137c0*/  LDL.LU R5, [R1+0x528] ;  /* 0x0005280001057983 */ /* 0x000ee80000300800 */
[----:B------:R0:W-:Y:S04]  /*137d0*/  STL [R1+0x1c], R6 ;  /* 0x00001c0601007387 */ /* 0x0001e80000100800 */
[----:B0-----:R-:W3:Y:S03]  /*137e0*/  LDL R6, [R1+0x3084] ;  /* 0x0030840001067983 */ /* 0x001ee60000100800 */
[----:B------:R-:W-:Y:S01]  /*137f0*/  @!P6 IMAD.MOV R7, RZ, RZ, -R7 ;  /* 0x000000ffff07e224 */ /* 0x000fe200078e0a07 */
[----:B------:R0:W-:Y:S04]  /*13800*/  STL [R1+0x18], R9 ;  /* 0x0000180901007387 */ /* 0x0001e80000100800 */
[----:B------:R-:W2:Y:S01]  /*13810*/  LDL R10, [R1+0x3088] ;  /* 0x00308800010a7983 */ /* 0x000ea20000100800 */
[----:B0-----:R-:W-:-:S03]  /*13820*/  IMAD.MOV.U32 R9, RZ, RZ, R11 ;  /* 0x000000ffff097224 */ /* 0x001fc600078e000b */
[----:B------:R0:W-:Y:S01]  /*13830*/  STL [R1+0x14], R7 ;  /* 0x0000140701007387 */ /* 0x0001e20000100800 */
[----:B------:R-:W-:-:S03]  /*13840*/  @!P1 IMAD.MOV R9, RZ, RZ, -R9 ;  /* 0x000000ffff099224 */ /* 0x000fc600078e0a09 */
[----:B0-----:R-:W3:Y:S04]  /*13850*/  LDL R7, [R1+0x308c] ;  /* 0x00308c0001077983 */ /* 0x001ee80000100800 */
[----:B------:R0:W-:Y:S04]  /*13860*/  STL [R1+0x10], R9 ;  /* 0x0000100901007387 */ /* 0x0001e80000100800 */
[----:B0-----:R-:W3:Y:S01]  /*13870*/  LDL R9, [R1+0x3090] ;  /* 0x0030900001097983 */ /* 0x001ee20000100800 */
[C---:B------:R-:W-:Y:S02]  /*13880*/  ISETP.GT.U32.AND P4, PT, R2.reuse, R18, PT ;  /* 0x000000120200720c */ /* 0x040fe40003f84070 */
[C---:B------:R-:W-:Y:S01]  /*13890*/  ISETP.GT.U32.AND P1, PT, R2.reuse, R17, PT ;  /* 0x000000110200720c */ /* 0x040fe20003f24070 */
[----:B------:R-:W-:Y:S01]  /*138a0*/  IMAD.MOV.U32 R11, RZ, RZ, R12 ;  /* 0x000000ffff0b7224 */ /* 0x000fe200078e000c */
[----:B------:R-:W-:-:S09]  /*138b0*/  ISETP.GT.U32.AND P2, PT, R2, R14, PT ;  /* 0x0000000e0200720c */ /* 0x000fd20003f44070 */
[--C-:B------:R-:W-:Y:S01]  /*138c0*/  @!P4 IMAD.IADD R18, R18, 0x1, -R2.reuse ;  /* 0x000000011212c824 */ /* 0x100fe200078e0a02 */
[C---:B------:R-:W-:Y:S01]  /*138d0*/  ISETP.GT.U32.AND P4, PT, R2.reuse, R15, PT ;  /* 0x0000000f0200720c */ /* 0x040fe20003f84070 */
[----:B------:R-:W-:Y:S02]  /*138e0*/  @!P3 IMAD.MOV R11, RZ, RZ, -R11 ;  /* 0x000000ffff0bb224 */ /* 0x000fe400078e0a0b */
[----:B------:R-:W-:Y:S01]  /*138f0*/  @!P1 IMAD.IADD R17, R17, 0x1, -R2 ;  /* 0x0000000111119824 */ /* 0x000fe200078e0a02 */
[----:B------:R-:W-:Y:S01]  /*13900*/  ISETP.GT.U32.AND P1, PT, R2, R22, PT ;  /* 0x000000160200720c */ /* 0x000fe20003f24070 */
[----:B------:R-:W-:-:S08]  /*13910*/  @!P0 IMAD.MOV R13, RZ, RZ, -R13 ;  /* 0x000000ffff0d8224 */ /* 0x000fd000078e0a0d */
[--C-:B------:R-:W-:Y:S02]  /*13920*/  @!P4 IMAD.IADD R15, R15, 0x1, -R2.reuse ;  /* 0x000000010f0fc824 */ /* 0x100fe400078e0a02 */
[--C-:B------:R-:W-:Y:S01]  /*13930*/  @!P2 IMAD.IADD R14, R14, 0x1, -R2.reuse ;  /* 0x000000010e0ea824 */ /* 0x100fe200078e0a02 */
[----:B------:R0:W-:Y:S01]  /*13940*/  STL [R1+0x3148], R13 ;  /* 0x0031480d01007387 */ /* 0x0001e20000100800 */
[----:B------:R-:W-:-:S03]  /*13950*/  @!P1 IMAD.IADD R22, R22, 0x1, -R2 ;  /* 0x0000000116169824 */ /* 0x000fc600078e0a02 */
[----:B------:R1:W-:Y:S04]  /*13960*/  STL [R1+0xc], R11 ;  /* 0x00000c0b01007387 */ /* 0x0003e80000100800 */
[----:B------:R-:W3:Y:S04]  /*13970*/  LDL.LU R12, [R1+0x52c] ;  /* 0x00052c00010c7983 */ /* 0x000ee80000300800 */
[----:B0-----:R-:W3:Y:S04]  /*13980*/  LDL R13, [R1+0x30a0] ;  /* 0x0030a000010d7983 */ /* 0x001ee80000100800 */
[----:B-1----:R-:W3:Y:S01]  /*13990*/  LDL R11, [R1+0x3098] ;  /* 0x00309800010b7983 */ /* 0x002ee20000100800 */
[----:B----4-:R-:W-:-:S13]  /*139a0*/  ISETP.GT.U32.AND P4, PT, R2, R20, PT ;  /* 0x000000140200720c */ /* 0x010fda0003f84070 */
[----:B------:R-:W-:Y:S01]  /*139b0*/  @!P4 IMAD.IADD R20, R20, 0x1, -R2 ;  /* 0x000000011414c824 */ /* 0x000fe200078e0a02 */
[----:B-----5:R-:W-:-:S13]  /*139c0*/  ISETP.GE.AND P3, PT, R8, RZ, PT ;  /* 0x000000ff0800720c */ /* 0x020fda0003f66270 */
[----:B------:R-:W-:Y:S01]  /*139d0*/  @!P3 IMAD.MOV R14, RZ, RZ, -R14 ;  /* 0x000000ffff0eb224 */ /* 0x000fe200078e0a0e */
[----:B--2---:R-:W-:Y:S02]  /*139e0*/  ISETP.GE.AND P4, PT, R10, RZ, PT ;  /* 0x000000ff0a00720c */ /* 0x004fe40003f86270 */
[----:B------:R-:W2:Y:S01]  /*139f0*/  LDL R10, [R1+0x30a4] ;  /* 0x0030a400010a7983 */ /* 0x000ea20000100800 */
[----:B---3--:R-:W-:-:S03]  /*13a00*/  ISETP.GE.AND P1, PT, R9, RZ, PT ;  /* 0x000000ff0900720c */ /* 0x008fc60003f26270 */
[----:B------:R-:W3:Y:S04]  /*13a10*/  LDL R9, [R1+0x309c] ;  /* 0x00309c0001097983 */ /* 0x000ee80000100800 */
[----:B------:R0:W-:Y:S04]  /*13a20*/  STL [R1+0x314c], R14 ;  /* 0x00314c0e01007387 */ /* 0x0001e80000100800 */
[----:B0-----:R-:W4:Y:S01]  /*13a30*/  LDL R14, [R1+0x3094] ;  /* 0x00309400010e7983 */ /* 0x001f220000100800 */
[C---:B------:R-:W-:Y:S02]  /*13a40*/  ISETP.GT.U32.AND P0, PT, R2.reuse, R19, PT ;  /* 0x000000130200720c */ /* 0x040fe40003f04070 */
[----:B------:R-:W-:-:S02]  /*13a50*/  ISETP.GT.U32.AND P5, PT, R2, R16, PT ;  /* 0x000000100200720c */ /* 0x000fc40003fa4070 */
[----:B------:R-:W-:-:S09]  /*13a60*/  ISETP.GT.U32.AND P6, PT, R2, R18, PT ;  /* 0x000000120200720c */ /* 0x000fd20003fc4070 */
[--C-:B------:R-:W-:Y:S01]  /*13a70*/  @!P0 IMAD.IADD R19, R19, 0x1, -R2.reuse ;  /* 0x0000000113138824 */ /* 0x100fe200078e0a02 */
[----:B------:R-:W-:Y:S01]  /*13a80*/  ISETP.GT.U32.AND P0, PT, R2, R23, PT ;  /* 0x000000170200720c */ /* 0x000fe20003f04070 */
[--C-:B------:R-:W-:Y:S01]  /*13a90*/  @!P5 IMAD.IADD R16, R16, 0x1, -R2.reuse ;  /* 0x000000011010d824 */ /* 0x100fe200078e0a02 */
[----:B------:R-:W-:Y:S01]  /*13aa0*/  ISETP.GT.U32.AND P5, PT, R2, R21, PT ;  /* 0x000000150200720c */ /* 0x000fe20003fa4070 */
[----:B------:R-:W-:Y:S01]  /*13ab0*/  @!P6 IMAD.IADD R18, R18, 0x1, -R2 ;  /* 0x000000011212e824 */ /* 0x000fe200078e0a02 */
[----:B------:R-:W-:-:S09]  /*13ac0*/  ISETP.GE.AND P6, PT, R6, RZ, PT ;  /* 0x000000ff0600720c */ /* 0x000fd20003fc6270 */
[--C-:B------:R-:W-:Y:S01]  /*13ad0*/  @!P0 IMAD.IADD R23, R23, 0x1, -R2.reuse ;  /* 0x0000000117178824 */ /* 0x100fe200078e0a02 */
[C---:B------:R-:W-:Y:S01]  /*13ae0*/  ISETP.GT.U32.AND P0, PT, R2.reuse, R19, PT ;  /* 0x000000130200720c */ /* 0x040fe20003f04070 */
[----:B------:R-:W-:Y:S01]  /*13af0*/  @!P5 IMAD.IADD R21, R21, 0x1, -R2 ;  /* 0x000000011515d824 */ /* 0x000fe200078e0a02 */
[----:B------:R-:W-:Y:S01]  /*13b00*/  ISETP.GE.AND P5, PT, R7, RZ, PT ;  /* 0x000000ff0700720c */ /* 0x000fe20003fa6270 */
[----:B------:R-:W-:Y:S01]  /*13b10*/  @!P1 IMAD.MOV R18, RZ, RZ, -R18 ;  /* 0x000000ffff129224 */ /* 0x000fe200078e0a12 */
[----:B------:R-:W-:Y:S01]  /*13b20*/  ISETP.GT.U32.AND P1, PT, R2, R24, PT ;  /* 0x000000180200720c */ /* 0x000fe20003f24070 */
[----:B------:R-:W-:-:S08]  /*13b30*/  @!P6 IMAD.MOV R15, RZ, RZ, -R15 ;  /* 0x000000ffff0fe224 */ /* 0x000fd000078e0a0f */
[----:B------:R-:W-:Y:S01]  /*13b40*/  @!P0 IMAD.IADD R19, R19, 0x1, -R2 ;  /* 0x0000000113138824 */ /* 0x000fe200078e0a02 */
[C---:B------:R-:W-:Y:S01]  /*13b50*/  ISETP.GT.U32.AND P0, PT, R2.reuse, R25, PT ;  /* 0x000000190200720c */ /* 0x040fe20003f04070 */
[----:B------:R-:W-:Y:S01]  /*13b60*/  @!P5 IMAD.MOV R17, RZ, RZ, -R17 ;  /* 0x000000ffff11d224 */ /* 0x000fe200078e0a11 */
[----:B------:R-:W-:Y:S01]  /*13b70*/  ISETP.GT.U32.AND P5, PT, R2, R22, PT ;  /* 0x000000160200720c */ /* 0x000fe20003fa4070 */
[----:B------:R-:W-:Y:S01]  /*13b80*/  @!P4 IMAD.MOV R16, RZ, RZ, -R16 ;  /* 0x000000ffff10c224 */ /* 0x000fe200078e0a10 */
[----:B------:R0:W-:Y:S01]  /*13b90*/  STL [R1+0x3150], R15 ;  /* 0x0031500f01007387 */ /* 0x0001e20000100800 */
[----:B------:R-:W-:-:S03]  /*13ba0*/  @!P1 IMAD.IADD R24, R24, 0x1, -R2 ;  /* 0x0000000118189824 */ /* 0x000fc600078e0a02 */
[----:B------:R1:W-:Y:S01]  /*13bb0*/  STL [R1+0x3154], R16 ;  /* 0x0031541001007387 */ /* 0x0003e20000100800 */
[----:B------:R-:W-:-:S03]  /*13bc0*/  ISETP.GE.AND P1, PT, R11, RZ, PT ;  /* 0x000000ff0b00720c */ /* 0x000fc60003f26270 */
[----:B------:R5:W-:Y:S01]  /*13bd0*/  STL [R1+0x3158], R17 ;  /* 0x0031581101007387 */ /* 0x000be20000100800 */
[--C-:B------:R-:W-:Y:S02]  /*13be0*/  @!P0 IMAD.IADD R25, R25, 0x1, -R2.reuse ;  /* 0x0000000119198824 */ /* 0x100fe400078e0a02 */
[----:B------:R-:W-:Y:S01]  /*13bf0*/  @!P5 IMAD.IADD R22, R22, 0x1, -R2 ;  /* 0x000000011616d824 */ /* 0x000fe200078e0a02 */
[----:B------:R-:W-:Y:S01]  /*13c00*/  STL [R1+0x315c], R18 ;  /* 0x00315c1201007387 */ /* 0x000fe20000100800 */
[C---:B------:R-:W-:Y:S01]  /*13c10*/  ISETP.GT.U32.AND P4, PT, R2.reuse, R21, PT ;  /* 0x000000150200720c */ /* 0x040fe20003f84070 */
[----:B0-----:R-:W0:Y:S01]  /*13c20*/  LDC R15, c[0x0][0x230] ;  /* 0x00008c00ff0f7b82 */ /* 0x001e220000000800 */
[----:B------:R-:W-:-:S11]  /*13c30*/  ISETP.GT.U32.AND P3, PT, R2, R20, PT ;  /* 0x000000140200720c */ /* 0x000fd60003f64070 */
[--C-:B------:R-:W-:Y:S01]  /*13c40*/  @!P4 IMAD.IADD R21, R21, 0x1, -R2.reuse ;  /* 0x000000011515c824 */ /* 0x100fe200078e0a02 */
[----:B------:R-:W-:Y:S01]  /*13c50*/  ISETP.GT.U32.AND P4, PT, R2, R27, PT ;  /* 0x0000001b0200720c */ /* 0x000fe20003f84070 */
[----:B------:R-:W-:Y:S01]  /*13c60*/  @!P3 IMAD.IADD R20, R20, 0x1, -R2 ;  /* 0x000000011414b824 */ /* 0x000fe200078e0a02 */
[----:B------:R-:W-:-:S11]  /*13c70*/  ISETP.GT.U32.AND P3, PT, R2, R26, PT ;  /* 0x0000001a0200720c */ /* 0x000fd60003f64070 */
[--C-:B------:R-:W-:Y:S02]  /*13c80*/  @!P4 IMAD.IADD R27, R27, 0x1, -R2.reuse ;  /* 0x000000011b1bc824 */ /* 0x100fe400078e0a02 */
[----:B------:R-:W-:Y:S01]  /*13c90*/  @!P3 IMAD.IADD R26, R26, 0x1, -R2 ;  /* 0x000000011a1ab824 */ /* 0x000fe200078e0a02 */
[----:B------:R-:W-:Y:S02]  /*13ca0*/  ISETP.GE.AND P3, PT, R13, RZ, PT ;  /* 0x000000ff0d00720c */ /* 0x000fe40003f66270 */
[----:B---3--:R-:W-:Y:S02]  /*13cb0*/  ISETP.GE.AND P0, PT, R9, RZ, PT ;  /* 0x000000ff0900720c */ /* 0x008fe40003f06270 */
[----:B------:R-:W3:Y:S04]  /*13cc0*/  LDL R9, [R1+0x30a8] ;  /* 0x0030a80001097983 */ /* 0x000ee80000100800 */
[----:B------:R-:W5:Y:S04]  /*13cd0*/  LDL.LU R11, [R1+0x534] ;  /* 0x00053400010b7983 */ /* 0x000f680000300800 */
[----:B-1----:R-:W5:Y:S01]  /*13ce0*/  LDL.LU R16, [R1+0x538] ;  /* 0x0005380001107983 */ /* 0x002f620000300800 */
[----:B----4-:R-:W-:-:S03]  /*13cf0*/  ISETP.GE.AND P5, PT, R14, RZ, PT ;  /* 0x000000ff0e00720c */ /* 0x010fc60003fa6270 */
[----:B------:R-:W4:Y:S04]  /*13d00*/  LDL R13, [R1+0x30b4] ;  /* 0x0030b400010d7983 */ /* 0x000f280000100800 */
[----:B------:R-:W3:Y:S01]  /*13d10*/  LDL R14, [R1+0x30ac] ;  /* 0x0030ac00010e7983 */ /* 0x000ee20000100800 */
[----:B--2---:R-:W-:-:S03]  /*13d20*/  ISETP.GE.AND P4, PT, R10, RZ, PT ;  /* 0x000000ff0a00720c */ /* 0x004fc60003f86270 */
[----:B------:R-:W2:Y:S01]  /*13d30*/  LDL R10, [R1+0x30b0] ;  /* 0x0030b000010a7983 */ /* 0x000ea20000100800 */
[C---:B------:R-:W-:Y:S01]  /*13d40*/  ISETP.GT.U32.AND P6, PT, R2.reuse, R23, PT ;  /* 0x000000170200720c */ /* 0x040fe20003fc4070 */
[----:B------:R-:W-:Y:S01]  /*13d50*/  @!P3 IMAD.MOV R22, RZ, RZ, -R22 ;  /* 0x000000ffff16b224 */ /* 0x000fe200078e0a16 */
[----:B------:R-:W-:Y:S01]  /*13d60*/  ISETP.GT.U32.AND P3, PT, R2, R27, PT ;  /* 0x0000001b0200720c */ /* 0x000fe20003f64070 */
[----:B------:R-:W-:Y:S02]  /*13d70*/  @!P5 IMAD.MOV R19, RZ, RZ, -R19 ;  /* 0x000000ffff13d224 */ /* 0x000fe400078e0a13 */
[----:B------:R-:W-:Y:S02]  /*13d80*/  @!P1 IMAD.MOV R20, RZ, RZ, -R20 ;  /* 0x000000ffff149224 */ /* 0x000fe400078e0a14 */
[----:B------:R-:W-:Y:S01]  /*13d90*/  @!P0 IMAD.MOV R21, RZ, RZ, -R21 ;  /* 0x000000ffff158224 */ /* 0x000fe200078e0a15 */
[----:B------:R-:W-:Y:S05]  /*13da0*/  STL [R1+0x3160], R19 ;  /* 0x0031601301007387 */ /* 0x000fea0000100800 */
[--C-:B------:R-:W-:Y:S01]  /*13db0*/  @!P6 IMAD.IADD R23, R23, 0x1, -R2.reuse ;  /* 0x000000011717e824 */ /* 0x100fe200078e0a02 */
[----:B------:R-:W-:Y:S03]  /*13dc0*/  STL [R1+0x3164], R20 ;  /* 0x0031641401007387 */ /* 0x000fe60000100800 */
[----:B------:R-:W-:Y:S01]  /*13dd0*/  @!P4 IMAD.MOV R23, RZ, RZ, -R23 ;  /* 0x000000ffff17c224 */ /* 0x000fe200078e0a17 */
[----:B------:R-:W-:Y:S01]  /*13de0*/  STL [R1+0x3168], R21 ;  /* 0x0031681501007387 */ /* 0x000fe20000100800 */
[----:B------:R-:W-:-:S03]  /*13df0*/  @!P3 IMAD.IADD R27, R27, 0x1, -R2 ;  /* 0x000000011b1bb824 */ /* 0x000fc600078e0a02 */
[----:B------:R-:W-:Y:S04]  /*13e00*/  STL [R1+0x316c], R22 ;  /* 0x00316c1601007387 */ /* 0x000fe80000100800 */
[----:B------:R-:W-:Y:S01]  /*13e10*/  STL [R1+0x3170], R23 ;  /* 0x0031701701007387 */ /* 0x000fe20000100800 */
        /* <DEDUP_REMOVED lines=9> */
[--C-:B------:R-:W-:Y:S02]  /*13eb0*/  @!P5 IMAD.IADD R29, R29, 0x1, -R2.reuse ;  /* 0x000000011d1dd824 */ /* 0x100fe400078e0a02 */
[--C-:B------:R-:W-:Y:S02]  /*13ec0*/  @!P1 IMAD.IADD R3, R3, 0x1, -R2.reuse ;  /* 0x0000000103039824 */ /* 0x100fe400078e0a02 */
[----:B------:R-:W-:Y:S01]  /*13ed0*/  @!P0 IMAD.IADD R26, R26, 0x1, -R2 ;  /* 0x000000011a1a8824 */ /* 0x000fe200078e0a02 */
[----:B------:R-:W-:Y:S02]  /*13ee0*/  IABS R6, R5 ;  /* 0x0000000500067213 */ /* 0x000fe40000000000 */
[----:B---3--:R-:W-:Y:S02]  /*13ef0*/  ISETP.GE.AND P3, PT, R14, RZ, PT ;  /* 0x000000ff0e00720c */ /* 0x008fe40003f66270 */
[----:B------:R-:W3:Y:S01]  /*13f00*/  LDL R14, [R1+0x30b8] ;  /* 0x0030b800010e7983 */ /* 0x000ee20000100800 */
[----:B------:R-:W-:-:S02]  /*13f10*/  ISETP.GE.AND P6, PT, R9, RZ, PT ;  /* 0x000000ff0900720c */ /* 0x000fc40003fc6270 */
[----:B--2---:R-:W-:Y:S02]  /*13f20*/  ISETP.GE.AND P5, PT, R10, RZ, PT ;  /* 0x000000ff0a00720c */ /* 0x004fe40003fa6270 */
[----:B----4-:R-:W-:Y:S02]  /*13f30*/  ISETP.GE.AND P1, PT, R13, RZ, PT ;  /* 0x000000ff0d00720c */ /* 0x010fe40003f26270 */
[----:B------:R-:W2:Y:S04]  /*13f40*/  LDL R13, [R1+0x30bc] ;  /* 0x0030bc00010d7983 */ /* 0x000ea80000100800 */
[----:B------:R-:W-:-:S03]  /*13f50*/  @!P3 IMAD.MOV R25, RZ, RZ, -R25 ;  /* 0x000000ffff19b224 */ /* 0x000fc600078e0a19 */
[----:B------:R-:W-:Y:S02]  /*13f60*/  @!P6 IMAD.MOV R24, RZ, RZ, -R24 ;  /* 0x000000ffff18e224 */ /* 0x000fe400078e0a18 */
[----:B------:R-:W-:Y:S02]  /*13f70*/  @!P5 IMAD.MOV R26, RZ, RZ, -R26 ;  /* 0x000000ffff1ad224 */ /* 0x000fe400078e0a1a */
[----:B------:R-:W-:Y:S01]  /*13f80*/  @!P1 IMAD.MOV R27, RZ, RZ, -R27 ;  /* 0x000000ffff1b9224 */ /* 0x000fe200078e0a1b */
[----:B------:R-:W-:Y:S01]  /*13f90*/  STL [R1+0x3174], R24 ;  /* 0x0031741801007387 */ /* 0x000fe20000100800 */
[----:B------:R-:W-:-:S03]  /*13fa0*/  ISETP.GE.AND P1, PT, R5, RZ, PT ;  /* 0x000000ff0500720c */ /* 0x000fc60003f26270 */
[----:B------:R-:W-:Y:S04]  /*13fb0*/  STL [R1+0x3178], R25 ;  /* 0x0031781901007387 */ /* 0x000fe80000100800 */
[----:B------:R-:W-:Y:S04]  /*13fc0*/  STL [R1+0x317c], R26 ;  /* 0x00317c1a01007387 */ /* 0x000fe80000100800 */
[----:B------:R-:W-:Y:S04]  /*13fd0*/  STL [R1+0x3180], R27 ;  /* 0x0031801b01007387 */ /* 0x000fe80000100800 */
[----:B------:R-:W4:Y:S01]  /*13fe0*/  LDL.LU R5, [R1+0x31a8] ;  /* 0x0031a80001057983 */ /* 0x000f220000300800 */
[----:B------:R-:W-:-:S02]  /*13ff0*/  ISETP.GE.AND P2, PT, R4, RZ, PT ;  /* 0x000000ff0400720c */ /* 0x000fc40003f46270 */
[----:B------:R-:W-:-:S05]  /*14000*/  IABS R4, R4 ;  /* 0x0000000400047213 */ /* 0x000fca0000000000 */
[----:B------:R-:W-:Y:S02]  /*14010*/  IMAD.MOV.U32 R8, RZ, RZ, R4 ;  /* 0x000000ffff087224 */ /* 0x000fe400078e0004 */
[----:B------:R-:W-:Y:S01]  /*14020*/  IMAD.MOV.U32 R4, RZ, RZ, R6 ;  /* 0x000000ffff047224 */ /* 0x000fe200078e0006 */
[----:B------:R-:W-:-:S03]  /*14030*/  ISETP.GT.U32.AND P4, PT, R2, R28, PT ;  /* 0x0000001c0200720c */ /* 0x000fc60003f84070 */
[----:B------:R-:W-:-:S04]  /*14040*/  IMAD.HI.U32 R7, R0, R4, RZ ;  /* 0x0000000400077227 */ /* 0x000fc800078e00ff */
[----:B------:R-:W-:-:S04]  /*14050*/  IMAD.MOV R7, RZ, RZ, -R7 ;  /* 0x000000ffff077224 */ /* 0x000fc800078e0a07 */
[----:B------:R-:W-:Y:S02]  /*14060*/  IMAD R4, R2, R7, R4 ;  /* 0x0000000702047224 */ /* 0x000fe400078e0204 */
[----:B------:R-:W-:-:S03]  /*14070*/  @!P4 IMAD.IADD R28, R28, 0x1, -R2 ;  /* 0x000000011c1cc824 */ /* 0x000fc600078e0a02 */
[----:B------:R-:W-:Y:S01]  /*14080*/  ISETP.GT.U32.AND P4, PT, R2, R4, PT ;  /* 0x000000040200720c */ /* 0x000fe20003f84070 */
[----:B------:R-:W-:-:S04]  /*14090*/  IMAD.HI.U32 R6, R0, R8, RZ ;  /* 0x0000000800067227 */ /* 0x000fc800078e00ff */
[----:B------:R-:W-:-:S08]  /*140a0*/  IMAD.MOV R6, RZ, RZ, -R6 ;  /* 0x000000ffff067224 */ /* 0x000fd000078e0a06 */
[----:B------:R-:W-:Y:S01]  /*140b0*/  @!P4 IMAD.IADD R4, R4, 0x1, -R2 ;  /* 0x000000010404c824 */ /* 0x000fe200078e0a02 */
[C---:B------:R-:W-:Y:S01]  /*140c0*/  ISETP.GT.U32.AND P4, PT, R2.reuse, R29, PT ;  /* 0x0000001d0200720c */ /* 0x040fe20003f84070 */
[----:B------:R-:W-:Y:S01]  /*140d0*/  IMAD R6, R2, R6, R8 ;  /* 0x0000000602067224 */ /* 0x000fe200078e0208 */
[----:B------:R-:W-:-:S04]  /*140e0*/  IABS R7, R12 ;  /* 0x0000000c00077213 */ /* 0x000fc80000000000 */
[----:B------:R-:W-:Y:S01]  /*140f0*/  ISETP.GT.U32.AND P0, PT, R2, R6, PT ;  /* 0x000000060200720c */ /* 0x000fe20003f04070 */
[----:B------:R-:W-:-:S06]  /*14100*/  IMAD.HI.U32 R8, R0, R7, RZ ;  /* 0x0000000700087227 */ /* 0x000fcc00078e00ff */
[----:B------:R-:W-:Y:S02]  /*14110*/  @!P4 IMAD.IADD R29, R29, 0x1, -R2 ;  /* 0x000000011d1dc824 */ /* 0x000fe400078e0a02 */
[----:B------:R-:W-:-:S04]  /*14120*/  IMAD.MOV R8, RZ, RZ, -R8 ;  /* 0x000000ffff087224 */ /* 0x000fc800078e0a08 */
[----:B------:R-:W-:Y:S02]  /*14130*/  IMAD R7, R2, R8, R7 ;  /* 0x0000000802077224 */ /* 0x000fe400078e0207 */
[----:B------:R-:W-:-:S03]  /*14140*/  @!P0 IMAD.IADD R6, R6, 0x1, -R2 ;  /* 0x0000000106068824 */ /* 0x000fc600078e0a02 */
[C---:B------:R-:W-:Y:S02]  /*14150*/  ISETP.GT.U32.AND P0, PT, R2.reuse, R7, PT ;  /* 0x000000070200720c */ /* 0x040fe40003f04070 */
[----:B-----5:R-:W-:Y:S02]  /*14160*/  IABS R9, R11 ;  /* 0x0000000b00097213 */ /* 0x020fe40000000000 */
[----:B------:R-:W-:Y:S02]  /*14170*/  IABS R8, R16 ;  /* 0x0000001000087213 */ /* 0x000fe40000000000 */
[----:B------:R-:W-:Y:S01]  /*14180*/  ISETP.GT.U32.AND P6, PT, R2, R6, PT ;  /* 0x000000060200720c */ /* 0x000fe20003fc4070 */
[----:B------:R-:W-:-:S06]  /*14190*/  IMAD.HI.U32 R10, R0, R9, RZ ;  /* 0x00000009000a7227 */ /* 0x000fcc00078e00ff */
[----:B------:R-:W-:Y:S01]  /*141a0*/  @!P0 IMAD.IADD R7, R7, 0x1, -R2 ;  /* 0x0000000107078824 */ /* 0x000fe200078e0a02 */
[----:B------:R-:W-:Y:S01]  /*141b0*/  ISETP.GT.U32.AND P0, PT, R2, R4, PT ;  /* 0x000000040200720c */ /* 0x000fe20003f04070 */
[----:B------:R-:W-:-:S03]  /*141c0*/  IMAD.HI.U32 R0, R0, R8, RZ ;  /* 0x0000000800007227 */ /* 0x000fc600078e00ff */
[C---:B------:R-:W-:Y:S01]  /*141d0*/  ISETP.GT.U32.AND P5, PT, R2.reuse, R7, PT ;  /* 0x000000070200720c */ /* 0x040fe20003fa4070 */
[----:B------:R-:W-:Y:S02]  /*141e0*/  IMAD.MOV R10, RZ, RZ, -R10 ;  /* 0x000000ffff0a7224 */ /* 0x000fe400078e0a0a */
[----:B------:R-:W-:Y:S02]  /*141f0*/  IMAD.MOV R0, RZ, RZ, -R0 ;  /* 0x000000ffff007224 */ /* 0x000fe400078e0a00 */
[C---:B------:R-:W-:Y:S02]  /*14200*/  IMAD R9, R2.reuse, R10, R9 ;  /* 0x0000000a02097224 */ /* 0x040fe400078e0209 */
[----:B------:R-:W-:Y:S02]  /*14210*/  IMAD R8, R2, R0, R8 ;  /* 0x0000000002087224 */ /* 0x000fe400078e0208 */
[--C-:B------:R-:W-:Y:S02]  /*14220*/  @!P6 IMAD.IADD R6, R6, 0x1, -R2.reuse ;  /* 0x000000010606e824 */ /* 0x100fe400078e0a02 */
[--C-:B------:R-:W-:Y:S01]  /*14230*/  @!P0 IMAD.IADD R4, R4, 0x1, -R2.reuse ;  /* 0x0000000104048824 */ /* 0x100fe200078e0a02 */
[----:B------:R-:W-:Y:S01]  /*14240*/  ISETP.GT.U32.AND P0, PT, R2, R8, PT ;  /* 0x000000080200720c */ /* 0x000fe20003f04070 */
[----:B------:R-:W-:Y:S01]  /*14250*/  @!P5 IMAD.IADD R7, R7, 0x1, -R2 ;  /* 0x000000010707d824 */ /* 0x000fe200078e0a02 */
[----:B------:R-:W-:Y:S01]  /*14260*/  ISETP.GE.AND P5, PT, R12, RZ, PT ;  /* 0x000000ff0c00720c */ /* 0x000fe20003fa6270 */
[----:B0-----:R-:W-:-:S10]  /*14270*/  VIADD R15, R15, 0x3f ;  /* 0x0000003f0f0f7836 */ /* 0x001fd40000000000 */
[----:B------:R-:W-:Y:S01]  /*14280*/  @!P0 IMAD.IADD R8, R8, 0x1, -R2 ;  /* 0x0000000108088824 */ /* 0x000fe200078e0a02 */
[----:B---3--:R-:W-:Y:S02]  /*14290*/  ISETP.GE.AND P4, PT, R14, RZ, PT ;  /* 0x000000ff0e00720c */ /* 0x008fe40003f86270 */
[----:B------:R-:W0:Y:S01]  /*142a0*/  S2R R14, SR_TID.X ;  /* 0x00000000000e7919 */ /* 0x000e220000002100 */
[----:B--2---:R-:W-:-:S10]  /*142b0*/  ISETP.GE.AND P6, PT, R13, RZ, PT ;  /* 0x000000ff0d00720c */ /* 0x004fd40003fc6270 */
[----:B------:R-:W-:Y:S01]  /*142c0*/  @!P4 IMAD.MOV R28, RZ, RZ, -R28 ;  /* 0x000000ffff1cc224 */ /* 0x000fe200078e0a1c */
[----:B------:R-:W-:Y:S01]  /*142d0*/  ISETP.GE.AND P4, PT, R11, RZ, PT ;  /* 0x000000ff0b00720c */ /* 0x000fe20003f86270 */
[C---:B0-----:R-:W-:Y:S02]  /*142e0*/  IMAD.SHL.U32 R10, R14.reuse, 0x40, RZ ;  /* 0x000000400e0a7824 */ /* 0x041fe400078e00ff */
[----:B------:R-:W-:-:S03]  /*142f0*/  IMAD.SHL.U32 R0, R14, 0x8, RZ ;  /* 0x000000080e007824 */ /* 0x000fc600078e00ff */
[----:B------:R-:W-:Y:S02]  /*14300*/  LOP3.LUT R10, R10, 0x1c0, RZ, 0xc0, !PT ;  /* 0x000001c00a0a7812 */ /* 0x000fe400078ec0ff */
[----:B------:R-:W-:Y:S02]  /*14310*/  LOP3.LUT R12, R14, 0x3, RZ, 0xc0, !PT ;  /* 0x000000030e0c7812 */ /* 0x000fe400078ec0ff */
[----:B------:R-:W-:Y:S01]  /*14320*/  LOP3.LUT R10, R10, 0x30, R0, 0xf8, !PT ;  /* 0x000000300a0a7812 */ /* 0x000fe200078ef800 */
[----:B------:R-:W-:Y:S01]  /*14330*/  IMAD.SHL.U32 R0, R14, 0x2, RZ ;  /* 0x000000020e007824 */ /* 0x000fe200078e00ff */
[----:B------:R-:W-:Y:S01]  /*14340*/  SHF.R.U32.HI R11, RZ, 0x2, R14 ;  /* 0x00000002ff0b7819 */ /* 0x000fe2000001160e */
[----:B------:R-:W-:Y:S02]  /*14350*/  @!P6 IMAD.MOV R29, RZ, RZ, -R29 ;  /* 0x000000ffff1de224 */ /* 0x000fe400078e0a1d */
[----:B------:R-:W-:Y:S01]  /*14360*/  IMAD R12, R12, 0x420, RZ ;  /* 0x000004200c0c7824 */ /* 0x000fe200078e02ff */
[----:B------:R-:W-:-:S02]  /*14370*/  LOP3.LUT R10, R10, 0x30, R0, 0x78, !PT ;  /* 0x000000300a0a7812 */ /* 0x000fc400078e7800 */
[----:B------:R-:W-:Y:S02]  /*14380*/  SHF.R.S32.HI R0, RZ, 0x1f, R15 ;  /* 0x0000001fff007819 */ /* 0x000fe4000001140f */
[----:B------:R-:W-:Y:S01]  /*14390*/  SGXT.U32 R13, R11, 0x3 ;  /* 0x000000030b0d781a */ /* 0x000fe20000000000 */
[----:B------:R-:W-:Y:S01]  /*143a0*/  STL [R1+0x3184], R28 ;  /* 0x0031841c01007387 */ /* 0x000fe20000100800 */
[----:B------:R-:W-:Y:S01]  /*143b0*/  IMAD.SHL.U32 R17, R14, 0x10, RZ ;  /* 0x000000100e117824 */ /* 0x000fe200078e00ff */
[----:B------:R-:W-:Y:S02]  /*143c0*/  LEA.HI R15, R0, R15, RZ, 0x6 ;  /* 0x0000000f000f7211 */ /* 0x000fe400078f30ff */
[----:B------:R-:W-:Y:S01]  /*143d0*/  STL [R1+0x3124], R29 ;  /* 0x0031241d01007387 */ /* 0x000fe20000100800 */
[----:B----4-:R-:W-:Y:S02]  /*143e0*/  ISETP.GE.AND P0, PT, R5, RZ, PT ;  /* 0x000000ff0500720c */ /* 0x010fe40003f06270 */
[----:B------:R-:W-:Y:S01]  /*143f0*/  LOP3.LUT R0, R12, R13, RZ, 0xfc, !PT ;  /* 0x0000000d0c007212 */ /* 0x000fe200078efcff */
[----:B------:R-:W2:Y:S04]  /*14400*/  LDL.LU R5, [R1+0x31a4] ;  /* 0x0031a40001057983 */ /* 0x000ea80000300800 */
[----:B------:R-:W-:Y:S04]  /*14410*/  STL [R1+0x3064], R17 ;  /* 0x0030641101007387 */ /* 0x000fe80000100800 */
[----:B------:R0:W-:Y:S04]  /*14420*/  STL [R1+0x30c4], R0 ;  /* 0x0030c40001007387 */ /* 0x0001e80000100800 */
[----:B------:R-:W3:Y:S01]  /*14430*/  LDL.LU R13, [R1+0x45c] ;  /* 0x00045c00010d7983 */ /* 0x000ee20000300800 */
[----:B------:R-:W-:-:S13]  /*14440*/  ISETP.GT.U32.AND P3, PT, R2, R3, PT ;  /* 0x000000030200720c */ /* 0x000fda0003f64070 */
[----:B------:R-:W-:Y:S01]  /*14450*/  @!P3 IMAD.IADD R3, R3, 0x1, -R2 ;  /* 0x000000010303b824 */ /* 0x000fe200078e0a02 */
[----:B------:R-:W-:Y:S02]  /*14460*/  ISETP.GT.U32.AND P3, PT, R2, R9, PT ;  /* 0x000000090200720c */ /* 0x000fe40003f64070 */
[----:B------:R-:W-:-:S11]  /*14470*/  LOP3.LUT R11, R17, 0x200, RZ, 0xc0, !PT ;  /* 0x00000200110b7812 */ /* 0x000fd600078ec0ff */
[----:B------:R-:W-:-:S05]  /*14480*/  @!P3 IMAD.IADD R9, R9, 0x1, -R2 ;  /* 0x000000010909b824 */ /* 0x000fca00078e0a02 */
[C---:B------:R-:W-:Y:S02]  /*14490*/  ISETP.GT.U32.AND P3, PT, R2.reuse, R9, PT ;  /* 0x000000090200720c */ /* 0x040fe40003f64070 */
[----:B------:R-:W-:Y:S02]  /*144a0*/  ISETP.GT.U32.AND P6, PT, R2, R8, PT ;  /* 0x000000080200720c */ /* 0x000fe40003fc4070 */
[----:B0-----:R-:W-:Y:S02]  /*144b0*/  IADD3 R0, R10, UR22, R11 ;  /* 0x000000160a007c10 */ /* 0x001fe4000fffe00b */
[----:B------:R-:W-:Y:S01]  /*144c0*/  LOP3.LUT R14, R14, 0x3f, RZ, 0xc0, !PT ;  /* 0x0000003f0e0e7812 */ /* 0x000fe200078ec0ff */
[----:B------:R-:W-:Y:S02]  /*144d0*/  @!P0 IMAD.MOV R3, RZ, RZ, -R3 ;  /* 0x000000ffff038224 */ /* 0x000fe400078e0a03 */
[----:B------:R0:W-:Y:S04]  /*144e0*/  STL [R1+0x1064], R0 ;  /* 0x0010640001007387 */ /* 0x0001e80000100800 */
[--C-:B------:R-:W-:Y:S01]  /*144f0*/  @!P3 IMAD.IADD R9, R9, 0x1, -R2.reuse ;  /* 0x000000010909b824 */ /* 0x100fe200078e0a02 */
[----:B------:R-:W-:Y:S01]  /*14500*/  ISETP.GE.AND P3, PT, R16, RZ, PT ;  /* 0x000000ff1000720c */ /* 0x000fe20003f66270 */
[----:B------:R-:W-:-:S02]  /*14510*/  @!P6 IMAD.IADD R8, R8, 0x1, -R2 ;  /* 0x000000010808e824 */ /* 0x000fc400078e0a02 */
[----:B0-----:R-:W-:Y:S01]  /*14520*/  IMAD R0, R14, UR20, RZ ;  /* 0x000000140e007c24 */ /* 0x001fe2000f8e02ff */
[----:B------:R-:W-:Y:S01]  /*14530*/  STL [R1+0x3128], R3 ;  /* 0x0031280301007387 */ /* 0x000fe20000100800 */
[----:B------:R-:W-:-:S03]  /*14540*/  @!P2 IMAD.MOV R6, RZ, RZ, -R6 ;  /* 0x000000ffff06a224 */ /* 0x000fc600078e0a06 */
[----:B------:R-:W-:Y:S01]  /*14550*/  IADD3 R2, P6, R0, UR4, RZ ;  /* 0x0000000400027c10 */ /* 0x000fe2000ffde0ff */
[----:B------:R-:W-:Y:S01]  /*14560*/  STL [R1+0x438], R0 ;  /* 0x0004380001007387 */ /* 0x000fe20000100800 */
[----:B------:R-:W-:Y:S01]  /*14570*/  @!P1 IMAD.MOV R4, RZ, RZ, -R4 ;  /* 0x000000ffff049224 */ /* 0x000fe200078e0a04 */
[----:B------:R-:W-:Y:S01]  /*14580*/  ULDC UR4, c[0x0][0x234] ;  /* 0x00008d0000047ab9 */ /* 0x000fe20000000800 */
[----:B------:R-:W-:Y:S01]  /*14590*/  @!P5 IMAD.MOV R7, RZ, RZ, -R7 ;  /* 0x000000ffff07d224 */ /* 0x000fe200078e0a07 */
[----:B------:R-:W4:Y:S01]  /*145a0*/  LDL.LU R12, [R1+0x450] ;  /* 0x00045000010c7983 */ /* 0x000f220000300800 */
[----:B------:R-:W-:-:S03]  /*145b0*/  @!P4 IMAD.MOV R9, RZ, RZ, -R9 ;  /* 0x000000ffff09c224 */ /* 0x000fc600078e0a09 */
[----:B------:R-:W5:Y:S01]  /*145c0*/  LDL.LU R10, [R1+0x44c] ;  /* 0x00044c00010a7983 */ /* 0x000f620000300800 */
[----:B------:R-:W-:-:S03]  /*145d0*/  @!P3 IMAD.MOV R8, RZ, RZ, -R8 ;  /* 0x000000ffff08b224 */ /* 0x000fc600078e0a08 */
[----:B------:R-:W5:Y:S04]  /*145e0*/  LDL.LU R11, [R1+0x448] ;  /* 0x00044800010b7983 */ /* 0x000f680000300800 */
[----:B------:R-:W-:Y:S04]  /*145f0*/  STL [R1+0x3110], R2 ;  /* 0x0031100201007387 */ /* 0x000fe80000100800 */
[----:B------:R-:W-:Y:S04]  /*14600*/  STL [R1+0x312c], R6 ;  /* 0x00312c0601007387 */ /* 0x000fe80000100800 */
[----:B------:R-:W-:Y:S04]  /*14610*/  STL [R1+0x3130], R4 ;  /* 0x0031300401007387 */ /* 0x000fe80000100800 */
[----:B------:R-:W-:Y:S04]  /*14620*/  STL [R1+0x3134], R7 ;  /* 0x0031340701007387 */ /* 0x000fe80000100800 */
[----:B------:R0:W-:Y:S04]  /*14630*/  STL [R1+0x3138], R9 ;  /* 0x0031380901007387 */ /* 0x0001e80000100800 */
[----:B0-----:R-:W5:Y:S04]  /*14640*/  LDL.LU R9, [R1+0x454] ;  /* 0x0004540001097983 */ /* 0x001f680000300800 */
[----:B------:R0:W-:Y:S04]  /*14650*/  STL [R1+0x313c], R8 ;  /* 0x00313c0801007387 */ /* 0x0001e80000100800 */
[----:B0-----:R-:W5:Y:S04]  /*14660*/  LDL.LU R8, [R1+0x458] ;  /* 0x0004580001087983 */ /* 0x001f680000300800 */
[----:B------:R-:W5:Y:S04]  /*14670*/  LDL.LU R7, [R1+0x440] ;  /* 0x0004400001077983 */ /* 0x000f680000300800 */
[----:B------:R-:W5:Y:S01]  /*14680*/  LDL.LU R4, [R1+0x43c] ;  /* 0x00043c0001047983 */ /* 0x000f620000300800 */
[----:B--2---:R-:W-:-:S02]  /*14690*/  ISETP.NE.AND P0, PT, R5, RZ, PT ;  /* 0x000000ff0500720c */ /* 0x004fc40003f05270 */
[----:B------:R-:W-:-:S04]  /*146a0*/  LOP3.LUT R5, RZ, R5, RZ, 0x33, !PT ;  /* 0x00000005ff057212 */ /* 0x000fc800078e33ff */
[----:B---3--:R-:W-:-:S05]  /*146b0*/  SEL R0, R5, R13, !P0 ;  /* 0x0000000d05007207 */ /* 0x008fca0004000000 */
[----:B------:R0:W-:Y:S04]  /*146c0*/  STL [R1+0x8], R0 ;  /* 0x0000080001007387 */ /* 0x0001e80000100800 */
[----:B------:R-:W2:Y:S04]  /*146d0*/  LDL.LU R6, [R1+0x434] ;  /* 0x0004340001067983 */ /* 0x000ea80000300800 */
[----:B------:R-:W3:Y:S04]  /*146e0*/  LDL.LU R2, [R1+0x430] ;  /* 0x0004300001027983 */ /* 0x000ee80000300800 */
[----:B------:R-:W3:Y:S04]  /*146f0*/  LDL.LU R3, [R1+0x424] ;  /* 0x0004240001037983 */ /* 0x000ee80000300800 */
[----:B0-----:R-:W3:Y:S04]  /*14700*/  LDL.LU R0, [R1+0x41c] ;  /* 0x00041c0001007983 */ /* 0x001ee80000300800 */
[----:B------:R-:W3:Y:S04]  /*14710*/  LDL.LU R29, [R1+0x418] ;  /* 0x00041800011d7983 */ /* 0x000ee80000300800 */
        /* <DEDUP_REMOVED lines=13> */
[----:B------:R-:W3:Y:S01]  /*147f0*/  LDL.LU R15, [R1+0x3c4] ;  /* 0x0003c400010f7983 */ /* 0x000ee20000300800 */
[----:B----4-:R-:W-:-:S03]  /*14800*/  SEL R12, R5, R12, !P0 ;  /* 0x0000000c050c7207 */ /* 0x010fc60004000000 */
[----:B------:R-:W4:Y:S01]  /*14810*/  LDL.LU R14, [R1+0x3c0] ;  /* 0x0003c000010e7983 */ /* 0x000f220000300800 */
[----:B-----5:R-:W-:-:S03]  /*14820*/  SEL R10, R5, R10, !P0 ;  /* 0x0000000a050a7207 */ /* 0x020fc60004000000 */
[----:B------:R-:W5:Y:S01]  /*14830*/  LDL.LU R13, [R1+0x3bc] ;  /* 0x0003bc00010d7983 */ /* 0x000f620000300800 */
[C---:B------:R-:W-:Y:S02]  /*14840*/  SEL R11, R5.reuse, R11, !P0 ;  /* 0x0000000b050b7207 */ /* 0x040fe40004000000 */
[----:B------:R-:W-:-:S05]  /*14850*/  SEL R8, R5, R8, !P0 ;  /* 0x0000000805087207 */ /* 0x000fca0004000000 */
[----:B------:R0:W-:Y:S01]  /*14860*/  STL [R1+0x4], R8 ;  /* 0x0000040801007387 */ /* 0x0001e20000100800 */
[C---:B------:R-:W-:Y:S02]  /*14870*/  SEL R7, R5.reuse, R7, !P0 ;  /* 0x0000000705077207 */ /* 0x040fe40004000000 */
[C---:B------:R-:W-:Y:S01]  /*14880*/  SEL R4, R5.reuse, R4, !P0 ;  /* 0x0000000405047207 */ /* 0x040fe20004000000 */
[----:B------:R-:W-:Y:S01]  /*14890*/  STL [R1+0x3140], R12 ;  /* 0x0031400c01007387 */ /* 0x000fe20000100800 */
[----:B0-----:R-:W-:-:S05]  /*148a0*/  SEL R8, R5, R9, !P0 ;  /* 0x0000000905087207 */ /* 0x001fca0004000000 */
[----:B------:R-:W-:Y:S04]  /*148b0*/  STL [R1], R8 ;  /* 0x0000000801007387 */ /* 0x000fe80000100800 */
[----:B------:R-:W-:Y:S04]  /*148c0*/  STL [R1+0x3144], R10 ;  /* 0x0031440a01007387 */ /* 0x000fe80000100800 */
[----:B------:R-:W-:Y:S04]  /*148d0*/  STL [R1+0x3188], R11 ;  /* 0x0031880b01007387 */ /* 0x000fe80000100800 */
[----:B------:R-:W-:Y:S04]  /*148e0*/  STL [R1+0x38], R7 ;  /* 0x0000380701007387 */ /* 0x000fe80000100800 */
[----:B------:R0:W-:Y:S01]  /*148f0*/  STL [R1+0x44], R4 ;  /* 0x0000440401007387 */ /* 0x0001e20000100800 */
[----:B--2---:R-:W-:-:S02]  /*14900*/  SEL R6, R5, R6, !P0 ;  /* 0x0000000605067207 */ /* 0x004fc40004000000 */
[----:B---3--:R-:W-:-:S03]  /*14910*/  SEL R2, R5, R2, !P0 ;  /* 0x0000000205027207 */ /* 0x008fc60004000000 */
[----:B------:R-:W-:Y:S01]  /*14920*/  STL [R1+0x50], R6 ;  /* 0x0000500601007387 */ /* 0x000fe20000100800 */
[----:B0-----:R-:W-:-:S03]  /*14930*/  SEL R4, R5, R3, !P0 ;  /* 0x0000000305047207 */ /* 0x001fc60004000000 */
[----:B------:R0:W-:Y:S01]  /*14940*/  STL [R1+0x58], R2 ;  /* 0x0000580201007387 */ /* 0x0001e20000100800 */
[----:B------:R-:W-:-:S03]  /*14950*/  SEL R3, R5, R0, !P0 ;  /* 0x0000000005037207 */ /* 0x000fc60004000000 */
[----:B------:R-:W-:Y:S04]  /*14960*/  STL [R1+0x230], R4 ;  /* 0x0002300401007387 */ /* 0x000fe80000100800 */
[----:B------:R1:W-:Y:S01]  /*14970*/  STL [R1+0x23c], R3 ;  /* 0x00023c0301007387 */ /* 0x0003e20000100800 */
[C---:B0-----:R-:W-:Y:S02]  /*14980*/  SEL R2, R5.reuse, R29, !P0 ;  /* 0x0000001d05027207 */ /* 0x041fe40004000000 */
[----:B------:R-:W-:-:S03]  /*14990*/  SEL R0, R5, R28, !P0 ;  /* 0x0000001c05007207 */ /* 0x000fc60004000000 */
[----:B------:R0:W-:Y:S01]  /*149a0*/  STL [R1+0x244], R2 ;  /* 0x0002440201007387 */ /* 0x0001e20000100800 */
[----:B-1----:R-:W-:-:S03]  /*149b0*/  SEL R3, R5, R27, !P0 ;  /* 0x0000001b05037207 */ /* 0x002fc60004000000 */
[----:B------:R1:W-:Y:S04]  /*149c0*/  STL [R1+0x24c], R0 ;  /* 0x00024c0001007387 */ /* 0x0003e80000100800 */
[----:B------:R2:W-:Y:S01]  /*149d0*/  STL [R1+0x254], R3 ;  /* 0x0002540301007387 */ /* 0x0005e20000100800 */
[C---:B0-----:R-:W-:Y:S02]  /*149e0*/  SEL R2, R5.reuse, R26, !P0 ;  /* 0x0000001a05027207 */ /* 0x041fe40004000000 */
[----:B-1----:R-:W-:-:S03]  /*149f0*/  SEL R0, R5, R25, !P0 ;  /* 0x0000001905007207 */ /* 0x002fc60004000000 */
[----:B------:R0:W-:Y:S01]  /*14a00*/  STL [R1+0x25c], R2 ;  /* 0x00025c0201007387 */ /* 0x0001e20000100800 */
[----:B--2---:R-:W-:-:S03]  /*14a10*/  SEL R3, R5, R24, !P0 ;  /* 0x0000001805037207 */ /* 0x004fc60004000000 */
        /* <DEDUP_REMOVED lines=19> */
[----:B------:R-:W-:Y:S04]  /*14b50*/  STL [R1+0x308], R3 ;  /* 0x0003080301007387 */ /* 0x000fe80000100800 */
[----:B------:R-:W2:Y:S01]  /*14b60*/  LDL.LU R11, [R1+0x320] ;  /* 0x00032000010b7983 */ /* 0x000ea20000300800 */
[C---:B----4-:R-:W-:Y:S02]  /*14b70*/  SEL R2, R5.reuse, R14, !P0 ;  /* 0x0000000e05027207 */ /* 0x050fe40004000000 */
[----:B-----5:R-:W-:-:S03]  /*14b80*/  SEL R0, R5, R13, !P0 ;  /* 0x0000000d05007207 */ /* 0x020fc60004000000 */
[----:B------:R-:W-:Y:S04]  /*14b90*/  STL [R1+0x30c], R2 ;  /* 0x00030c0201007387 */ /* 0x000fe80000100800 */
[----:B--2---:R0:W-:Y:S04]  /*14ba0*/  STL [R1+0x3198], R11 ;  /* 0x0031980b01007387 */ /* 0x0041e80000100800 */
[----:B------:R-:W-:Y:S04]  /*14bb0*/  STL [R1+0x310], R0 ;  /* 0x0003100001007387 */ /* 0x000fe80000100800 */
[----:B0-----:R-:W2:Y:S04]  /*14bc0*/  LDL.LU R11, [R1+0x3a8] ;  /* 0x0003a800010b7983 */ /* 0x001ea80000300800 */
[----:B--2---:R0:W-:Y:S04]  /*14bd0*/  STL [R1+0x319c], R11 ;  /* 0x00319c0b01007387 */ /* 0x0041e80000100800 */
[----:B0-----:R-:W2:Y:S04]  /*14be0*/  LDL.LU R11, [R1+0x3ac] ;  /* 0x0003ac00010b7983 */ /* 0x001ea80000300800 */
[----:B--2---:R0:W-:Y:S04]  /*14bf0*/  STL [R1+0x31a0], R11 ;  /* 0x0031a00b01007387 */ /* 0x0041e80000100800 */
[----:B0-----:R-:W2:Y:S04]  /*14c00*/  LDL.LU R11, [R1+0x3b0] ;  /* 0x0003b000010b7983 */ /* 0x001ea80000300800 */
[----:B------:R-:W3:Y:S04]  /*14c10*/  LDL.LU R10, [R1+0x324] ;  /* 0x00032400010a7983 */ /* 0x000ee80000300800 */
[----:B------:R-:W4:Y:S04]  /*14c20*/  LDL.LU R12, [R1+0x328] ;  /* 0x00032800010c7983 */ /* 0x000f280000300800 */
[----:B------:R-:W5:Y:S04]  /*14c30*/  LDL.LU R8, [R1+0x32c] ;  /* 0x00032c0001087983 */ /* 0x000f680000300800 */
[----:B------:R-:W5:Y:S04]  /*14c40*/  LDL.LU R9, [R1+0x330] ;  /* 0x0003300001097983 */ /* 0x000f680000300800 */
[----:B------:R-:W4:Y:S04]  /*14c50*/  LDL.LU R7, [R1+0x334] ;  /* 0x0003340001077983 */ /* 0x000f280000300800 */
[----:B------:R-:W5:Y:S04]  /*14c60*/  LDL.LU R4, [R1+0x338] ;  /* 0x0003380001047983 */ /* 0x000f680000300800 */
        /* <DEDUP_REMOVED lines=20> */
[----:B------:R-:W5:Y:S01]  /*14db0*/  LDL.LU R13, [R1+0x390] ;  /* 0x00039000010d7983 */ /* 0x000f620000300800 */
[----:B--2---:R-:W-:-:S05]  /*14dc0*/  SEL R11, R5, R11, !P0 ;  /* 0x0000000b050b7207 */ /* 0x004fca0004000000 */
[----:B------:R0:W-:Y:S04]  /*14dd0*/  STL [R1+0x314], R11 ;  /* 0x0003140b01007387 */ /* 0x0001e80000100800 */
[----:B0-----:R-:W2:Y:S02]  /*14de0*/  LDL.LU R11, [R1+0x31a0] ;  /* 0x0031a000010b7983 */ /* 0x001ea40000300800 */
[----:B--2---:R-:W-:-:S05]  /*14df0*/  SEL R11, R5, R11, !P0 ;  /* 0x0000000b050b7207 */ /* 0x004fca0004000000 */
[----:B------:R0:W-:Y:S04]  /*14e00*/  STL [R1+0x318], R11 ;  /* 0x0003180b01007387 */ /* 0x0001e80000100800 */
[----:B0-----:R-:W2:Y:S02]  /*14e10*/  LDL.LU R11, [R1+0x319c] ;  /* 0x00319c00010b7983 */ /* 0x001ea40000300800 */
[----:B--2---:R-:W-:-:S05]  /*14e20*/  SEL R11, R5, R11, !P0 ;  /* 0x0000000b050b7207 */ /* 0x004fca0004000000 */
[----:B------:R0:W-:Y:S04]  /*14e30*/  STL [R1+0x31c], R11 ;  /* 0x00031c0b01007387 */ /* 0x0001e80000100800 */
[----:B0-----:R-:W2:Y:S01]  /*14e40*/  LDL.LU R11, [R1+0x3198] ;  /* 0x00319800010b7983 */ /* 0x001ea20000300800 */
[C---:B---3--:R-:W-:Y:S02]  /*14e50*/  SEL R10, R5.reuse, R10, !P0 ;  /* 0x0000000a050a7207 */ /* 0x048fe40004000000 */
[C---:B----4-:R-:W-:Y:S02]  /*14e60*/  SEL R7, R5.reuse, R7, !P0 ;  /* 0x0000000705077207 */ /* 0x050fe40004000000 */
[C---:B-----5:R-:W-:Y:S02]  /*14e70*/  SEL R4, R5.reuse, R4, !P0 ;  /* 0x0000000405047207 */ /* 0x060fe40004000000 */
[----:B------:R-:W-:-:S02]  /*14e80*/  SEL R6, R5, R6, !P0 ;  /* 0x0000000605067207 */ /* 0x000fc40004000000 */
[C---:B------:R-:W-:Y:S02]  /*14e90*/  SEL R2, R5.reuse, R2, !P0 ;  /* 0x0000000205027207 */ /* 0x040fe40004000000 */
[----:B--2---:R-:W-:-:S05]  /*14ea0*/  SEL R11, R5, R11, !P0 ;  /* 0x0000000b050b7207 */ /* 0x004fca0004000000 */
[----:B------:R0:W-:Y:S04]  /*14eb0*/  STL [R1+0x320], R11 ;  /* 0x0003200b01007387 */ /* 0x0001e80000100800 */
[----:B------:R1:W-:Y:S01]  /*14ec0*/  STL [R1+0x324], R10 ;  /* 0x0003240a01007387 */ /* 0x0003e20000100800 */
[C---:B0-----:R-:W-:Y:S02]  /*14ed0*/  SEL R11, R5.reuse, R12, !P0 ;  /* 0x0000000c050b7207 */ /* 0x041fe40004000000 */
[C---:B-1----:R-:W-:Y:S02]  /*14ee0*/  SEL R10, R5.reuse, R8, !P0 ;  /* 0x00000008050a7207 */ /* 0x042fe40004000000 */
[C---:B------:R-:W-:Y:S01]  /*14ef0*/  SEL R8, R5.reuse, R9, !P0 ;  /* 0x0000000905087207 */ /* 0x040fe20004000000 */
[----:B------:R-:W-:Y:S04]  /*14f00*/  STL [R1+0x328], R11 ;  /* 0x0003280b01007387 */ /* 0x000fe80000100800 */
[----:B------:R-:W-:Y:S04]  /*14f10*/  STL [R1+0x32c], R10 ;  /* 0x00032c0a01007387 */ /* 0x000fe80000100800 */
[----:B------:R-:W-:Y:S04]  /*14f20*/  STL [R1+0x330], R8 ;  /* 0x0003300801007387 */ /* 0x000fe80000100800 */
[----:B------:R-:W-:Y:S04]  /*14f30*/  STL [R1+0x334], R7 ;  /* 0x0003340701007387 */ /* 0x000fe80000100800 */
[----:B------:R0:W-:Y:S04]  /*14f40*/  STL [R1+0x338], R4 ;  /* 0x0003380401007387 */ /* 0x0001e80000100800 */
[----:B------:R-:W-:Y:S01]  /*14f50*/  STL [R1+0x33c], R6 ;  /* 0x00033c0601007387 */ /* 0x000fe20000100800 */
[----:B0-----:R-:W-:-:S02]  /*14f60*/  SEL R4, R5, R3, !P0 ;  /* 0x0000000305047207 */ /* 0x001fc40004000000 */
[C---:B------:R-:W-:Y:S01]  /*14f70*/  SEL R3, R5.reuse, R0, !P0 ;  /* 0x0000000005037207 */ /* 0x040fe20004000000 */
[----:B------:R0:W-:Y:S01]  /*14f80*/  STL [R1+0x340], R2 ;  /* 0x0003400201007387 */ /* 0x0001e20000100800 */
[----:B------:R-:W-:-:S03]  /*14f90*/  SEL R0, R5, R28, !P0 ;  /* 0x0000001c05007207 */ /* 0x000fc60004000000 */
[----:B------:R-:W-:Y:S04]  /*14fa0*/  STL [R1+0x344], R4 ;  /* 0x0003440401007387 */ /* 0x000fe80000100800 */
[----:B------:R1:W-:Y:S01]  /*14fb0*/  STL [R1+0x348], R3 ;  /* 0x0003480301007387 */ /* 0x0003e20000100800 */
[----:B0-----:R-:W-:-:S05]  /*14fc0*/  SEL R2, R5, R29, !P0 ;  /* 0x0000001d05027207 */ /* 0x001fca0004000000 */
        /* <DEDUP_REMOVED lines=29> */
[C---:B0-----:R-:W-:Y:S02]  /*151a0*/  SEL R2, R5.reuse, R14, !P0 ;  /* 0x0000000e05027207 */ /* 0x041fe40004000000 */
[----:B-1----:R-:W-:-:S03]  /*151b0*/  SEL R0, R5, R13, !P0 ;  /* 0x0000000d05007207 */ /* 0x002fc60004000000 */
        /* <DEDUP_REMOVED lines=49> */
[C---:B------:R-:W-:Y:S02]  /*154d0*/  SEL R23, R5.reuse, R23, !P0 ;  /* 0x0000001705177207 */ /* 0x040fe40004000000 */
[C---:B------:R-:W-:Y:S02]  /*154e0*/  SEL R22, R5.reuse, R22, !P0 ;  /* 0x0000001605167207 */ /* 0x040fe40004000000 */
[C---:B------:R-:W-:Y:S02]  /*154f0*/  SEL R21, R5.reuse, R21, !P0 ;  /* 0x0000001505157207 */ /* 0x040fe40004000000 */
[C---:B------:R-:W-:Y:S02]  /*15500*/  SEL R20, R5.reuse, R20, !P0 ;  /* 0x0000001405147207 */ /* 0x040fe40004000000 */
[----:B------:R-:W-:-:S02]  /*15510*/  SEL R19, R5, R19, !P0 ;  /* 0x0000001305137207 */ /* 0x000fc40004000000 */
[C---:B------:R-:W-:Y:S02]  /*15520*/  SEL R18, R5.reuse, R18, !P0 ;  /* 0x0000001205127207 */ /* 0x040fe40004000000 */
[C---:B------:R-:W-:Y:S02]  /*15530*/  SEL R17, R5.reuse, R17, !P0 ;  /* 0x0000001105117207 */ /* 0x040fe40004000000 */
[C---:B------:R-:W-:Y:S02]  /*15540*/  SEL R16, R5.reuse, R16, !P0 ;  /* 0x0000001005107207 */ /* 0x040fe40004000000 */
[C---:B------:R-:W-:Y:S02]  /*15550*/  SEL R15, R5.reuse, R15, !P0 ;  /* 0x0000000f050f7207 */ /* 0x040fe40004000000 */
[C---:B------:R-:W-:Y:S02]  /*15560*/  SEL R14, R5.reuse, R14, !P0 ;  /* 0x0000000e050e7207 */ /* 0x040fe40004000000 */
[----:B------:R-:W-:-:S02]  /*15570*/  SEL R13, R5, R13, !P0 ;  /* 0x0000000d050d7207 */ /* 0x000fc40004000000 */
[----:B--2---:R-:W-:-:S05]  /*15580*/  SEL R11, R5, R11, !P0 ;  /* 0x0000000b050b7207 */ /* 0x004fca0004000000 */
[----:B------:R0:W-:Y:S04]  /*15590*/  STL [R1+0x3a0], R11 ;  /* 0x0003a00b01007387 */ /* 0x0001e80000100800 */
[----:B0-----:R-:W2:Y:S04]  /*155a0*/  LDL.LU R11, [R1+0x3188] ;  /* 0x00318800010b7983 */ /* 0x001ea80000300800 */
[----:B------:R0:W-:Y:S04]  /*155b0*/  STL [R1+0x3a4], R28 ;  /* 0x0003a41c01007387 */ /* 0x0001e80000100800 */
[----:B0-----:R-:W3:Y:S04]  /*155c0*/  LDL.LU R28, [R1+0x3184] ;  /* 0x00318400011c7983 */ /* 0x001ee80000300800 */
[----:B------:R0:W-:Y:S04]  /*155d0*/  STL [R1+0x3a8], R27 ;  /* 0x0003a81b01007387 */ /* 0x0001e80000100800 */
[----:B0-----:R-:W4:Y:S04]  /*155e0*/  LDL.LU R27, [R1+0x3180] ;  /* 0x00318000011b7983 */ /* 0x001f280000300800 */
[----:B------:R0:W-:Y:S04]  /*155f0*/  STL [R1+0x3ac], R26 ;  /* 0x0003ac1a01007387 */ /* 0x0001e80000100800 */
[----:B0-----:R-:W5:Y:S04]  /*15600*/  LDL.LU R26, [R1+0x317c] ;  /* 0x00317c00011a7983 */ /* 0x001f680000300800 */
        /* <DEDUP_REMOVED lines=25> */
[----:B0-----:R-:W2:Y:S01]  /*157a0*/  LDL.LU R13, [R1+0x3148] ;  /* 0x00314800010d7983 */ /* 0x001ea20000300800 */
[----:B------:R-:W-:-:S02]  /*157b0*/  SEL R10, R5, R10, !P0 ;  /* 0x0000000a050a7207 */ /* 0x000fc40004000000 */
[----:B------:R-:W-:-:S03]  /*157c0*/  SEL R12, R5, R12, !P0 ;  /* 0x0000000c050c7207 */ /* 0x000fc60004000000 */
[----:B------:R0:W-:Y:S01]  /*157d0*/  STL [R1+0x3e8], R10 ;  /* 0x0003e80a01007387 */ /* 0x0001e20000100800 */
[C---:B------:R-:W-:Y:S02]  /*157e0*/  SEL R9, R5.reuse, R9, !P0 ;  /* 0x0000000905097207 */ /* 0x040fe40004000000 */
[C---:B------:R-:W-:Y:S01]  /*157f0*/  SEL R4, R5.reuse, R4, !P0 ;  /* 0x0000000405047207 */ /* 0x040fe20004000000 */
[----:B------:R-:W-:Y:S01]  /*15800*/  STL [R1+0x3ec], R12 ;  /* 0x0003ec0c01007387 */ /* 0x000fe20000100800 */
[C---:B0-----:R-:W-:Y:S02]  /*15810*/  SEL R10, R5.reuse, R8, !P0 ;  /* 0x00000008050a7207 */ /* 0x041fe40004000000 */
[----:B------:R-:W-:-:S03]  /*15820*/  SEL R8, R5, R7, !P0 ;  /* 0x0000000705087207 */ /* 0x000fc60004000000 */
[----:B------:R-:W-:Y:S01]  /*15830*/  STL [R1+0x42c], R10 ;  /* 0x00042c0a01007387 */ /* 0x000fe20000100800 */
[----:B------:R-:W-:-:S03]  /*15840*/  SEL R7, R5, R6, !P0 ;  /* 0x0000000605077207 */ /* 0x000fc60004000000 */
[----:B------:R-:W-:Y:S01]  /*15850*/  STL [R1+0x428], R9 ;  /* 0x0004280901007387 */ /* 0x000fe20000100800 */
[----:B------:R-:W-:-:S03]  /*15860*/  SEL R6, R5, R2, !P0 ;  /* 0x0000000205067207 */ /* 0x000fc60004000000 */
[----:B------:R-:W-:Y:S01]  /*15870*/  STL [R1+0x424], R8 ;  /* 0x0004240801007387 */ /* 0x000fe20000100800 */
[----:B------:R-:W-:-:S03]  /*15880*/  SEL R2, R5, R0, !P0 ;  /* 0x0000000005027207 */ /* 0x000fc60004000000 */
[----:B------:R0:W-:Y:S04]  /*15890*/  STL [R1+0x420], R4 ;  /* 0x0004200401007387 */ /* 0x0001e80000100800 */
[----:B------:R-:W-:Y:S01]  /*158a0*/  STL [R1+0x41c], R7 ;  /* 0x00041c0701007387 */ /* 0x000fe20000100800 */
[----:B0-----:R-:W-:-:S03]  /*158b0*/  SEL R4, R5, R3, !P0 ;  /* 0x0000000305047207 */ /* 0x001fc60004000000 */
[----:B------:R-:W-:Y:S01]  /*158c0*/  STL [R1+0x418], R6 ;  /* 0x0004180601007387 */ /* 0x000fe20000100800 */
[----:B------:R-:W-:-:S03]  /*158d0*/  SEL R3, R5, R29, !P0 ;  /* 0x0000001d05037207 */ /* 0x000fc60004000000 */
[----:B------:R-:W-:Y:S04]  /*158e0*/  STL [R1+0x414], R4 ;  /* 0x0004140401007387 */ /* 0x000fe80000100800 */
[----:B------:R-:W-:Y:S04]  /*158f0*/  STL [R1+0x410], R2 ;  /* 0x0004100201007387 */ /* 0x000fe80000100800 */
[----:B------:R4:W-:Y:S02]  /*15900*/  STL [R1+0x40c], R3 ;  /* 0x00040c0301007387 */ /* 0x0009e40000100800 */
[----:B----4-:R-:W-:-:S02]  /*15910*/  SEL R3, R5, R15, !P0 ;  /* 0x0000000f05037207 */ /* 0x010fc40004000000 */
[C---:B-----5:R-:W-:Y:S02]  /*15920*/  SEL R2, R5.reuse, R14, !P0 ;  /* 0x0000000e05027207 */ /* 0x060fe40004000000 */
[----:B--2---:R-:W-:-:S05]  /*15930*/  SEL R0, R5, R13, !P0 ;  /* 0x0000000d05007207 */ /* 0x004fca0004000000 */
[----:B------:R0:W-:Y:S04]  /*15940*/  STL [R1+0x408], R0 ;  /* 0x0004080001007387 */ /* 0x0001e80000100800 */
[----:B0-----:R-:W2:Y:S04]  /*15950*/  LDL.LU R0, [R1+0x280] ;  /* 0x0002800001007983 */ /* 0x001ea80000300800 */
[----:B------:R3:W-:Y:S04]  /*15960*/  STL [R1+0x404], R2 ;  /* 0x0004040201007387 */ /* 0x0007e80000100800 */
[----:B------:R-:W-:Y:S01]  /*15970*/  STL [R1+0x400], R3 ;  /* 0x0004000301007387 */ /* 0x000fe20000100800 */
[----:B---3--:R-:W-:-:S03]  /*15980*/  SEL R2, R5, R16, !P0 ;  /* 0x0000001005027207 */ /* 0x008fc60004000000 */
[----:B------:R-:W3:Y:S04]  /*15990*/  LDL.LU R16, [R1+0x27c] ;  /* 0x00027c0001107983 */ /* 0x000ee80000300800 */
[----:B------:R-:W4:Y:S04]  /*159a0*/  LDL.LU R15, [R1+0x278] ;  /* 0x00027800010f7983 */ /* 0x000f280000300800 */
[----:B------:R0:W-:Y:S04]  /*159b0*/  STL [R1+0x3fc], R2 ;  /* 0x0003fc0201007387 */ /* 0x0001e80000100800 */
[----:B------:R-:W5:Y:S04]  /*159c0*/  LDL.LU R14, [R1+0x274] ;  /* 0x00027400010e7983 */ /* 0x000f680000300800 */
[----:B------:R-:W5:Y:S04]  /*159d0*/  LDL.LU R13, [R1+0x270] ;  /* 0x00027000010d7983 */ /* 0x000f680000300800 */
[----:B------:R-:W5:Y:S01]  /*159e0*/  LDL.LU R10, [R1+0x26c] ;  /* 0x00026c00010a7983 */ /* 0x000f620000300800 */
[----:B0-----:R-:W-:-:S03]  /*159f0*/  SEL R2, R5, R17, !P0 ;  /* 0x0000001105027207 */ /* 0x001fc60004000000 */
[----:B------:R-:W2:Y:S04]  /*15a00*/  LDL.LU R12, [R1+0x268] ;  /* 0x00026800010c7983 */ /* 0x000ea80000300800 */
[----:B------:R-:W5:Y:S04]  /*15a10*/  LDL.LU R8, [R1+0x260] ;  /* 0x0002600001087983 */ /* 0x000f680000300800 */
[----:B------:R-:W3:Y:S04]  /*15a20*/  LDL.LU R9, [R1+0x258] ;  /* 0x0002580001097983 */ /* 0x000ee80000300800 */
[----:B------:R-:W5:Y:S04]  /*15a30*/  LDL.LU R7, [R1+0x250] ;  /* 0x0002500001077983 */ /* 0x000f680000300800 */
[----:B------:R-:W5:Y:S04]  /*15a40*/  LDL.LU R29, [R1+0x248] ;  /* 0x00024800011d7983 */ /* 0x000f680000300800 */
[----:B------:R-:W4:Y:S04]  /*15a50*/  LDL.LU R17, [R1+0x28c] ;  /* 0x00028c0001117983 */ /* 0x000f280000300800 */
[----:B------:R-:W5:Y:S04]  /*15a60*/  LDL.LU R6, [R1+0x240] ;  /* 0x0002400001067983 */ /* 0x000f680000300800 */
[----:B------:R0:W-:Y:S01]  /*15a70*/  STL [R1+0x3f8], R2 ;  /* 0x0003f80201007387 */ /* 0x0001e20000100800 */
[----:B------:R-:W-:-:S02]  /*15a80*/  SEL R3, R5, R19, !P0 ;  /* 0x0000001305037207 */ /* 0x000fc40004000000 */
[C---:B0-----:R-:W-:Y:S02]  /*15a90*/  SEL R2, R5.reuse, R18, !P0 ;  /* 0x0000001205027207 */ /* 0x041fe40004000000 */
[----:B------:R-:W5:Y:S04]  /*15aa0*/  LDL.LU R18, [R1+0x290] ;  /* 0x0002900001127983 */ /* 0x000f680000300800 */
[----:B------:R-:W5:Y:S04]  /*15ab0*/  LDL.LU R4, [R1+0x238] ;  /* 0x0002380001047983 */ /* 0x000f680000300800 */
[----:B------:R0:W-:Y:S04]  /*15ac0*/  STL [R1+0x3f4], R2 ;  /* 0x0003f40201007387 */ /* 0x0001e80000100800 */
[----:B0-----:R-:W5:Y:S04]  /*15ad0*/  LDL.LU R2, [R1+0x234] ;  /* 0x0002340001027983 */ /* 0x001f680000300800 */
[----:B------:R-:W5:Y:S01]  /*15ae0*/  LDL.LU R19, [R1+0x2a0] ;  /* 0x0002a00001137983 */ /* 0x000f620000300800 */
[----:B------:R-:W-:-:S03]  /*15af0*/  SEL R20, R5, R20, !P0 ;  /* 0x0000001405147207 */ /* 0x000fc60004000000 */
[----:B------:R0:W-:Y:S04]  /*15b00*/  STL [R1+0x3f0], R3 ;  /* 0x0003f00301007387 */ /* 0x0001e80000100800 */
[----:B0-----:R-:W5:Y:S04]  /*15b10*/  LDL.LU R3, [R1+0x22c] ;  /* 0x00022c0001037983 */ /* 0x001f680000300800 */
[----:B------:R0:W-:Y:S02]  /*15b20*/  STL [R1+0x3e4], R20 ;  /* 0x0003e41401007387 */ /* 0x0001e40000100800 */
[----:B0-----:R-:W-:-:S02]  /*15b30*/  SEL R20, R5, R21, !P0 ;  /* 0x0000001505147207 */ /* 0x001fc40004000000 */
[----:B------:R-:W-:-:S03]  /*15b40*/  SEL R21, R5, R22, !P0 ;  /* 0x0000001605157207 */ /* 0x000fc60004000000 */
[----:B------:R0:W-:Y:S01]  /*15b50*/  STL [R1+0x388], R20 ;  /* 0x0003881401007387 */ /* 0x0001e20000100800 */
[----:B------:R-:W-:-:S03]  /*15b60*/  SEL R22, R5, R24, !P0 ;  /* 0x0000001805167207 */ /* 0x000fc60004000000 */
[----:B------:R1:W-:Y:S01]  /*15b70*/  STL [R1+0x300], R21 ;  /* 0x0003001501007387 */ /* 0x0003e20000100800 */
[C---:B0-----:R-:W-:Y:S02]  /*15b80*/  SEL R20, R5.reuse, R23, !P0 ;  /* 0x0000001705147207 */ /* 0x041fe40004000000 */
[----:B-1----:R-:W-:-:S03]  /*15b90*/  SEL R21, R5, R25, !P0 ;  /* 0x0000001905157207 */ /* 0x002fc60004000000 */
[----:B------:R0:W-:Y:S04]  /*15ba0*/  STL [R1+0x2f0], R20 ;  /* 0x0002f01401007387 */ /* 0x0001e80000100800 */
[----:B------:R1:W-:Y:S01]  /*15bb0*/  STL [R1+0x2e8], R22 ;  /* 0x0002e81601007387 */ /* 0x0003e20000100800 */
[----:B0-----:R-:W-:-:S03]  /*15bc0*/  SEL R20, R5, R26, !P0 ;  /* 0x0000001a05147207 */ /* 0x001fc60004000000 */
[----:B------:R0:W-:Y:S01]  /*15bd0*/  STL [R1+0x2e0], R21 ;  /* 0x0002e01501007387 */ /* 0x0001e20000100800 */
[----:B-1----:R-:W-:-:S03]  /*15be0*/  SEL R22, R5, R27, !P0 ;  /* 0x0000001b05167207 */ /* 0x002fc60004000000 */
[----:B------:R5:W-:Y:S01]  /*15bf0*/  STL [R1+0x2d8], R20 ;  /* 0x0002d81401007387 */ /* 0x000be20000100800 */
[----:B0-----:R-:W-:-:S03]  /*15c00*/  SEL R21, R5, R28, !P0 ;  /* 0x0000001c05157207 */ /* 0x001fc60004000000 */
[----:B------:R-:W-:Y:S04]  /*15c10*/  STL [R1+0x2d0], R22 ;  /* 0x0002d01601007387 */ /* 0x000fe80000100800 */
[----:B------:R-:W-:Y:S01]  /*15c20*/  STL [R1+0x2c8], R21 ;  /* 0x0002c81501007387 */ /* 0x000fe20000100800 */
[C---:B--2---:R-:W-:Y:S02]  /*15c30*/  SEL R12, R5.reuse, R12, !P0 ;  /* 0x0000000c050c7207 */ /* 0x044fe40004000000 */
[C---:B----4-:R-:W-:Y:S02]  /*15c40*/  SEL R17, R5.reuse, R17, !P0 ;  /* 0x0000001105117207 */ /* 0x050fe40004000000 */
[C---:B---3--:R-:W-:Y:S02]  /*15c50*/  SEL R9, R5.reuse, R9, !P0 ;  /* 0x0000000905097207 */ /* 0x048fe40004000000 */
[----:B-----5:R-:W-:-:S02]  /*15c60*/  SEL R20, R5, R19, !P0 ;  /* 0x0000001305147207 */ /* 0x020fc40004000000 */
[C---:B------:R-:W-:Y:S02]  /*15c70*/  SEL R19, R5.reuse, R18, !P0 ;  /* 0x0000001205137207 */ /* 0x040fe40004000000 */
[C---:B------:R-:W-:Y:S01]  /*15c80*/  SEL R18, R5.reuse, R0, !P0 ;  /* 0x0000000005127207 */ /* 0x040fe20004000000 */
[----:B------:R-:W-:Y:S04]  /*15c90*/  STL [R1+0x2c4], R20 ;  /* 0x0002c41401007387 */ /* 0x000fe80000100800 */
[----:B------:R-:W-:Y:S04]  /*15ca0*/  STL [R1+0x2c0], R19 ;  /* 0x0002c01301007387 */ /* 0x000fe80000100800 */
[----:B------:R-:W2:Y:S04]  /*15cb0*/  LDL.LU R0, [R1+0x228] ;  /* 0x0002280001007983 */ /* 0x000ea80000300800 */
[----:B------:R0:W-:Y:S04]  /*15cc0*/  STL [R1+0x2bc], R17 ;  /* 0x0002bc1101007387 */ /* 0x0001e80000100800 */
[----:B------:R-:W-:Y:S01]  /*15cd0*/  STL [R1+0x2b8], R18 ;  /* 0x0002b81201007387 */ /* 0x000fe20000100800 */
[----:B0-----:R-:W-:-:S02]  /*15ce0*/  SEL R17, R5, R16, !P0 ;  /* 0x0000001005117207 */ /* 0x001fc40004000000 */
[C---:B------:R-:W-:Y:S02]  /*15cf0*/  SEL R16, R5.reuse, R15, !P0 ;  /* 0x0000000f05107207 */ /* 0x040fe40004000000 */
[C---:B------:R-:W-:Y:S02]  /*15d00*/  SEL R15, R5.reuse, R14, !P0 ;  /* 0x0000000e050f7207 */ /* 0x040fe40004000000 */
[C---:B------:R-:W-:Y:S01]  /*15d10*/  SEL R14, R5.reuse, R13, !P0 ;  /* 0x0000000d050e7207 */ /* 0x040fe20004000000 */
[----:B------:R-:W-:Y:S01]  /*15d20*/  STL [R1+0x2b4], R17 ;  /* 0x0002b41101007387 */ /* 0x000fe20000100800 */
[C---:B------:R-:W-:Y:S02]  /*15d30*/  SEL R13, R5.reuse, R10, !P0 ;  /* 0x0000000a050d7207 */ /* 0x040fe40004000000 */
[C---:B------:R-:W-:Y:S01]  /*15d40*/  SEL R10, R5.reuse, R8, !P0 ;  /* 0x00000008050a7207 */ /* 0x040fe20004000000 */
[----:B------:R-:W-:Y:S04]  /*15d50*/  STL [R1+0x2b0], R16 ;  /* 0x0002b01001007387 */ /* 0x000fe80000100800 */
[----:B------:R-:W-:Y:S01]  /*15d60*/  STL [R1+0x2ac], R15 ;  /* 0x0002ac0f01007387 */ /* 0x000fe20000100800 */
[----:B------:R-:W-:-:S03]  /*15d70*/  SEL R8, R5, R7, !P0 ;  /* 0x0000000705087207 */ /* 0x000fc60004000000 */
[----:B------:R-:W-:Y:S01]  /*15d80*/  STL [R1+0x2a8], R14 ;  /* 0x0002a80e01007387 */ /* 0x000fe20000100800 */
[----:B------:R-:W-:-:S03]  /*15d90*/  SEL R7, R5, R29, !P0 ;  /* 0x0000001d05077207 */ /* 0x000fc60004000000 */
[----:B------:R-:W-:Y:S04]  /*15da0*/  STL [R1+0x2a4], R13 ;  /* 0x0002a40d01007387 */ /* 0x000fe80000100800 */
[----:B------:R-:W-:Y:S04]  /*15db0*/  STL [R1+0x2a0], R12 ;  /* 0x0002a00c01007387 */ /* 0x000fe80000100800 */
[----:B------:R-:W-:Y:S04]  /*15dc0*/  STL [R1+0x29c], R10 ;  /* 0x00029c0a01007387 */ /* 0x000fe80000100800 */
[----:B------:R-:W-:Y:S04]  /*15dd0*/  STL [R1+0x298], R9 ;  /* 0x0002980901007387 */ /* 0x000fe80000100800 */
[----:B------:R-:W3:Y:S04]  /*15de0*/  LDL.LU R29, [R1+0x224] ;  /* 0x00022400011d7983 */ /* 0x000ee80000300800 */
[----:B------:R0:W-:Y:S04]  /*15df0*/  STL [R1+0x294], R8 ;  /* 0x0002940801007387 */ /* 0x0001e80000100800 */
[----:B------:R1:W-:Y:S01]  /*15e00*/  STL [R1+0x290], R7 ;  /* 0x0002900701007387 */ /* 0x0003e20000100800 */
[----:B0-----:R-:W-:-:S03]  /*15e10*/  SEL R8, R5, R6, !P0 ;  /* 0x0000000605087207 */ /* 0x001fc60004000000 */
[----:B------:R-:W4:Y:S01]  /*15e20*/  LDL.LU R6, [R1+0x220] ;  /* 0x0002200001067983 */ /* 0x000f220000300800 */
[----:B-1----:R-:W-:-:S03]  /*15e30*/  SEL R7, R5, R4, !P0 ;  /* 0x0000000405077207 */ /* 0x002fc60004000000 */
[----:B------:R-:W-:Y:S01]  /*15e40*/  STL [R1+0x28c], R8 ;  /* 0x00028c0801007387 */ /* 0x000fe20000100800 */
[----:B------:R-:W-:-:S03]  /*15e50*/  SEL R4, R5, R2, !P0 ;  /* 0x0000000205047207 */ /* 0x000fc60004000000 */
[----:B------:R-:W5:Y:S01]  /*15e60*/  LDL.LU R2, [R1+0x21c] ;  /* 0x00021c0001027983 */ /* 0x000f620000300800 */
[----:B------:R-:W-:-:S03]  /*15e70*/  SEL R3, R5, R3, !P0 ;  /* 0x0000000305037207 */ /* 0x000fc60004000000 */
[----:B------:R-:W-:Y:S04]  /*15e80*/  STL [R1+0x288], R7 ;  /* 0x0002880701007387 */ /* 0x000fe80000100800 */
[----:B------:R-:W-:Y:S04]  /*15e90*/  STL [R1+0x284], R4 ;  /* 0x0002840401007387 */ /* 0x000fe80000100800 */
[----:B------:R-:W5:Y:S04]  /*15ea0*/  LDL.LU R28, [R1+0x218] ;  /* 0x00021800011c7983 */ /* 0x000f680000300800 */
[----:B------:R-:W5:Y:S04]  /*15eb0*/  LDL.LU R27, [R1+0x214] ;  /* 0x00021400011b7983 */ /* 0x000f680000300800 */
[----:B------:R0:W-:Y:S04]  /*15ec0*/  STL [R1+0x280], R3 ;  /* 0x0002800301007387 */ /* 0x0001e80000100800 */
        /* <DEDUP_REMOVED lines=10> */
[----:B0-----:R-:W5:Y:S04]  /*15f70*/  LDL.LU R3, [R1+0x204] ;  /* 0x0002040001037983 */ /* 0x001f680000300800 */
[----:B------:R-:W5:Y:S04]  /*15f80*/  LDL.LU R16, [R1+0x184] ;  /* 0x0001840001107983 */ /* 0x000f680000300800 */
[----:B------:R-:W5:Y:S01]  /*15f90*/  LDL.LU R15, [R1+0x1dc] ;  /* 0x0001dc00010f7983 */ /* 0x000f620000300800 */
[----:B--2---:R-:W-:-:S05]  /*15fa0*/  SEL R0, R5, R0, !P0 ;  /* 0x0000000005007207 */ /* 0x004fca0004000000 */
[----:B------:R0:W-:Y:S04]  /*15fb0*/  STL [R1+0x27c], R0 ;  /* 0x00027c0001007387 */ /* 0x0001e80000100800 */
[----:B------:R-:W2:Y:S04]  /*15fc0*/  LDL.LU R14, [R1+0x1e4] ;  /* 0x0001e400010e7983 */ /* 0x000ea80000300800 */
[----:B------:R-:W2:Y:S04]  /*15fd0*/  LDL.LU R13, [R1+0x1f4] ;  /* 0x0001f400010d7983 */ /* 0x000ea80000300800 */
[----:B------:R-:W2:Y:S04]  /*15fe0*/  LDL.LU R10, [R1+0x200] ;  /* 0x00020000010a7983 */ /* 0x000ea80000300800 */
[----:B------:R-:W2:Y:S04]  /*15ff0*/  LDL.LU R12, [R1+0x1fc] ;  /* 0x0001fc00010c7983 */ /* 0x000ea80000300800 */
[----:B------:R-:W2:Y:S04]  /*16000*/  LDL.LU R8, [R1+0x1f8] ;  /* 0x0001f80001087983 */ /* 0x000ea80000300800 */
[----:B------:R-:W2:Y:S04]  /*16010*/  LDL.LU R9, [R1+0x1f0] ;  /* 0x0001f00001097983 */ /* 0x000ea80000300800 */
[----:B------:R-:W2:Y:S04]  /*16020*/  LDL.LU R7, [R1+0x1ec] ;  /* 0x0001ec0001077983 */ /* 0x000ea80000300800 */
[----:B0-----:R-:W2:Y:S01]  /*16030*/  LDL.LU R0, [R1+0x1e8] ;  /* 0x0001e80001007983 */ /* 0x001ea20000300800 */
[----:B---3--:R-:W-:-:S03]  /*16040*/  SEL R4, R5, R29, !P0 ;  /* 0x0000001d05047207 */ /* 0x008fc60004000000 */
[----:B------:R-:W3:Y:S04]  /*16050*/  LDL.LU R29, [R1+0x1e0] ;  /* 0x0001e000011d7983 */ /* 0x000ee80000300800 */
[----:B------:R0:W-:Y:S01]  /*16060*/  STL [R1+0x278], R4 ;  /* 0x0002780401007387 */ /* 0x0001e20000100800 */
[----:B----4-:R-:W-:-:S03]  /*16070*/  SEL R6, R5, R6, !P0 ;  /* 0x0000000605067207 */ /* 0x010fc60004000000 */
[----:B0-----:R-:W4:Y:S04]  /*16080*/  LDL.LU R4, [R1+0x1bc] ;  /* 0x0001bc0001047983 */ /* 0x001f280000300800 */
[----:B------:R0:W-:Y:S04]  /*16090*/  STL [R1+0x274], R6 ;  /* 0x0002740601007387 */ /* 0x0001e80000100800 */
[----:B0-----:R-:W4:Y:S01]  /*160a0*/  LDL.LU R6, [R1+0x1c8] ;  /* 0x0001c80001067983 */ /* 0x001f220000300800 */
[----:B-----5:R-:W-:-:S05]  /*160b0*/  SEL R2, R5, R2, !P0 ;  /* 0x0000000205027207 */ /* 0x020fca0004000000 */
[----:B------:R0:W-:Y:S04]  /*160c0*/  STL [R1+0x270], R2 ;  /* 0x0002700201007387 */ /* 0x0001e80000100800 */
[----:B0-----:R-:W5:Y:S01]  /*160d0*/  LDL.LU R2, [R1+0x1d0] ;  /* 0x0001d00001027983 */ /* 0x001f620000300800 */
[----:B------:R-:W-:-:S05]  /*160e0*/  SEL R28, R5, R28, !P0 ;  /* 0x0000001c051c7207 */ /* 0x000fca0004000000 */
[----:B------:R0:W-:Y:S02]  /*160f0*/  STL [R1+0x26c], R28 ;  /* 0x00026c1c01007387 */ /* 0x0001e40000100800 */
[C---:B0-----:R-:W-:Y:S02]  /*16100*/  SEL R28, R5.reuse, R27, !P0 ;  /* 0x0000001b051c7207 */ /* 0x041fe40004000000 */
[C---:B------:R-:W-:Y:S02]  /*16110*/  SEL R27, R5.reuse, R26, !P0 ;  /* 0x0000001a051b7207 */ /* 0x040fe40004000000 */
[C---:B------:R-:W-:Y:S02]  /*16120*/  SEL R26, R5.reuse, R25, !P0 ;  /* 0x00000019051a7207 */ /* 0x040fe40004000000 */
[C---:B------:R-:W-:Y:S01]  /*16130*/  SEL R25, R5.reuse, R24, !P0 ;  /* 0x0000001805197207 */ /* 0x040fe20004000000 */
[----:B------:R-:W-:Y:S01]  /*16140*/  STL [R1+0x268], R28 ;  /* 0x0002681c01007387 */ /* 0x000fe20000100800 */
[----:B------:R-:W-:-:S02]  /*16150*/  SEL R24, R5, R23, !P0 ;  /* 0x0000001705187207 */ /* 0x000fc40004000000 */
[C---:B------:R-:W-:Y:S01]  /*16160*/  SEL R23, R5.reuse, R22, !P0 ;  /* 0x0000001605177207 */ /* 0x040fe20004000000 */
[----:B------:R-:W-:Y:S01]  /*16170*/  STL [R1+0x260], R27 ;  /* 0x0002601b01007387 */ /* 0x000fe20000100800 */
        /* <DEDUP_REMOVED lines=14> */
[----:B------:R-:W5:Y:S04]  /*16260*/  LDL.LU R3, [R1+0x1d8] ;  /* 0x0001d80001037983 */ /* 0x000f680000300800 */
[----:B------:R0:W-:Y:S04]  /*16270*/  STL [R1+0x224], R17 ;  /* 0x0002241101007387 */ /* 0x0001e80000100800 */
[----:B------:R-:W-:Y:S01]  /*16280*/  STL [R1+0x220], R18 ;  /* 0x0002201201007387 */ /* 0x000fe20000100800 */
[----:B0-----:R-:W-:-:S02]  /*16290*/  SEL R17, R5, R16, !P0 ;  /* 0x0000001005117207 */ /* 0x001fc40004000000 */
[----:B------:R-:W-:-:S03]  /*162a0*/  SEL R16, R5, R15, !P0 ;  /* 0x0000000f05107207 */ /* 0x000fc60004000000 */
[----:B------:R-:W-:Y:S04]  /*162b0*/  STL [R1+0x21c], R17 ;  /* 0x00021c1101007387 */ /* 0x000fe80000100800 */
[----:B------:R-:W-:Y:S01]  /*162c0*/  STL [R1+0x218], R16 ;  /* 0x0002181001007387 */ /* 0x000fe20000100800 */
[C---:B--2---:R-:W-:Y:S02]  /*162d0*/  SEL R15, R5.reuse, R14, !P0 ;  /* 0x0000000e050f7207 */ /* 0x044fe40004000000 */
[----:B------:R-:W-:-:S03]  /*162e0*/  SEL R14, R5, R13, !P0 ;  /* 0x0000000d050e7207 */ /* 0x000fc60004000000 */
[----:B------:R-:W-:Y:S01]  /*162f0*/  STL [R1+0x214], R15 ;  /* 0x0002140f01007387 */ /* 0x000fe20000100800 */
        /* <DEDUP_REMOVED lines=11> */
[----:B------:R-:W2:Y:S04]  /*163b0*/  LDL.LU R0, [R1+0x1d4] ;  /* 0x0001d40001007983 */ /* 0x000ea80000300800 */
[----:B------:R3:W-:Y:S04]  /*163c0*/  STL [R1+0x1f8], R8 ;  /* 0x0001f80801007387 */ /* 0x0007e80000100800 */
[----:B------:R4:W-:Y:S01]  /*163d0*/  STL [R1+0x1f4], R7 ;  /* 0x0001f40701007387 */ /* 0x0009e20000100800 */
[----:B---3--:R-:W-:-:S03]  /*163e0*/  SEL R8, R5, R29, !P0 ;  /* 0x0000001d05087207 */ /* 0x008fc60004000000 */
[----:B------:R-:W3:Y:S04]  /*163f0*/  LDL.LU R29, [R1+0x1cc] ;  /* 0x0001cc00011d7983 */ /* 0x000ee80000300800 */
[----:B------:R-:W-:Y:S01]  /*16400*/  STL [R1+0x1f0], R8 ;  /* 0x0001f00801007387 */ /* 0x000fe20000100800 */
[C---:B----4-:R-:W-:Y:S02]  /*16410*/  SEL R7, R5.reuse, R4, !P0 ;  /* 0x0000000405077207 */ /* 0x050fe40004000000 */
[C---:B------:R-:W-:Y:S02]  /*16420*/  SEL R4, R5.reuse, R6, !P0 ;  /* 0x0000000605047207 */ /* 0x040fe40004000000 */
[----:B------:R-:W4:Y:S04]  /*16430*/  LDL.LU R6, [R1+0x1c4] ;  /* 0x0001c40001067983 */ /* 0x000f280000300800 */
[----:B------:R-:W-:Y:S04]  /*16440*/  STL [R1+0x1ec], R7 ;  /* 0x0001ec0701007387 */ /* 0x000fe80000100800 */
[----:B------:R-:W-:Y:S04]  /*16450*/  STL [R1+0x1e8], R4 ;  /* 0x0001e80401007387 */ /* 0x000fe80000100800 */
[----:B------:R-:W4:Y:S01]  /*16460*/  LDL.LU R28, [R1+0x1c0] ;  /* 0x0001c000011c7983 */ /* 0x000f220000300800 */
[----:B-----5:R-:W-:-:S03]  /*16470*/  SEL R2, R5, R2, !P0 ;  /* 0x0000000205027207 */ /* 0x020fc60004000000 */
        /* <DEDUP_REMOVED lines=15> */
[----:B------:R-:W-:-:S05]  /*16570*/  SEL R3, R5, R3, !P0 ;  /* 0x0000000305037207 */ /* 0x000fca0004000000 */
        /* <DEDUP_REMOVED lines=8> */
[----:B0-----:R-:W5:Y:S01]  /*16600*/  LDL.LU R3, [R1+0x158] ;  /* 0x0001580001037983 */ /* 0x001f620000300800 */
[----:B--2---:R-:W-:-:S03]  /*16610*/  SEL R4, R5, R0, !P0 ;  /* 0x0000000005047207 */ /* 0x004fc60004000000 */
[----:B------:R-:W2:Y:S04]  /*16620*/  LDL.LU R0, [R1+0x144] ;  /* 0x0001440001007983 */ /* 0x000ea80000300800 */
[----:B------:R0:W-:Y:S04]  /*16630*/  STL [R1+0x1dc], R4 ;  /* 0x0001dc0401007387 */ /* 0x0001e80000100800 */
[----:B0-----:R-:W2:Y:S01]  /*16640*/  LDL.LU R4, [R1+0x154] ;  /* 0x0001540001047983 */ /* 0x001ea20000300800 */
[----:B---3--:R-:W-:-:S05]  /*16650*/  SEL R29, R5, R29, !P0 ;  /* 0x0000001d051d7207 */ /* 0x008fca0004000000 */
[----:B------:R0:W-:Y:S04]  /*16660*/  STL [R1+0x1d8], R29 ;  /* 0x0001d81d01007387 */ /* 0x0001e80000100800 */
[----:B0-----:R-:W3:Y:S01]  /*16670*/  LDL.LU R29, [R1+0x150] ;  /* 0x00015000011d7983 */ /* 0x001ee20000300800 */
[----:B----4-:R-:W-:-:S05]  /*16680*/  SEL R6, R5, R6, !P0 ;  /* 0x0000000605067207 */ /* 0x010fca0004000000 */
[----:B------:R0:W-:Y:S04]  /*16690*/  STL [R1+0x1d4], R6 ;  /* 0x0001d40601007387 */ /* 0x0001e80000100800 */
[----:B0-----:R-:W4:Y:S01]  /*166a0*/  LDL.LU R6, [R1+0x14c] ;  /* 0x00014c0001067983 */ /* 0x001f220000300800 */
[----:B------:R-:W-:-:S05]  /*166b0*/  SEL R28, R5, R28, !P0 ;  /* 0x0000001c051c7207 */ /* 0x000fca0004000000 */
[----:B------:R5:W-:Y:S02]  /*166c0*/  STL [R1+0x1d0], R28 ;  /* 0x0001d01c01007387 */ /* 0x000be40000100800 */
[C---:B-----5:R-:W-:Y:S02]  /*166d0*/  SEL R28, R5.reuse, R27, !P0 ;  /* 0x0000001b051c7207 */ /* 0x060fe40004000000 */
[C---:B------:R-:W-:Y:S02]  /*166e0*/  SEL R27, R5.reuse, R26, !P0 ;  /* 0x0000001a051b7207 */ /* 0x040fe40004000000 */
[C---:B------:R-:W-:Y:S02]  /*166f0*/  SEL R26, R5.reuse, R25, !P0 ;  /* 0x00000019051a7207 */ /* 0x040fe40004000000 */
[C---:B------:R-:W-:Y:S01]  /*16700*/  SEL R25, R5.reuse, R24, !P0 ;  /* 0x0000001805197207 */ /* 0x040fe20004000000 */
[----:B------:R-:W-:Y:S01]  /*16710*/  STL [R1+0x1cc], R28 ;  /* 0x0001cc1c01007387 */ /* 0x000fe20000100800 */
[----:B------:R-:W-:-:S02]  /*16720*/  SEL R24, R5, R23, !P0 ;  /* 0x0000001705187207 */ /* 0x000fc40004000000 */
[C---:B------:R-:W-:Y:S01]  /*16730*/  SEL R23, R5.reuse, R22, !P0 ;  /* 0x0000001605177207 */ /* 0x040fe20004000000 */
        /* <DEDUP_REMOVED lines=8> */
[----:B------:R-:W-:Y:S04]  /*167c0*/  STL [R1+0x1b8], R23 ;  /* 0x0001b81701007387 */ /* 0x000fe80000100800 */
[----:B------:R-:W-:Y:S01]  /*167d0*/  STL [R1+0x1b4], R22 ;  /* 0x0001b41601007387 */ /* 0x000fe20000100800 */
[----:B------:R-:W-:-:S03]  /*167e0*/  SEL R18, R5, R2, !P0 ;  /* 0x0000000205127207 */ /* 0x000fc60004000000 */
[----:B------:R-:W-:Y:S04]  /*167f0*/  STL [R1+0x1b0], R21 ;  /* 0x0001b01501007387 */ /* 0x000fe80000100800 */
[----:B------:R-:W-:Y:S04]  /*16800*/  STL [R1+0x1ac], R20 ;  /* 0x0001ac1401007387 */ /* 0x000fe80000100800 */
[----:B------:R-:W-:Y:S04]  /*16810*/  STL [R1+0x1a8], R19 ;  /* 0x0001a81301007387 */ /* 0x000fe80000100800 */
[----:B------:R-:W5:Y:S01]  /*16820*/  LDL.LU R2, [R1+0x148] ;  /* 0x0001480001027983 */ /* 0x000f620000300800 */
[----:B------:R-:W-:-:S05]  /*16830*/  SEL R17, R5, R17, !P0 ;  /* 0x0000001105117207 */ /* 0x000fca0004000000 */
[----:B------:R0:W-:Y:S04]  /*16840*/  STL [R1+0x1a4], R17 ;  /* 0x0001a41101007387 */ /* 0x0001e80000100800 */
[----:B------:R-:W-:Y:S01]  /*16850*/  STL [R1+0x1a0], R18 ;  /* 0x0001a01201007387 */ /* 0x000fe20000100800 */
        /* <DEDUP_REMOVED lines=11> */
[----:B------:R-:W-:-:S03]  /*16910*/  SEL R7, R5, R7, !P0 ;  /* 0x0000000705077207 */ /* 0x000fc60004000000 */
[----:B------:R-:W-:Y:S04]  /*16920*/  STL [R1+0x190], R14 ;  /* 0x0001900e01007387 */ /* 0x000fe80000100800 */
[----:B------:R-:W-:Y:S04]  /*16930*/  STL [R1+0x184], R13 ;  /* 0x0001840d01007387 */ /* 0x000fe80000100800 */
[----:B------:R-:W-:Y:S04]  /*16940*/  STL [R1+0x180], R10 ;  /* 0x0001800a01007387 */ /* 0x000fe80000100800 */
[----:B------:R0:W-:Y:S04]  /*16950*/  STL [R1+0x17c], R8 ;  /* 0x00017c0801007387 */ /* 0x0001e80000100800 */
[----:B------:R-:W-:Y:S01]  /*16960*/  STL [R1+0x178], R9 ;  /* 0x0001780901007387 */ /* 0x000fe20000100800 */
[----:B0-----:R-:W-:-:S03]  /*16970*/  SEL R8, R5, R3, !P0 ;  /* 0x0000000305087207 */ /* 0x001fc60004000000 */
[----:B------:R-:W5:Y:S04]  /*16980*/  LDL.LU R3, [R1+0x12c] ;  /* 0x00012c0001037983 */ /* 0x000f680000300800 */
[----:B------:R2:W-:Y:S04]  /*16990*/  STL [R1+0x174], R7 ;  /* 0x0001740701007387 */ /* 0x0005e80000100800 */
[----:B------:R-:W-:Y:S01]  /*169a0*/  STL [R1+0x170], R8 ;  /* 0x0001700801007387 */ /* 0x000fe20000100800 */
[----:B--2---:R-:W-:-:S03]  /*169b0*/  SEL R7, R5, R0, !P0 ;  /* 0x0000000005077207 */ /* 0x004fc60004000000 */
[----:B------:R-:W2:Y:S04]  /*169c0*/  LDL.LU R0, [R1+0x130] ;  /* 0x0001300001007983 */ /* 0x000ea80000300800 */
[----:B------:R3:W-:Y:S02]  /*169d0*/  STL [R1+0x16c], R7 ;  /* 0x00016c0701007387 */ /* 0x0007e40000100800 */
[C---:B---3--:R-:W-:Y:S02]  /*169e0*/  SEL R7, R5.reuse, R29, !P0 ;  /* 0x0000001d05077207 */ /* 0x048fe40004000000 */
[----:B------:R-:W3:Y:S01]  /*169f0*/  LDL.LU R29, [R1+0x134] ;  /* 0x00013400011d7983 */ /* 0x000ee20000300800 */
[----:B------:R-:W-:-:S05]  /*16a00*/  SEL R4, R5, R4, !P0 ;  /* 0x0000000405047207 */ /* 0x000fca0004000000 */
[----:B------:R4:W-:Y:S04]  /*16a10*/  STL [R1+0x168], R4 ;  /* 0x0001680401007387 */ /* 0x0009e80000100800 */
[----:B------:R0:W-:Y:S04]  /*16a20*/  STL [R1+0x164], R7 ;  /* 0x0001640701007387 */ /* 0x0001e80000100800 */
[----:B------:R-:W3:Y:S04]  /*16a30*/  LDL.LU R28, [R1+0x138] ;  /* 0x00013800011c7983 */ /* 0x000ee80000300800 */
[----:B------:R-:W3:Y:S01]  /*16a40*/  LDL.LU R27, [R1+0x13c] ;  /* 0x00013c00011b7983 */ /* 0x000ee20000300800 */
[----:B----4-:R-:W-:-:S05]  /*16a50*/  SEL R4, R5, R6, !P0 ;  /* 0x0000000605047207 */ /* 0x010fca0004000000 */
[----:B------:R1:W-:Y:S04]  /*16a60*/  STL [R1+0x160], R4 ;  /* 0x0001600401007387 */ /* 0x0003e80000100800 */
[----:B------:R-:W4:Y:S04]  /*16a70*/  LDL.LU R26, [R1+0x140] ;  /* 0x00014000011a7983 */ /* 0x000f280000300800 */
        /* <DEDUP_REMOVED lines=11> */
[----:B------:R-:W4:Y:S01]  /*16b30*/  LDL.LU R15, [R1+0x54] ;  /* 0x00005400010f7983 */ /* 0x000f220000300800 */
[----:B-----5:R-:W-:-:S05]  /*16b40*/  SEL R2, R5, R2, !P0 ;  /* 0x0000000205027207 */ /* 0x020fca0004000000 */
[----:B------:R5:W-:Y:S04]  /*16b50*/  STL [R1+0x15c], R2 ;  /* 0x00015c0201007387 */ /* 0x000be80000100800 */
[----:B------:R-:W4:Y:S04]  /*16b60*/  LDL.LU R13, [R1+0xf8] ;  /* 0x0000f800010d7983 */ /* 0x000f280000300800 */
[----:B------:R-:W4:Y:S04]  /*16b70*/  LDL.LU R10, [R1+0xe4] ;  /* 0x0000e400010a7983 */ /* 0x000f280000300800 */
[----:B------:R-:W4:Y:S04]  /*16b80*/  LDL.LU R12, [R1+0xf4] ;  /* 0x0000f400010c7983 */ /* 0x000f280000300800 */
[----:B------:R-:W4:Y:S04]  /*16b90*/  LDL.LU R8, [R1+0xe8] ;  /* 0x0000e80001087983 */ /* 0x000f280000300800 */
[----:B------:R-:W4:Y:S04]  /*16ba0*/  LDL.LU R9, [R1+0xf0] ;  /* 0x0000f00001097983 */ /* 0x000f280000300800 */
[----:B0-----:R-:W4:Y:S04]  /*16bb0*/  LDL.LU R7, [R1+0xec] ;  /* 0x0000ec0001077983 */ /* 0x001f280000300800 */
[----:B-1----:R-:W4:Y:S04]  /*16bc0*/  LDL.LU R4, [R1+0x4c] ;  /* 0x00004c0001047983 */ /* 0x002f280000300800 */
[----:B------:R-:W4:Y:S04]  /*16bd0*/  LDL.LU R6, [R1+0x90] ;  /* 0x0000900001067983 */ /* 0x000f280000300800 */
[----:B-----5:R-:W5:Y:S01]  /*16be0*/  LDL.LU R2, [R1+0xd4] ;  /* 0x0000d40001027983 */ /* 0x020f620000300800 */
[----:B------:R-:W-:-:S05]  /*16bf0*/  SEL R3, R5, R3, !P0 ;  /* 0x0000000305037207 */ /* 0x000fca0004000000 */
[----:B------:R0:W-:Y:S04]  /*16c00*/  STL [R1+0x158], R3 ;  /* 0x0001580301007387 */ /* 0x0001e80000100800 */
[----:B0-----:R-:W5:Y:S01]  /*16c10*/  LDL.LU R3, [R1+0xe0] ;  /* 0x0000e00001037983 */ /* 0x001f620000300800 */
[----:B--2---:R-:W-:-:S05]  /*16c20*/  SEL R0, R5, R0, !P0 ;  /* 0x0000000005007207 */ /* 0x004fca0004000000 */
[----:B------:R0:W-:Y:S04]  /*16c30*/  STL [R1+0x154], R0 ;  /* 0x0001540001007387 */ /* 0x0001e80000100800 */
[----:B0-----:R-:W2:Y:S01]  /*16c40*/  LDL.LU R0, [R1+0xdc] ;  /* 0x0000dc0001007983 */ /* 0x001ea20000300800 */
[----:B---3--:R-:W-:-:S05]  /*16c50*/  SEL R29, R5, R29, !P0 ;  /* 0x0000001d051d7207 */ /* 0x008fca0004000000 */
[----:B------:R0:W-:Y:S04]  /*16c60*/  STL [R1+0x150], R29 ;  /* 0x0001501d01007387 */ /* 0x0001e80000100800 */
[----:B0-----:R-:W3:Y:S01]  /*16c70*/  LDL.LU R29, [R1+0xd8] ;  /* 0x0000d800011d7983 */ /* 0x001ee20000300800 */
[----:B------:R-:W-:-:S05]  /*16c80*/  SEL R28, R5, R28, !P0 ;  /* 0x0000001c051c7207 */ /* 0x000fca0004000000 */
[----:B------:R0:W-:Y:S02]  /*16c90*/  STL [R1+0x14c], R28 ;  /* 0x00014c1c01007387 */ /* 0x0001e40000100800 */
[C---:B0-----:R-:W-:Y:S02]  /*16ca0*/  SEL R28, R5.reuse, R27, !P0 ;  /* 0x0000001b051c7207 */ /* 0x041fe40004000000 */
[----:B----4-:R-:W-:-:S03]  /*16cb0*/  SEL R27, R5, R26, !P0 ;  /* 0x0000001a051b7207 */ /* 0x010fc60004000000 */
        /* <DEDUP_REMOVED lines=19> */
[----:B------:R-:W4:Y:S01]  /*16df0*/  LDL.LU R14, [R1+0xc0] ;  /* 0x0000c000010e7983 */ /* 0x000f220000300800 */
[----:B------:R-:W-:-:S05]  /*16e00*/  SEL R17, R5, R17, !P0 ;  /* 0x0000001105117207 */ /* 0x000fca0004000000 */
[----:B------:R0:W-:Y:S04]  /*16e10*/  STL [R1+0x120], R17 ;  /* 0x0001201101007387 */ /* 0x0001e80000100800 */
[----:B------:R-:W-:Y:S01]  /*16e20*/  STL [R1+0x11c], R18 ;  /* 0x00011c1201007387 */ /* 0x000fe20000100800 */
[C---:B0-----:R-:W-:Y:S02]  /*16e30*/  SEL R17, R5.reuse, R16, !P0 ;  /* 0x0000001005117207 */ /* 0x041fe40004000000 */
[C---:B------:R-:W-:Y:S02]  /*16e40*/  SEL R16, R5.reuse, R15, !P0 ;  /* 0x0000000f05107207 */ /* 0x040fe40004000000 */
[C---:B------:R-:W-:Y:S01]  /*16e50*/  SEL R15, R5.reuse, R13, !P0 ;  /* 0x0000000d050f7207 */ /* 0x040fe20004000000 */
[----:B------:R-:W-:Y:S01]  /*16e60*/  STL [R1+0x118], R17 ;  /* 0x0001181101007387 */ /* 0x000fe20000100800 */
[----:B------:R-:W-:-:S03]  /*16e70*/  SEL R13, R5, R10, !P0 ;  /* 0x0000000a050d7207 */ /* 0x000fc60004000000 */
[----:B------:R-:W-:Y:S01]  /*16e80*/  STL [R1+0x114], R16 ;  /* 0x0001141001007387 */ /* 0x000fe20000100800 */
[----:B------:R-:W-:-:S03]  /*16e90*/  SEL R12, R5, R12, !P0 ;  /* 0x0000000c050c7207 */ /* 0x000fc60004000000 */
[----:B------:R0:W-:Y:S01]  /*16ea0*/  STL [R1+0x110], R15 ;  /* 0x0001100f01007387 */ /* 0x0001e20000100800 */
[----:B------:R-:W-:-:S03]  /*16eb0*/  SEL R10, R5, R8, !P0 ;  /* 0x00000008050a7207 */ /* 0x000fc60004000000 */
[----:B------:R-:W-:Y:S01]  /*16ec0*/  STL [R1+0x10c], R13 ;  /* 0x00010c0d01007387 */ /* 0x000fe20000100800 */
[----:B------:R-:W-:-:S03]  /*16ed0*/  SEL R8, R5, R9, !P0 ;  /* 0x0000000905087207 */ /* 0x000fc60004000000 */
[----:B------:R-:W-:Y:S01]  /*16ee0*/  STL [R1+0x108], R12 ;  /* 0x0001080c01007387 */ /* 0x000fe20000100800 */
[----:B------:R-:W-:-:S03]  /*16ef0*/  SEL R7, R5, R7, !P0 ;  /* 0x0000000705077207 */ /* 0x000fc60004000000 */
[----:B------:R-:W-:Y:S04]  /*16f00*/  STL [R1+0x104], R10 ;  /* 0x0001040a01007387 */ /* 0x000fe80000100800 */
[----:B------:R-:W-:Y:S04]  /*16f10*/  STL [R1+0x100], R8 ;  /* 0x0001000801007387 */ /* 0x000fe80000100800 */
[----:B------:R-:W-:Y:S04]  /*16f20*/  STL [R1+0xfc], R7 ;  /* 0x0000fc0701007387 */ /* 0x000fe80000100800 */
[----:B0-----:R-:W4:Y:S01]  /*16f30*/  LDL.LU R15, [R1+0xcc] ;  /* 0x0000cc00010f7983 */ /* 0x001f220000300800 */
[----:B------:R-:W-:-:S02]  /*16f40*/  SEL R4, R5, R4, !P0 ;  /* 0x0000000405047207 */ /* 0x000fc40004000000 */
[----:B------:R-:W-:-:S03]  /*16f50*/  SEL R6, R5, R6, !P0 ;  /* 0x0000000605067207 */ /* 0x000fc60004000000 */
[----:B------:R5:W-:Y:S04]  /*16f60*/  STL [R1+0xf8], R4 ;  /* 0x0000f80401007387 */ /* 0x000be80000100800 */
[----:B------:R-:W-:Y:S01]  /*16f70*/  STL [R1+0xf4], R6 ;  /* 0x0000f40601007387 */ /* 0x000fe20000100800 */
[----:B-----5:R-:W-:-:S03]  /*16f80*/  SEL R4, R5, R2, !P0 ;  /* 0x0000000205047207 */ /* 0x020fc60004000000 */
[----:B------:R-:W5:Y:S04]  /*16f90*/  LDL.LU R2, [R1+0xd0] ;  /* 0x0000d00001027983 */ /* 0x000f680000300800 */
[----:B------:R2:W-:Y:S01]  /*16fa0*/  STL [R1+0xf0], R4 ;  /* 0x0000f00401007387 */ /* 0x0005e20000100800 */
[C---:B------:R-:W-:Y:S02]  /*16fb0*/  SEL R3, R5.reuse, R3, !P0 ;  /* 0x0000000305037207 */ /* 0x040fe40004000000 */
[C---:B--2---:R-:W-:Y:S02]  /*16fc0*/  SEL R4, R5.reuse, R0, !P0 ;  /* 0x0000000005047207 */ /* 0x044fe40004000000 */
[----:B------:R-:W2:Y:S04]  /*16fd0*/  LDL.LU R0, [R1+0xc8] ;  /* 0x0000c80001007983 */ /* 0x000ea80000300800 */
[----:B------:R3:W-:Y:S04]  /*16fe0*/  STL [R1+0xec], R3 ;  /* 0x0000ec0301007387 */ /* 0x0007e80000100800 */
[----:B------:R0:W-:Y:S04]  /*16ff0*/  STL [R1+0xe8], R4 ;  /* 0x0000e80401007387 */ /* 0x0001e80000100800 */
[----:B------:R-:W2:Y:S04]  /*17000*/  LDL.LU R10, [R1+0xc4] ;  /* 0x0000c400010a7983 */ /* 0x000ea80000300800 */
[----:B------:R-:W2:Y:S01]  /*17010*/  LDL.LU R12, [R1+0xa4] ;  /* 0x0000a400010c7983 */ /* 0x000ea20000300800 */
[----:B---3--:R-:W-:-:S05]  /*17020*/  SEL R3, R5, R29, !P0 ;  /* 0x0000001d05037207 */ /* 0x008fca0004000000 */
[----:B------:R1:W-:Y:S04]  /*17030*/  STL [R1+0xe4], R3 ;  /* 0x0000e40301007387 */ /* 0x0003e80000100800 */
[----:B------:R-:W3:Y:S04]  /*17040*/  LDL.LU R8, [R1+0xa8] ;  /* 0x0000a80001087983 */ /* 0x000ee80000300800 */
[----:B------:R-:W3:Y:S04]  /*17050*/  LDL.LU R9, [R1+0xac] ;  /* 0x0000ac0001097983 */ /* 0x000ee80000300800 */
[----:B------:R-:W3:Y:S04]  /*17060*/  LDL.LU R7, [R1+0xbc] ;  /* 0x0000bc0001077983 */ /* 0x000ee80000300800 */
[----:B0-----:R-:W3:Y:S04]  /*17070*/  LDL.LU R4, [R1+0xb0] ;  /* 0x0000b00001047983 */ /* 0x001ee80000300800 */
[----:B------:R-:W3:Y:S04]  /*17080*/  LDL.LU R6, [R1+0xb8] ;  /* 0x0000b80001067983 */ /* 0x000ee80000300800 */
[----:B-1----:R-:W3:Y:S04]  /*17090*/  LDL.LU R3, [R1+0xb4] ;  /* 0x0000b40001037983 */ /* 0x002ee80000300800 */
[----:B------:R-:W3:Y:S04]  /*170a0*/  LDL.LU R29, [R1+0x208] ;  /* 0x00020800011d7983 */ /* 0x000ee80000300800 */
[----:B------:R-:W3:Y:S04]  /*170b0*/  LDL.LU R28, [R1+0xa0] ;  /* 0x0000a000011c7983 */ /* 0x000ee80000300800 */
[----:B------:R-:W3:Y:S04]  /*170c0*/  LDL.LU R27, [R1+0x9c] ;  /* 0x00009c00011b7983 */ /* 0x000ee80000300800 */
[----:B------:R-:W3:Y:S04]  /*170d0*/  LDL.LU R26, [R1+0x98] ;  /* 0x00009800011a7983 */ /* 0x000ee80000300800 */
[----:B------:R-:W3:Y:S04]  /*170e0*/  LDL.LU R13, [R1+0x94] ;  /* 0x00009400010d7983 */ /* 0x000ee80000300800 */
        /* <DEDUP_REMOVED lines=11> */
[----:B0-----:R-:W4:Y:S01]  /*171a0*/  LDL.LU R14, [R1+0x40] ;  /* 0x00004000010e7983 */ /* 0x001f220000300800 */
[----:B------:R-:W-:-:S03]  /*171b0*/  SEL R16, R5, R15, !P0 ;  /* 0x0000000f05107207 */ /* 0x000fc60004000000 */
[----:B------:R-:W4:Y:S04]  /*171c0*/  LDL.LU R15, [R1+0x3c] ;  /* 0x00003c00010f7983 */ /* 0x000f280000300800 */
[----:B------:R0:W-:Y:S04]  /*171d0*/  STL [R1+0xdc], R16 ;  /* 0x0000dc1001007387 */ /* 0x0001e80000100800 */
[----:B0-----:R-:W4:Y:S01]  /*171e0*/  LDL.LU R16, [R1+0x34] ;  /* 0x0000340001107983 */ /* 0x001f220000300800 */
[----:B-----5:R-:W-:-:S05]  /*171f0*/  SEL R2, R5, R2, !P0 ;  /* 0x0000000205027207 */ /* 0x020fca0004000000 */
[----:B------:R0:W-:Y:S04]  /*17200*/  STL [R1+0xd8], R2 ;  /* 0x0000d80201007387 */ /* 0x0001e80000100800 */
[----:B0-----:R-:W5:Y:S01]  /*17210*/  LDL.LU R2, [R1+0x30] ;  /* 0x0000300001027983 */ /* 0x001f620000300800 */
[----:B--2---:R-:W-:-:S05]  /*17220*/  SEL R0, R5, R0, !P0 ;  /* 0x0000000005007207 */ /* 0x004fca0004000000 */
[----:B------:R0:W-:Y:S01]  /*17230*/  STL [R1+0xd4], R0 ;  /* 0x0000d40001007387 */ /* 0x0001e20000100800 */
[----:B------:R-:W-:-:S03]  /*17240*/  SEL R10, R5, R10, !P0 ;  /* 0x0000000a050a7207 */ /* 0x000fc60004000000 */
[----:B0-----:R-:W2:Y:S01]  /*17250*/  LDL.LU R0, [R1+0x2c] ;  /* 0x00002c0001007983 */ /* 0x001ea20000300800 */
[----:B------:R-:W-:-:S03]  /*17260*/  SEL R12, R5, R12, !P0 ;  /* 0x0000000c050c7207 */ /* 0x000fc60004000000 */
[----:B------:R0:W-:Y:S04]  /*17270*/  STL [R1+0xd0], R10 ;  /* 0x0000d00a01007387 */ /* 0x0001e80000100800 */
[----:B0-----:R-:W2:Y:S04]  /*17280*/  LDL.LU R10, [R1+0x3144] ;  /* 0x00314400010a7983 */ /* 0x001ea80000300800 */
[----:B------:R0:W-:Y:S01]  /*17290*/  STL [R1+0xcc], R12 ;  /* 0x0000cc0c01007387 */ /* 0x0001e20000100800 */
[C---:B---3--:R-:W-:Y:S02]  /*172a0*/  SEL R8, R5.reuse, R8, !P0 ;  /* 0x0000000805087207 */ /* 0x048fe40004000000 */
[C---:B------:R-:W-:Y:S01]  /*172b0*/  SEL R9, R5.reuse, R9, !P0 ;  /* 0x0000000905097207 */ /* 0x040fe20004000000 */
[----:B0-----:R-:W3:Y:S01]  /*172c0*/  LDL.LU R12, [R1+0x3140] ;  /* 0x00314000010c7983 */ /* 0x001ee20000300800 */
[----:B------:R-:W-:-:S03]  /*172d0*/  SEL R7, R5, R7, !P0 ;  /* 0x0000000705077207 */ /* 0x000fc60004000000 */
[----:B------:R0:W-:Y:S01]  /*172e0*/  STL [R1+0xc8], R8 ;  /* 0x0000c80801007387 */ /* 0x0001e20000100800 */
[C---:B------:R-:W-:Y:S02]  /*172f0*/  SEL R4, R5.reuse, R4, !P0 ;  /* 0x0000000405047207 */ /* 0x040fe40004000000 */
[C---:B------:R-:W-:Y:S01]  /*17300*/  SEL R6, R5.reuse, R6, !P0 ;  /* 0x0000000605067207 */ /* 0x040fe20004000000 */
[----:B0-----:R-:W3:Y:S01]  /*17310*/  LDL.LU R8, [R1+0x313c] ;  /* 0x00313c0001087983 */ /* 0x001ee20000300800 */
[----:B------:R-:W-:-:S03]  /*17320*/  SEL R3, R5, R3, !P0 ;  /* 0x0000000305037207 */ /* 0x000fc60004000000 */
[----:B------:R0:W-:Y:S01]  /*17330*/  STL [R1+0xc4], R9 ;  /* 0x0000c40901007387 */ /* 0x0001e20000100800 */
[----:B------:R-:W-:-:S03]  /*17340*/  SEL R29, R5, R29, !P0 ;  /* 0x0000001d051d7207 */ /* 0x000fc60004000000 */
[----:B0-----:R-:W3:Y:S04]  /*17350*/  LDL.LU R9, [R1+0x3138] ;  /* 0x0031380001097983 */ /* 0x001ee80000300800 */
[----:B------:R0:W-:Y:S04]  /*17360*/  STL [R1+0xc0], R7 ;  /* 0x0000c00701007387 */ /* 0x0001e80000100800 */
        /* <DEDUP_REMOVED lines=8> */
[----:B0-----:R-:W3:Y:S01]  /*173f0*/  LDL.LU R29, [R1+0x3124] ;  /* 0x00312400011d7983 */ /* 0x001ee20000300800 */
[----:B------:R-:W-:-:S02]  /*17400*/  SEL R28, R5, R28, !P0 ;  /* 0x0000001c051c7207 */ /* 0x000fc40004000000 */
[----:B------:R-:W-:-:S03]  /*17410*/  SEL R26, R5, R26, !P0 ;  /* 0x0000001a051a7207 */ /* 0x000fc60004000000 */
[----:B------:R0:W-:Y:S02]  /*17420*/  STL [R1+0xac], R28 ;  /* 0x0000ac1c01007387 */ /* 0x0001e40000100800 */
[C---:B0-----:R-:W-:Y:S02]  /*17430*/  SEL R28, R5.reuse, R27, !P0 ;  /* 0x0000001b051c7207 */ /* 0x041fe40004000000 */
[----:B------:R-:W-:-:S03]  /*17440*/  SEL R27, R5, R13, !P0 ;  /* 0x0000000d051b7207 */ /* 0x000fc60004000000 */
[----:B------:R-:W-:Y:S04]  /*17450*/  STL [R1+0xa8], R28 ;  /* 0x0000a81c01007387 */ /* 0x000fe80000100800 */
[----:B------:R-:W3:Y:S04]  /*17460*/  LDL.LU R13, [R1+0x438] ;  /* 0x00043800010d7983 */ /* 0x000ee80000300800 */
[----:B------:R0:W-:Y:S04]  /*17470*/  STL [R1+0xa4], R26 ;  /* 0x0000a41a01007387 */ /* 0x0001e80000100800 */
[----:B------:R-:W-:Y:S01]  /*17480*/  STL [R1+0xa0], R27 ;  /* 0x0000a01b01007387 */ /* 0x000fe20000100800 */
[----:B0-----:R-:W-:-:S02]  /*17490*/  SEL R26, R5, R25, !P0 ;  /* 0x00000019051a7207 */ /* 0x001fc40004000000 */
[C---:B------:R-:W-:Y:S02]  /*174a0*/  SEL R25, R5.reuse, R24, !P0 ;  /* 0x0000001805197207 */ /* 0x040fe40004000000 */
[C---:B----4-:R-:W-:Y:S02]  /*174b0*/  SEL R24, R5.reuse, R23, !P0 ;  /* 0x0000001705187207 */ /* 0x050fe40004000000 */
[C---:B------:R-:W-:Y:S01]  /*174c0*/  SEL R23, R5.reuse, R22, !P0 ;  /* 0x0000001605177207 */ /* 0x040fe20004000000 */
[----:B------:R-:W-:Y:S01]  /*174d0*/  STL [R1+0x9c], R26 ;  /* 0x00009c1a01007387 */ /* 0x000fe20000100800 */
        /* <DEDUP_REMOVED lines=13> */
[----:B------:R-:W4:Y:S04]  /*175b0*/  LDL.LU R14, [R1+0x548] ;  /* 0x00054800010e7983 */ /* 0x000f280000300800 */
[----:B------:R0:W-:Y:S04]  /*175c0*/  STL [R1+0x7c], R18 ;  /* 0x00007c1201007387 */ /* 0x0001e80000100800 */
[----:B------:R1:W-:Y:S01]  /*175d0*/  STL [R1+0x78], R17 ;  /* 0x0000781101007387 */ /* 0x0003e20000100800 */
[----:B0-----:R-:W-:-:S03]  /*175e0*/  SEL R18, R5, R15, !P0 ;  /* 0x0000000f05127207 */ /* 0x001fc60004000000 */
[----:B------:R-:W4:Y:S01]  /*175f0*/  LDL.LU R15, [R1+0x544] ;  /* 0x00054400010f7983 */ /* 0x000f220000300800 */
[C---:B-1----:R-:W-:Y:S02]  /*17600*/  SEL R17, R5.reuse, R16, !P0 ;  /* 0x0000001005117207 */ /* 0x042fe40004000000 */
[C---:B-----5:R-:W-:Y:S01]  /*17610*/  SEL R16, R5.reuse, R2, !P0 ;  /* 0x0000000205107207 */ /* 0x060fe20004000000 */
[----:B------:R-:W-:Y:S04]  /*17620*/  STL [R1+0x74], R18 ;  /* 0x0000741201007387 */ /* 0x000fe80000100800 */
[----:B------:R-:W5:Y:S04]  /*17630*/  LDL.LU R22, [R1+0x540] ;  /* 0x0005400001167983 */ /* 0x000f680000300800 */
[----:B------:R-:W-:Y:S04]  /*17640*/  STL [R1+0x70], R17 ;  /* 0x0000701101007387 */ /* 0x000fe80000100800 */
[----:B------:R-:W-:Y:S01]  /*17650*/  STL [R1+0x6c], R16 ;  /* 0x00006c1001007387 */ /* 0x000fe20000100800 */
[----:B--2---:R-:W-:-:S03]  /*17660*/  SEL R2, R5, R0, !P0 ;  /* 0x0000000005027207 */ /* 0x004fc60004000000 */
[----:B------:R-:W2:Y:S04]  /*17670*/  LDL.LU R0, [R1+0x53c] ;  /* 0x00053c0001007983 */ /* 0x000ea80000300800 */
[----:B------:R3:W-:Y:S02]  /*17680*/  STL [R1+0x68], R2 ;  /* 0x0000680201007387 */ /* 0x0007e40000100800 */
[C---:B---3--:R-:W-:Y:S02]  /*17690*/  SEL R2, R5.reuse, R6, !P0 ;  /* 0x0000000605027207 */ /* 0x048fe40004000000 */
[C---:B------:R-:W-:Y:S02]  /*176a0*/  SEL R3, R5.reuse, R3, !P0 ;  /* 0x0000000305037207 */ /* 0x040fe40004000000 */
[----:B------:R-:W-:-:S05]  /*176b0*/  SEL R28, R5, R29, !P0 ;  /* 0x0000001d051c7207 */ /* 0x000fca0004000000 */
[----:B------:R-:W-:Y:S04]  /*176c0*/  STL [R1+0x3120], R28 ;  /* 0x0031201c01007387 */ /* 0x000fe80000100800 */
[----:B------:R-:W3:Y:S04]  /*176d0*/  LDL.LU R21, [R1+0x8] ;  /* 0x0000080001157983 */ /* 0x000ee80000300800 */
[----:B------:R0:W-:Y:S04]  /*176e0*/  STL [R1+0x64], R3 ;  /* 0x0000640301007387 */ /* 0x0001e80000100800 */
[----:B------:R1:W-:Y:S04]  /*176f0*/  STL [R1+0x60], R2 ;  /* 0x0000600201007387 */ /* 0x0003e80000100800 */
[----:B------:R-:W3:Y:S01]  /*17700*/  LDL.LU R16, [R1+0x4] ;  /* 0x0000040001107983 */ /* 0x000ee20000300800 */
[----:B0-----:R-:W-:-:S05]  /*17710*/  SEL R3, R5, R4, !P0 ;  /* 0x0000000405037207 */ /* 0x001fca0004000000 */
[----:B------:R0:W-:Y:S01]  /*17720*/  STL [R1+0x5c], R3 ;  /* 0x00005c0301007387 */ /* 0x0001e20000100800 */
[----:B-1----:R-:W-:-:S03]  /*17730*/  SEL R2, R5, R7, !P0 ;  /* 0x0000000705027207 */ /* 0x002fc60004000000 */
[----:B------:R-:W3:Y:S04]  /*17740*/  LDL.LU R17, [R1] ;  /* 0x0000000001117983 */ /* 0x000ee80000300800 */
[----:B------:R1:W-:Y:S01]  /*17750*/  STL [R1+0x54], R2 ;  /* 0x0000540201007387 */ /* 0x0003e20000100800 */
[C---:B0-----:R-:W-:Y:S02]  /*17760*/  SEL R3, R5.reuse, R9, !P0 ;  /* 0x0000000905037207 */ /* 0x041fe40004000000 */
[----:B-1----:R-:W-:-:S05]  /*17770*/  SEL R2, R5, R8, !P0 ;  /* 0x0000000805027207 */ /* 0x002fca0004000000 */
[----:B------:R-:W-:Y:S04]  /*17780*/  STL [R1+0x3114], R2 ;  /* 0x0031140201007387 */ /* 0x000fe80000100800 */
[----:B------:R0:W-:Y:S04]  /*17790*/  STL [R1+0x4c], R3 ;  /* 0x00004c0301007387 */ /* 0x0001e80000100800 */
[----:B------:R-:W3:Y:S04]  /*177a0*/  LDL.LU R18, [R1+0x38] ;  /* 0x0000380001127983 */ /* 0x000ee80000300800 */
[----:B------:R-:W3:Y:S04]  /*177b0*/  LDL.LU R28, [R1+0x44] ;  /* 0x00004400011c7983 */ /* 0x000ee80000300800 */
[----:B------:R-:W3:Y:S04]  /*177c0*/  LDL.LU R20, [R1+0x50] ;  /* 0x0000500001147983 */ /* 0x000ee80000300800 */
[----:B------:R-:W3:Y:S01]  /*177d0*/  LDL.LU R19, [R1+0x58] ;  /* 0x0000580001137983 */ /* 0x000ee20000300800 */
[----:B0-----:R-:W-:Y:S01]  /*177e0*/  LEA.HI.X.SX32 R3, R13, UR5, 0x1, P6 ;  /* 0x000000050d037c11 */ /* 0x001fe2000b0f0eff */
[----:B------:R-:W-:-:S02]  /*177f0*/  ULDC UR5, c[0x0][0x240] ;  /* 0x0000900000057ab9 */ /* 0x000fc40000000800 */
[----:B------:R-:W3:Y:S04]  /*17800*/  LDL.LU R29, [R1+0x230] ;  /* 0x00023000011d7983 */ /* 0x000ee80000300800 */
[----:B------:R-:W3:Y:S04]  /*17810*/  LDL.LU R13, [R1+0x23c] ;  /* 0x00023c00010d7983 */ /* 0x000ee80000300800 */
[----:B------:R4:W-:Y:S02]  /*17820*/  STL [R1+0x310c], R3 ;  /* 0x00310c0301007387 */ /* 0x0009e40000100800 */
[----:B----4-:R-:W-:-:S02]  /*17830*/  IMAD R3, R14, UR4, RZ ;  /* 0x000000040e037c24 */ /* 0x010fc4000f8e02ff */
[----:B------:R-:W4:Y:S01]  /*17840*/  LDL.LU R14, [R1+0x244] ;  /* 0x00024400010e7983 */ /* 0x000f220000300800 */
[----:B------:R-:W-:-:S03]  /*17850*/  IMAD R2, R15, UR4, RZ ;  /* 0x000000040f027c24 */ /* 0x000fc6000f8e02ff */
[----:B------:R-:W-:Y:S04]  /*17860*/  STL [R1+0x430], R3 ;  /* 0x0004300301007387 */ /* 0x000fe80000100800 */
[----:B------:R-:W4:Y:S04]  /*17870*/  LDL.LU R27, [R1+0x24c] ;  /* 0x00024c00011b7983 */ /* 0x000f280000300800 */
[----:B------:R-:W4:Y:S04]  /*17880*/  LDL.LU R15, [R1+0x254] ;  /* 0x00025400010f7983 */ /* 0x000f280000300800 */
[----:B------:R5:W-:Y:S04]  /*17890*/  STL [R1+0x434], R2 ;  /* 0x0004340201007387 */ /* 0x000be80000100800 */
[----:B------:R-:W4:Y:S04]  /*178a0*/  LDL.LU R26, [R1+0x25c] ;  /* 0x00025c00011a7983 */ /* 0x000f280000300800 */
[----:B------:R-:W4:Y:S01]  /*178b0*/  LDL.LU R25, [R1+0x264] ;  /* 0x0002640001197983 */ /* 0x000f220000300800 */
[----:B-----5:R-:W-:-:S05]  /*178c0*/  IMAD R2, R22, UR4, RZ ;  /* 0x0000000416027c24 */ /* 0x020fca000f8e02ff */
[----:B------:R3:W-:Y:S04]  /*178d0*/  STL [R1+0x438], R2 ;  /* 0x0004380201007387 */ /* 0x0007e80000100800 */
[----:B------:R-:W5:Y:S04]  /*178e0*/  LDL.LU R24, [R1+0x2cc] ;  /* 0x0002cc0001187983 */ /* 0x000f680000300800 */
[----:B------:R-:W5:Y:S01]  /*178f0*/  LDL.LU R23, [R1+0x2d4] ;  /* 0x0002d40001177983 */ /* 0x000f620000300800 */
[----:B--2---:R-:W-:Y:S01]  /*17900*/  IMAD R0, R0, UR4, RZ ;  /* 0x0000000400007c24 */ /* 0x004fe2000f8e02ff */
[----:B------:R-:W-:-:S02]  /*17910*/  UIMAD UR52, UR19, 0x3f, URZ ;  /* 0x0000003f133478a4 */ /* 0x000fc4000f8e023f */
[----:B------:R-:W-:Y:S02]  /*17920*/  UIMAD UR51, UR19, 0x3e, URZ ;  /* 0x0000003e133378a4 */ /* 0x000fe4000f8e023f */
[----:B------:R0:W-:Y:S01]  /*17930*/  STL [R1+0x30c8], R0 ;  /* 0x0030c80001007387 */ /* 0x0001e20000100800 */
[----:B------:R-:W-:Y:S02]  /*17940*/  UIMAD UR50, UR19, 0x3d, URZ ;  /* 0x0000003d133278a4 */ /* 0x000fe4000f8e023f */
[----:B------:R-:W-:Y:S01]  /*17950*/  UIMAD UR49, UR19, 0x3c, URZ ;  /* 0x0000003c133178a4 */ /* 0x000fe2000f8e023f */
[----:B------:R-:W2:Y:S01]  /*17960*/  LDL.LU R22, [R1+0x2dc] ;  /* 0x0002dc0001167983 */ /* 0x000ea20000300800 */
[----:B------:R-:W-:Y:S02]  /*17970*/  UIMAD UR48, UR19, 0x3b, URZ ;  /* 0x0000003b133078a4 */ /* 0x000fe4000f8e023f */
[----:B------:R-:W-:Y:S02]  /*17980*/  UIMAD UR47, UR19, 0x3a, URZ ;  /* 0x0000003a132f78a4 */ /* 0x000fe4000f8e023f */
[----:B------:R-:W-:-:S02]  /*17990*/  UIMAD UR46, UR19, 0x39, URZ ;  /* 0x00000039132e78a4 */ /* 0x000fc4000f8e023f */
[----:B------:R-:W-:Y:S02]  /*179a0*/  UIMAD UR45, UR19, 0x38, URZ ;  /* 0x00000038132d78a4 */ /* 0x000fe4000f8e023f */
[----:B------:R-:W-:Y:S02]  /*179b0*/  UIMAD UR44, UR19, 0x37, URZ ;  /* 0x00000037132c78a4 */ /* 0x000fe4000f8e023f */
[----:B------:R-:W-:Y:S02]  /*179c0*/  UIMAD UR43, UR19, 0x36, URZ ;  /* 0x00000036132b78a4 */ /* 0x000fe4000f8e023f */
[----:B------:R-:W-:Y:S02]  /*179d0*/  UIMAD UR42, UR19, 0x35, URZ ;  /* 0x00000035132a78a4 */ /* 0x000fe4000f8e023f */
[----:B------:R-:W-:Y:S02]  /*179e0*/  UIMAD UR41, UR19, 0x34, URZ ;  /* 0x00000034132978a4 */ /* 0x000fe4000f8e023f */
[----:B------:R-:W-:-:S02]  /*179f0*/  UIMAD UR40, UR19, 0x33, URZ ;  /* 0x00000033132878a4 */ /* 0x000fc4000f8e023f */
[----:B------:R-:W-:Y:S02]  /*17a00*/  UIMAD UR39, UR19, 0x32, URZ ;  /* 0x00000032132778a4 */ /* 0x000fe4000f8e023f */
[----:B------:R-:W-:Y:S01]  /*17a10*/  UIMAD UR36, UR19, 0x31, URZ ;  /* 0x00000031132478a4 */ /* 0x000fe2000f8e023f */
[----:B------:R-:W-:Y:S01]  /*17a20*/  ULDC UR4, c[0x0][0x238] ;  /* 0x00008e0000047ab9 */ /* 0x000fe20000000800 */
[----:B---3--:R-:W-:-:S05]  /*17a30*/  IMAD R2, R21, UR5, RZ ;  /* 0x0000000515027c24 */ /* 0x008fca000f8e02ff */
[----:B------:R1:W-:Y:S01]  /*17a40*/  STL [R1+0x48], R2 ;  /* 0x0000480201007387 */ /* 0x0003e20000100800 */
[----:B0-----:R-:W-:-:S03]  /*17a50*/  IMAD R0, R16, UR5, RZ ;  /* 0x0000000510007c24 */ /* 0x001fc6000f8e02ff */
[----:B------:R-:W3:Y:S04]  /*17a60*/  LDL.LU R16, [R1+0x2e4] ;  /* 0x0002e40001107983 */ /* 0x000ee80000300800 */
[----:B------:R0:W-:Y:S04]  /*17a70*/  STL [R1+0x3c], R0 ;  /* 0x00003c0001007387 */ /* 0x0001e80000100800 */
[----:B------:R-:W3:Y:S01]  /*17a80*/  LDL.LU R21, [R1+0x2ec] ;  /* 0x0002ec0001157983 */ /* 0x000ee20000300800 */
[----:B-1----:R-:W-:Y:S02]  /*17a90*/  IMAD R2, R17, UR5, RZ ;  /* 0x0000000511027c24 */ /* 0x002fe4000f8e02ff */
[----:B0-----:R-:W-:-:S03]  /*17aa0*/  IMAD R0, R12, UR5, RZ ;  /* 0x000000050c007c24 */ /* 0x001fc6000f8e02ff */
[----:B------:R0:W-:Y:S04]  /*17ab0*/  STL [R1+0x34], R2 ;  /* 0x0000340201007387 */ /* 0x0001e80000100800 */
[----:B------:R1:W-:Y:S04]  /*17ac0*/  STL [R1+0x30], R0 ;  /* 0x0000300001007387 */ /* 0x0003e80000100800 */
[----:B------:R-:W3:Y:S01]  /*17ad0*/  LDL.LU R17, [R1+0x2f4] ;  /* 0x0002f40001117983 */ /* 0x000ee20000300800 */
[----:B0-----:R-:W-:-:S05]  /*17ae0*/  IMAD R2, R10, UR5, RZ ;  /* 0x000000050a027c24 */ /* 0x001fca000f8e02ff */
[----:B------:R0:W-:Y:S01]  /*17af0*/  STL [R1+0x2c], R2 ;  /* 0x00002c0201007387 */ /* 0x0001e20000100800 */
[----:B-1----:R-:W-:Y:S02]  /*17b00*/  IMAD R0, R11, UR5, RZ ;  /* 0x000000050b007c24 */ /* 0x002fe4000f8e02ff */
[----:B0-----:R-:W-:Y:S02]  /*17b10*/  IMAD R2, R18, UR5, RZ ;  /* 0x0000000512027c24 */ /* 0x001fe4000f8e02ff */
[----:B------:R-:W3:Y:S04]  /*17b20*/  LDL.LU R18, [R1+0x2f8] ;  /* 0x0002f80001127983 */ /* 0x000ee80000300800 */
[----:B------:R0:W-:Y:S04]  /*17b30*/  STL [R1+0x28], R0 ;  /* 0x0000280001007387 */ /* 0x0001e80000100800 */
[----:B------:R1:W-:Y:S01]  /*17b40*/  STL [R1+0x24], R2 ;  /* 0x0000240201007387 */ /* 0x0003e20000100800 */
[----:B0-----:R-:W-:-:S02]  /*17b50*/  IMAD R0, R28, UR5, RZ ;  /* 0x000000051c007c24 */ /* 0x001fc4000f8e02ff */
[----:B-1----:R-:W-:Y:S02]  /*17b60*/  IMAD R2, R20, UR5, RZ ;  /* 0x0000000514027c24 */ /* 0x002fe4000f8e02ff */
[----:B------:R-:W3:Y:S04]  /*17b70*/  LDL.LU R20, [R1+0x2fc] ;  /* 0x0002fc0001147983 */ /* 0x000ee80000300800 */
[----:B------:R0:W-:Y:S04]  /*17b80*/  STL [R1+0x20], R0 ;  /* 0x0000200001007387 */ /* 0x0001e80000100800 */
[----:B------:R1:W-:Y:S01]  /*17b90*/  STL [R1+0x1c], R2 ;  /* 0x00001c0201007387 */ /* 0x0003e20000100800 */
[----:B0-----:R-:W-:-:S03]  /*17ba0*/  IMAD R0, R19, UR5, RZ ;  /* 0x0000000513007c24 */ /* 0x001fc6000f8e02ff */
[----:B------:R-:W3:Y:S04]  /*17bb0*/  LDL.LU R19, [R1+0x304] ;  /* 0x0003040001137983 */ /* 0x000ee80000300800 */
[----:B------:R0:W-:Y:S01]  /*17bc0*/  STL [R1+0x18], R0 ;  /* 0x0000180001007387 */ /* 0x0001e20000100800 */
[----:B-1----:R-:W-:Y:S02]  /*17bd0*/  IMAD R2, R29, UR5, RZ ;  /* 0x000000051d027c24 */ /* 0x002fe4000f8e02ff */
[----:B0-----:R-:W-:Y:S02]  /*17be0*/  IMAD R0, R13, UR5, RZ ;  /* 0x000000050d007c24 */ /* 0x001fe4000f8e02ff */
[----:B------:R-:W3:Y:S04]  /*17bf0*/  LDL.LU R13, [R1+0x308] ;  /* 0x00030800010d7983 */ /* 0x000ee80000300800 */
[----:B------:R4:W-:Y:S04]  /*17c00*/  STL [R1+0x14], R2 ;  /* 0x0000140201007387 */ /* 0x0009e80000100800 */
[----:B------:R-:W-:Y:S01]  /*17c10*/  STL [R1+0x10], R0 ;  /* 0x0000100001007387 */ /* 0x000fe20000100800 */
[----:B----4-:R-:W-:-:S03]  /*17c20*/  IMAD R2, R14, UR5, RZ ;  /* 0x000000050e027c24 */ /* 0x010fc6000f8e02ff */
[----:B------:R-:W4:Y:S04]  /*17c30*/  LDL.LU R14, [R1+0x30c] ;  /* 0x00030c00010e7983 */ /* 0x000f280000300800 */
[----:B------:R0:W-:Y:S02]  /*17c40*/  STL [R1+0xc], R2 ;  /* 0x00000c0201007387 */ /* 0x0001e40000100800 */
[----:B0-----:R-:W-:Y:S02]  /*17c50*/  IMAD R2, R15, UR5, RZ ;  /* 0x000000050f027c24 */ /* 0x001fe4000f8e02ff */
[----:B------:R-:W4:Y:S01]  /*17c60*/  LDL.LU R15, [R1+0x310] ;  /* 0x00031000010f7983 */ /* 0x000f220000300800 */
[----:B------:R-:W-:Y:S02]  /*17c70*/  IMAD R0, R27, UR5, RZ ;  /* 0x000000051b007c24 */ /* 0x000fe4000f8e02ff */
[----:B------:R-:W-:-:S03]  /*17c80*/  IMAD R29, R25, UR5, RZ ;  /* 0x00000005191d7c24 */ /* 0x000fc6000f8e02ff */
[----:B------:R0:W-:Y:S01]  /*17c90*/  STL [R1+0x8], R0 ;  /* 0x0000080001007387 */ /* 0x0001e20000100800 */
[----:B-----5:R-:W-:Y:S02]  /*17ca0*/  IMAD R4, R24, UR5, RZ ;  /* 0x0000000518047c24 */ /* 0x020fe4000f8e02ff */
[----:B------:R-:W-:Y:S01]  /*17cb0*/  IMAD R5, R23, UR5, RZ ;  /* 0x0000000517057c24 */ /* 0x000fe2000f8e02ff */
[----:B------:R-:W-:Y:S01]  /*17cc0*/  STL [R1+0x4], R2 ;  /* 0x0000040201007387 */ /* 0x000fe20000100800 */
[----:B0-----:R-:W-:-:S03]  /*17cd0*/  IMAD R0, R26, UR5, RZ ;  /* 0x000000051a007c24 */ /* 0x001fc6000f8e02ff */
[----:B------:R-:W-:Y:S04]  /*17ce0*/  STL [R1+0x30e8], R29 ;  /* 0x0030e81d01007387 */ /* 0x000fe80000100800 */
[----:B------:R-:W-:Y:S04]  /*17cf0*/  STL [R1], R0 ;  /* 0x0000000001007387 */ /* 0x000fe80000100800 */
[----:B------:R-:W-:Y:S04]  /*17d00*/  STL [R1+0x30e4], R4 ;  /* 0x0030e40401007387 */ /* 0x000fe80000100800 */
[----:B------:R-:W-:Y:S01]  /*17d10*/  STL [R1+0x30e0], R5 ;  /* 0x0030e00501007387 */ /* 0x000fe20000100800 */
[----:B--2---:R-:W-:-:S05]  /*17d20*/  IMAD R6, R22, UR5, RZ ;  /* 0x0000000516067c24 */ /* 0x004fca000f8e02ff */
[----:B------:R-:W-:Y:S01]  /*17d30*/  STL [R1+0x30dc], R6 ;  /* 0x0030dc0601007387 */ /* 0x000fe20000100800 */
[----:B---3--:R-:W-:-:S03]  /*17d40*/  IMAD R7, R16, UR5, RZ ;  /* 0x0000000510077c24 */ /* 0x008fc6000f8e02ff */
[----:B------:R-:W2:Y:S01]  /*17d50*/  LDL.LU R16, [R1+0x314] ;  /* 0x0003140001107983 */ /* 0x000ea20000300800 */
[----:B------:R-:W-:-:S03]  /*17d60*/  IMAD R8, R21, UR5, RZ ;  /* 0x0000000515087c24 */ /* 0x000fc6000f8e02ff */
[----:B------:R-:W-:Y:S04]  /*17d70*/  STL [R1+0x30d8], R7 ;  /* 0x0030d80701007387 */ /* 0x000fe80000100800 */
[----:B------:R-:W-:Y:S01]  /*17d80*/  STL [R1+0x30d4], R8 ;  /* 0x0030d40801007387 */ /* 0x000fe20000100800 */
[----:B------:R-:W-:-:S03]  /*17d90*/  IMAD R9, R17, UR5, RZ ;  /* 0x0000000511097c24 */ /* 0x000fc6000f8e02ff */
[----:B------:R-:W3:Y:S04]  /*17da0*/  LDL.LU R17, [R1+0x318] ;  /* 0x0003180001117983 */ /* 0x000ee80000300800 */
[----:B------:R-:W-:Y:S01]  /*17db0*/  STL [R1+0x30d0], R9 ;  /* 0x0030d00901007387 */ /* 0x000fe20000100800 */
[----:B------:R-:W-:-:S03]  /*17dc0*/  IMAD R10, R18, UR5, RZ ;  /* 0x00000005120a7c24 */ /* 0x000fc6000f8e02ff */
[----:B------:R-:W5:Y:S04]  /*17dd0*/  LDL.LU R18, [R1+0x31c] ;  /* 0x00031c0001127983 */ /* 0x000f680000300800 */
[----:B------:R-:W-:Y:S01]  /*17de0*/  STL [R1+0x30cc], R10 ;  /* 0x0030cc0a01007387 */ /* 0x000fe20000100800 */
[----:B------:R-:W-:-:S05]  /*17df0*/  IMAD R11, R20, UR5, RZ ;  /* 0x00000005140b7c24 */ /* 0x000fca000f8e02ff */
[----:B------:R-:W-:Y:S01]  /*17e00*/  STL [R1+0x30ec], R11 ;  /* 0x0030ec0b01007387 */ /* 0x000fe20000100800 */
[----:B------:R-:W-:-:S03]  /*17e10*/  IMAD R12, R19, UR5, RZ ;  /* 0x00000005130c7c24 */ /* 0x000fc6000f8e02ff */
[----:B------:R-:W5:Y:S04]  /*17e20*/  LDL.LU R19, [R1+0x320] ;  /* 0x0003200001137983 */ /* 0x000f680000300800 */
[----:B------:R0:W-:Y:S01]  /*17e30*/  STL [R1+0x30f0], R12 ;  /* 0x0030f00c01007387 */ /* 0x0001e20000100800 */
[----:B------:R-:W-:-:S05]  /*17e40*/  IMAD R13, R13, UR5, RZ ;  /* 0x000000050d0d7c24 */ /* 0x000fca000f8e02ff */
[----:B------:R1:W-:Y:S04]  /*17e50*/  STL [R1+0x30f4], R13 ;  /* 0x0030f40d01007387 */ /* 0x0003e80000100800 */
[----:B------:R-:W5:Y:S01]  /*17e60*/  LDL.LU R20, [R1+0x324] ;  /* 0x0003240001147983 */ /* 0x000f620000300800 */
[----:B----4-:R-:W-:-:S05]  /*17e70*/  IMAD R14, R14, UR5, RZ ;  /* 0x000000050e0e7c24 */ /* 0x010fca000f8e02ff */
[----:B------:R-:W-:Y:S04]  /*17e80*/  STL [R1+0x30f8], R14 ;  /* 0x0030f80e01007387 */ /* 0x000fe80000100800 */
[----:B------:R-:W4:Y:S04]  /*17e90*/  LDL.LU R21, [R1+0x328] ;  /* 0x0003280001157983 */ /* 0x000f280000300800 */
[----:B------:R-:W4:Y:S04]  /*17ea0*/  LDL.LU R22, [R1+0x32c] ;  /* 0x00032c0001167983 */ /* 0x000f280000300800 */
[----:B------:R-:W4:Y:S04]  /*17eb0*/  LDL.LU R23, [R1+0x330] ;  /* 0x0003300001177983 */ /* 0x000f280000300800 */
[----:B------:R-:W4:Y:S04]  /*17ec0*/  LDL.LU R24, [R1+0x334] ;  /* 0x0003340001187983 */ /* 0x000f280000300800 */
[----:B------:R-:W4:Y:S04]  /*17ed0*/  LDL.LU R25, [R1+0x338] ;  /* 0x0003380001197983 */ /* 0x000f280000300800 */
[----:B------:R-:W4:Y:S04]  /*17ee0*/  LDL.LU R26, [R1+0x33c] ;  /* 0x00033c00011a7983 */ /* 0x000f280000300800 */
[----:B------:R-:W4:Y:S04]  /*17ef0*/  LDL.LU R27, [R1+0x340] ;  /* 0x00034000011b7983 */ /* 0x000f280000300800 */
[----:B0-----:R-:W1:Y:S01]  /*17f00*/  LDL.LU R12, [R1+0x344] ;  /* 0x00034400010c7983 */ /* 0x001e620000300800 */
[----:B------:R-:W-:-:S03]  /*17f10*/  IMAD R15, R15, UR5, RZ ;  /* 0x000000050f0f7c24 */ /* 0x000fc6000f8e02ff */
[----:B------:R-:W4:Y:S04]  /*17f20*/  LDL.LU R11, [R1+0x348] ;  /* 0x00034800010b7983 */ /* 0x000f280000300800 */
[----:B------:R-:W4:Y:S04]  /*17f30*/  LDL.LU R0, [R1+0x34c] ;  /* 0x00034c0001007983 */ /* 0x000f280000300800 */
[----:B------:R-:W-:Y:S04]  /*17f40*/  STL [R1+0x30fc], R15 ;  /* 0x0030fc0f01007387 */ /* 0x000fe80000100800 */
[----:B------:R-:W4:Y:S04]  /*17f50*/  LDL.LU R3, [R1+0x350] ;  /* 0x0003500001037983 */ /* 0x000f280000300800 */
[----:B------:R-:W4:Y:S01]  /*17f60*/  LDL.LU R2, [R1+0x354] ;  /* 0x0003540001027983 */ /* 0x000f220000300800 */
[----:B--2---:R-:W-:-:S05]  /*17f70*/  IMAD R16, R16, UR5, RZ ;  /* 0x0000000510107c24 */ /* 0x004fca000f8e02ff */
[----:B------:R-:W-:Y:S04]  /*17f80*/  STL [R1+0x3100], R16 ;  /* 0x0031001001007387 */ /* 0x000fe80000100800 */
[----:B------:R-:W2:Y:S04]  /*17f90*/  LDL.LU R28, [R1+0x358] ;  /* 0x00035800011c7983 */ /* 0x000ea80000300800 */
[----:B------:R-:W2:Y:S01]  /*17fa0*/  LDL.LU R8, [R1+0x35c] ;  /* 0x00035c0001087983 */ /* 0x000ea20000300800 */
[----:B---3--:R-:W-:-:S05]  /*17fb0*/  IMAD R17, R17, UR5, RZ ;  /* 0x0000000511117c24 */ /* 0x008fca000f8e02ff */
[----:B------:R-:W-:Y:S04]  /*17fc0*/  STL [R1+0x3104], R17 ;  /* 0x0031041101007387 */ /* 0x000fe80000100800 */
[----:B------:R-:W3:Y:S04]  /*17fd0*/  LDL.LU R29, [R1+0x360] ;  /* 0x00036000011d7983 */ /* 0x000ee80000300800 */
[----:B------:R-:W3:Y:S01]  /*17fe0*/  LDL.LU R4, [R1+0x364] ;  /* 0x0003640001047983 */ /* 0x000ee20000300800 */
[----:B-----5:R-:W-:-:S05]  /*17ff0*/  IMAD R18, R18, UR5, RZ ;  /* 0x0000000512127c24 */ /* 0x020fca000f8e02ff */
[----:B------:R-:W-:Y:S04]  /*18000*/  STL [R1+0x3108], R18 ;  /* 0x0031081201007387 */ /* 0x000fe80000100800 */
[----:B------:R-:W5:Y:S04]  /*18010*/  LDL.LU R10, [R1+0x368] ;  /* 0x00036800010a7983 */ /* 0x000f680000300800 */
[----:B------:R-:W5:Y:S04]  /*18020*/  LDL.LU R9, [R1+0x36c] ;  /* 0x00036c0001097983 */ /* 0x000f680000300800 */
[----:B------:R-:W5:Y:S04]  /*18030*/  LDL.LU R5, [R1+0x370] ;  /* 0x0003700001057983 */ /* 0x000f680000300800 */
[----:B------:R-:W5:Y:S01]  /*18040*/  LDL.LU R6, [R1+0x374] ;  /* 0x0003740001067983 */ /* 0x000f620000300800 */
[----:B------:R-:W-:-:S05]  /*18050*/  IMAD R19, R19, UR5, RZ ;  /* 0x0000000513137c24 */ /* 0x000fca000f8e02ff */
[----:B------:R-:W-:Y:S01]  /*18060*/  STL [R1+0x3118], R19 ;  /* 0x0031181301007387 */ /* 0x000fe20000100800 */
[----:B------:R-:W-:-:S05]  /*18070*/  IMAD R20, R20, UR5, RZ ;  /* 0x0000000514147c24 */ /* 0x000fca000f8e02ff */
[----:B------:R-:W-:Y:S04]  /*18080*/  STL [R1+0x311c], R20 ;  /* 0x00311c1401007387 */ /* 0x000fe80000100800 */
[----:B------:R-:W5:Y:S01]  /*18090*/  LDL.LU R7, [R1+0x378] ;  /* 0x0003780001077983 */ /* 0x000f620000300800 */
[----:B-1----:R-:W-:Y:S02]  /*180a0*/  IMAD R13, R12, UR5, RZ ;  /* 0x000000050c0d7c24 */ /* 0x002fe4000f8e02ff */
[----:B----4-:R-:W-:-:S03]  /*180b0*/  IMAD R11, R11, UR5, RZ ;  /* 0x000000050b0b7c24 */ /* 0x010fc6000f8e02ff */
[----:B------:R-:W-:Y:S01]  /*180c0*/  STL [R1+0x38], R13 ;  /* 0x0000380d01007387 */ /* 0x000fe20000100800 */
[----:B------:R-:W-:-:S03]  /*180d0*/  IMAD R12, R0, UR5, RZ ;  /* 0x00000005000c7c24 */ /* 0x000fc6000f8e02ff */
[----:B------:R-:W4:Y:S04]  /*180e0*/  LDL.LU R0, [R1+0x37c] ;  /* 0x00037c0001007983 */ /* 0x000f280000300800 */
[----:B------:R0:W-:Y:S04]  /*180f0*/  STL [R1+0x44], R11 ;  /* 0x0000440b01007387 */ /* 0x0001e80000100800 */
[----:B------:R1:W-:Y:S01]  /*18100*/  STL [R1+0x50], R12 ;  /* 0x0000500c01007387 */ /* 0x0003e20000100800 */
[----:B0-----:R-:W-:-:S03]  /*18110*/  IMAD R11, R3, UR5, RZ ;  /* 0x00000005030b7c24 */ /* 0x001fc6000f8e02ff */
[----:B------:R-:W4:Y:S01]  /*18120*/  LDL.LU R3, [R1+0x380] ;  /* 0x0003800001037983 */ /* 0x000f220000300800 */
[----:B-1----:R-:W-:-:S03]  /*18130*/  IMAD R12, R2, UR5, RZ ;  /* 0x00000005020c7c24 */ /* 0x002fc6000f8e02ff */
[----:B------:R2:W-:Y:S04]  /*18140*/  STL [R1+0x58], R11 ;  /* 0x0000580b01007387 */ /* 0x0005e80000100800 */
[----:B------:R-:W4:Y:S04]  /*18150*/  LDL.LU R2, [R1+0x384] ;  /* 0x0003840001027983 */ /* 0x000f280000300800 */
[----:B------:R0:W-:Y:S01]  /*18160*/  STL [R1+0x188], R12 ;  /* 0x0001880c01007387 */ /* 0x0001e20000100800 */
[----:B--2---:R-:W-:-:S03]  /*18170*/  IMAD R11, R28, UR5, RZ ;  /* 0x000000051c0b7c24 */ /* 0x004fc6000f8e02ff */
[----:B------:R-:W2:Y:S01]  /*18180*/  LDL.LU R28, [R1+0x38c] ;  /* 0x00038c00011c7983 */ /* 0x000ea20000300800 */
[----:B0-----:R-:W-:-:S03]  /*18190*/  IMAD R12, R8, UR5, RZ ;  /* 0x00000005080c7c24 */ /* 0x001fc6000f8e02ff */
[----:B------:R3:W-:Y:S04]  /*181a0*/  STL [R1+0x18c], R11 ;  /* 0x00018c0b01007387 */ /* 0x0007e80000100800 */
[----:B------:R-:W2:Y:S04]  /*181b0*/  LDL.LU R8, [R1+0x390] ;  /* 0x0003900001087983 */ /* 0x000ea80000300800 */
[----:B------:R0:W-:Y:S01]  /*181c0*/  STL [R1+0x208], R12 ;  /* 0x0002080c01007387 */ /* 0x0001e20000100800 */
[----:B---3--:R-:W-:-:S03]  /*181d0*/  IMAD R11, R29, UR5, RZ ;  /* 0x000000051d0b7c24 */ /* 0x008fc6000f8e02ff */
[----:B------:R-:W3:Y:S01]  /*181e0*/  LDL.LU R29, [R1+0x394] ;  /* 0x00039400011d7983 */ /* 0x000ee20000300800 */
[----:B0-----:R-:W-:-:S03]  /*181f0*/  IMAD R12, R4, UR5, RZ ;  /* 0x00000005040c7c24 */ /* 0x001fc6000f8e02ff */
[----:B------:R5:W-:Y:S04]  /*18200*/  STL [R1+0x230], R11 ;  /* 0x0002300b01007387 */ /* 0x000be80000100800 */
[----:B------:R-:W3:Y:S04]  /*18210*/  LDL.LU R4, [R1+0x398] ;  /* 0x0003980001047983 */ /* 0x000ee80000300800 */
[----:B------:R-:W-:Y:S01]  /*18220*/  STL [R1+0x23c], R12 ;  /* 0x00023c0c01007387 */ /* 0x000fe20000100800 */
[----:B-----5:R-:W-:Y:S02]  /*18230*/  IMAD R11, R10, UR5, RZ ;  /* 0x000000050a0b7c24 */ /* 0x020fe4000f8e02ff */
[----:B------:R-:W-:-:S03]  /*18240*/  IMAD R10, R9, UR5, RZ ;  /* 0x00000005090a7c24 */ /* 0x000fc6000f8e02ff */
[----:B------:R-:W-:Y:S01]  /*18250*/  STL [R1+0x244], R11 ;  /* 0x0002440b01007387 */ /* 0x000fe20000100800 */
[----:B------:R-:W-:-:S03]  /*18260*/  IMAD R9, R5, UR5, RZ ;  /* 0x0000000505097c24 */ /* 0x000fc6000f8e02ff */
[----:B------:R-:W5:Y:S04]  /*18270*/  LDL.LU R5, [R1+0x39c] ;  /* 0x00039c0001057983 */ /* 0x000f680000300800 */
[----:B------:R-:W-:Y:S04]  /*18280*/  STL [R1+0x24c], R10 ;  /* 0x00024c0a01007387 */ /* 0x000fe80000100800 */
[----:B------:R-:W-:Y:S04]  /*18290*/  STL [R1+0x254], R9 ;  /* 0x0002540901007387 */ /* 0x000fe80000100800 */
[----:B------:R-:W5:Y:S01]  /*182a0*/  LDL.LU R20, [R1+0x3a0] ;  /* 0x0003a00001147983 */ /* 0x000f620000300800 */
[----:B------:R-:W-:-:S03]  /*182b0*/  IMAD R6, R6, UR5, RZ ;  /* 0x0000000506067c24 */ /* 0x000fc6000f8e02ff */
[----:B------:R-:W5:Y:S04]  /*182c0*/  LDL.LU R19, [R1+0x3a4] ;  /* 0x0003a40001137983 */ /* 0x000f680000300800 */
[----:B------:R0:W-:Y:S04]  /*182d0*/  STL [R1+0x25c], R6 ;  /* 0x00025c0601007387 */ /* 0x0001e80000100800 */
[----:B------:R-:W5:Y:S04]  /*182e0*/  LDL.LU R18, [R1+0x3a8] ;  /* 0x0003a80001127983 */ /* 0x000f680000300800 */
[----:B0-----:R-:W5:Y:S04]  /*182f0*/  LDL.LU R6, [R1+0x3ac] ;  /* 0x0003ac0001067983 */ /* 0x001f680000300800 */
[----:B------:R-:W5:Y:S04]  /*18300*/  LDL.LU R17, [R1+0x3b0] ;  /* 0x0003b00001117983 */ /* 0x000f680000300800 */
[----:B------:R-:W5:Y:S01]  /*18310*/  LDL.LU R16, [R1+0x3b4] ;  /* 0x0003b40001107983 */ /* 0x000f620000300800 */
[----:B------:R-:W-:-:S05]  /*18320*/  IMAD R7, R7, UR5, RZ ;  /* 0x0000000507077c24 */ /* 0x000fca000f8e02ff */
[----:B------:R0:W-:Y:S04]  /*18330*/  STL [R1+0x264], R7 ;  /* 0x0002640701007387 */ /* 0x0001e80000100800 */
[----:B------:R-:W5:Y:S04]  /*18340*/  LDL.LU R15, [R1+0x3b8] ;  /* 0x0003b800010f7983 */ /* 0x000f680000300800 */
[----:B------:R-:W5:Y:S04]  /*18350*/  LDL.LU R14, [R1+0x3bc] ;  /* 0x0003bc00010e7983 */ /* 0x000f680000300800 */
[----:B------:R-:W5:Y:S04]  /*18360*/  LDL.LU R13, [R1+0x3c0] ;  /* 0x0003c000010d7983 */ /* 0x000f680000300800 */
[----:B------:R-:W5:Y:S04]  /*18370*/  LDL.LU R12, [R1+0x3c4] ;  /* 0x0003c400010c7983 */ /* 0x000f680000300800 */
[----:B------:R-:W5:Y:S04]  /*18380*/  LDL.LU R11, [R1+0x3c8] ;  /* 0x0003c800010b7983 */ /* 0x000f680000300800 */
[----:B0-----:R-:W5:Y:S01]  /*18390*/  LDL.LU R7, [R1+0x3cc] ;  /* 0x0003cc0001077983 */ /* 0x001f620000300800 */
[----:B----4-:R-:W-:-:S03]  /*183a0*/  IMAD R10, R0, UR5, RZ ;  /* 0x00000005000a7c24 */ /* 0x010fc6000f8e02ff */
[----:B------:R-:W4:Y:S04]  /*183b0*/  LDL.LU R0, [R1+0x3d0] ;  /* 0x0003d00001007983 */ /* 0x000f280000300800 */
[----:B------:R0:W-:Y:S01]  /*183c0*/  STL [R1+0x2cc], R10 ;  /* 0x0002cc0a01007387 */ /* 0x0001e20000100800 */
[----:B------:R-:W-:-:S03]  /*183d0*/  IMAD R9, R3, UR5, RZ ;  /* 0x0000000503097c24 */ /* 0x000fc6000f8e02ff */
[----:B------:R-:W4:Y:S04]  /*183e0*/  LDL.LU R3, [R1+0x3d4] ;  /* 0x0003d40001037983 */ /* 0x000f280000300800 */
[----:B------:R2:W-:Y:S01]  /*183f0*/  STL [R1+0x2d4], R9 ;  /* 0x0002d40901007387 */ /* 0x0005e20000100800 */
[----:B0-----:R-:W-:-:S03]  /*18400*/  IMAD R10, R2, UR5, RZ ;  /* 0x00000005020a7c24 */ /* 0x001fc6000f8e02ff */
[----:B------:R-:W4:Y:S04]  /*18410*/  LDL.LU R2, [R1+0x3d8] ;  /* 0x0003d80001027983 */ /* 0x000f280000300800 */
[----:B------:R0:W-:Y:S01]  /*18420*/  STL [R1+0x2dc], R10 ;  /* 0x0002dc0a01007387 */ /* 0x0001e20000100800 */
[----:B--2---:R-:W-:-:S03]  /*18430*/  IMAD R9, R28, UR5, RZ ;  /* 0x000000051c097c24 */ /* 0x004fc6000f8e02ff */
[----:B------:R-:W2:Y:S04]  /*18440*/  LDL.LU R28, [R1+0x3dc] ;  /* 0x0003dc00011c7983 */ /* 0x000ea80000300800 */
[----:B------:R3:W-:Y:S01]  /*18450*/  STL [R1+0x2e4], R9 ;  /* 0x0002e40901007387 */ /* 0x0007e20000100800 */
[----:B0-----:R-:W-:-:S03]  /*18460*/  IMAD R10, R8, UR5, RZ ;  /* 0x00000005080a7c24 */ /* 0x001fc6000f8e02ff */
[----:B------:R-:W2:Y:S04]  /*18470*/  LDL.LU R8, [R1+0x3e0] ;  /* 0x0003e00001087983 */ /* 0x000ea80000300800 */
[----:B------:R0:W-:Y:S01]  /*18480*/  STL [R1+0x2ec], R10 ;  /* 0x0002ec0a01007387 */ /* 0x0001e20000100800 */
[----:B---3--:R-:W-:-:S03]  /*18490*/  IMAD R9, R29, UR5, RZ ;  /* 0x000000051d097c24 */ /* 0x008fc6000f8e02ff */
[----:B------:R-:W3:Y:S04]  /*184a0*/  LDL.LU R29, [R1+0x3e8] ;  /* 0x0003e800011d7983 */ /* 0x000ee80000300800 */
[----:B------:R1:W-:Y:S01]  /*184b0*/  STL [R1+0x2f4], R9 ;  /* 0x0002f40901007387 */ /* 0x0003e20000100800 */
[----:B------:R-:W-:-:S03]  /*184c0*/  IMAD R4, R4, UR5, RZ ;  /* 0x0000000504047c24 */ /* 0x000fc6000f8e02ff */
[----:B0-----:R-:W3:Y:S04]  /*184d0*/  LDL.LU R10, [R1+0x3ec] ;  /* 0x0003ec00010a7983 */ /* 0x001ee80000300800 */
[----:B-1----:R-:W3:Y:S04]  /*184e0*/  LDL.LU R9, [R1+0x42c] ;  /* 0x00042c0001097983 */ /* 0x002ee80000300800 */
[----:B------:R0:W-:Y:S04]  /*184f0*/  STL [R1+0x2f8], R4 ;  /* 0x0002f80401007387 */ /* 0x0001e80000100800 */
[----:B0-----:R-:W3:Y:S01]  /*18500*/  LDL.LU R4, [R1+0x428] ;  /* 0x0004280001047983 */ /* 0x001ee20000300800 */
[----:B-----5:R-:W-:-:S05]  /*18510*/  IMAD R5, R5, UR5, RZ ;  /* 0x0000000505057c24 */ /* 0x020fca000f8e02ff */
[----:B------:R0:W-:Y:S01]  /*18520*/  STL [R1+0x2fc], R5 ;  /* 0x0002fc0501007387 */ /* 0x0001e20000100800 */
[----:B------:R-:W-:-:S03]  /*18530*/  IMAD R20, R20, UR5, RZ ;  /* 0x0000000514147c24 */ /* 0x000fc6000f8e02ff */
[----:B0-----:R-:W5:Y:S04]  /*18540*/  LDL.LU R5, [R1+0x424] ;  /* 0x0004240001057983 */ /* 0x001f680000300800 */
[----:B------:R0:W-:Y:S01]  /*18550*/  STL [R1+0x304], R20 ;  /* 0x0003041401007387 */ /* 0x0001e20000100800 */
[----:B------:R-:W-:Y:S02]  /*18560*/  IMAD R18, R18, UR5, RZ ;  /* 0x0000000512127c24 */ /* 0x000fe4000f8e02ff */
[----:B0-----:R-:W-:Y:S02]  /*18570*/  IMAD R20, R19, UR5, RZ ;  /* 0x0000000513147c24 */ /* 0x001fe4000f8e02ff */
[----:B------:R-:W-:-:S03]  /*18580*/  IMAD R19, R6, UR5, RZ ;  /* 0x0000000506137c24 */ /* 0x000fc6000f8e02ff */
[----:B------:R-:W-:Y:S04]  /*18590*/  STL [R1+0x308], R20 ;  /* 0x0003081401007387 */ /* 0x000fe80000100800 */
[----:B------:R-:W5:Y:S04]  /*185a0*/  LDL.LU R6, [R1+0x420] ;  /* 0x0004200001067983 */ /* 0x000f680000300800 */
[----:B------:R0:W-:Y:S04]  /*185b0*/  STL [R1+0x30c], R18 ;  /* 0x00030c1201007387 */ /* 0x0001e80000100800 */
[----:B------:R-:W-:Y:S01]  /*185c0*/  STL [R1+0x310], R19 ;  /* 0x0003101301007387 */ /* 0x000fe20000100800 */
[----:B0-----:R-:W-:-:S02]  /*185d0*/  IMAD R18, R17, UR5, RZ ;  /* 0x0000000511127c24 */ /* 0x001fc4000f8e02ff */
[----:B------:R-:W-:Y:S02]  /*185e0*/  IMAD R17, R16, UR5, RZ ;  /* 0x0000000510117c24 */ /* 0x000fe4000f8e02ff */
[----:B------:R-:W-:Y:S02]  /*185f0*/  IMAD R16, R15, UR5, RZ ;  /* 0x000000050f107c24 */ /* 0x000fe4000f8e02ff */
[----:B------:R-:W-:Y:S01]  /*18600*/  IMAD R15, R14, UR5, RZ ;  /* 0x000000050e0f7c24 */ /* 0x000fe2000f8e02ff */
[----:B------:R-:W-:Y:S01]  /*18610*/  STL [R1+0x314], R18 ;  /* 0x0003141201007387 */ /* 0x000fe20000100800 */
[----:B------:R-:W-:-:S03]  /*18620*/  IMAD R14, R13, UR5, RZ ;  /* 0x000000050d0e7c24 */ /* 0x000fc6000f8e02ff */
[----:B------:R-:W-:Y:S01]  /*18630*/  STL [R1+0x318], R17 ;  /* 0x0003181101007387 */ /* 0x000fe20000100800 */
[----:B------:R-:W-:-:S03]  /*18640*/  IMAD R13, R12, UR5, RZ ;  /* 0x000000050c0d7c24 */ /* 0x000fc6000f8e02ff */
[----:B------:R-:W-:Y:S01]  /*18650*/  STL [R1+0x31c], R16 ;  /* 0x00031c1001007387 */ /* 0x000fe20000100800 */
[----:B------:R-:W-:-:S03]  /*18660*/  IMAD R11, R11, UR5, RZ ;  /* 0x000000050b0b7c24 */ /* 0x000fc6000f8e02ff */
[----:B------:R-:W-:Y:S01]  /*18670*/  STL [R1+0x320], R15 ;  /* 0x0003200f01007387 */ /* 0x000fe20000100800 */
[----:B------:R-:W-:-:S03]  /*18680*/  IMAD R12, R7, UR5, RZ ;  /* 0x00000005070c7c24 */ /* 0x000fc6000f8e02ff */
[----:B------:R-:W-:Y:S04]  /*18690*/  STL [R1+0x324], R14 ;  /* 0x0003240e01007387 */ /* 0x000fe80000100800 */
[----:B------:R-:W-:Y:S04]  /*186a0*/  STL [R1+0x328], R13 ;  /* 0x0003280d01007387 */ /* 0x000fe80000100800 */
[----:B------:R-:W5:Y:S04]  /*186b0*/  LDL.LU R7, [R1+0x41c] ;  /* 0x00041c0001077983 */ /* 0x000f680000300800 */
[----:B------:R4:W-:Y:S04]  /*186c0*/  STL [R1+0x32c], R11 ;  /* 0x00032c0b01007387 */ /* 0x0009e80000100800 */
[----:B------:R0:W-:Y:S01]  /*186d0*/  STL [R1+0x330], R12 ;  /* 0x0003300c01007387 */ /* 0x0001e20000100800 */
[----:B----4-:R-:W-:-:S03]  /*186e0*/  IMAD R11, R0, UR5, RZ ;  /* 0x00000005000b7c24 */ /* 0x010fc6000f8e02ff */
[----:B------:R-:W4:Y:S04]  /*186f0*/  LDL.LU R0, [R1+0x418] ;  /* 0x0004180001007983 */ /* 0x000f280000300800 */
[----:B------:R1:W-:Y:S01]  /*18700*/  STL [R1+0x334], R11 ;  /* 0x0003340b01007387 */ /* 0x0003e20000100800 */
[----:B0-----:R-:W-:-:S03]  /*18710*/  IMAD R12, R3, UR5, RZ ;  /* 0x00000005030c7c24 */ /* 0x001fc6000f8e02ff */
[----:B------:R-:W4:Y:S04]  /*18720*/  LDL.LU R3, [R1+0x414] ;  /* 0x0004140001037983 */ /* 0x000f280000300800 */
[----:B------:R2:W-:Y:S01]  /*18730*/  STL [R1+0x338], R12 ;  /* 0x0003380c01007387 */ /* 0x0005e20000100800 */
[----:B-1----:R-:W-:-:S03]  /*18740*/  IMAD R11, R2, UR5, RZ ;  /* 0x00000005020b7c24 */ /* 0x002fc6000f8e02ff */
        /* <DEDUP_REMOVED lines=9> */
[----:B------:R-:W3:Y:S01]  /*187e0*/  LDL.LU R29, [R1+0x404] ;  /* 0x00040400011d7983 */ /* 0x000ee20000300800 */
[----:B0-----:R-:W-:-:S03]  /*187f0*/  IMAD R11, R10, UR5, RZ ;  /* 0x000000050a0b7c24 */ /* 0x001fc6000f8e02ff */
[----:B------:R-:W-:Y:S01]  /*18800*/  STL [R1+0x348], R12 ;  /* 0x0003480c01007387 */ /* 0x000fe20000100800 */
[----:B------:R-:W-:-:S03]  /*18810*/  IMAD R10, R9, UR5, RZ ;  /* 0x00000005090a7c24 */ /* 0x000fc6000f8e02ff */
[----:B------:R-:W-:Y:S01]  /*18820*/  STL [R1+0x34c], R11 ;  /* 0x00034c0b01007387 */ /* 0x000fe20000100800 */
[----:B------:R-:W-:-:S03]  /*18830*/  IMAD R9, R4, UR5, RZ ;  /* 0x0000000504097c24 */ /* 0x000fc6000f8e02ff */
[----:B------:R-:W3:Y:S04]  /*18840*/  LDL.LU R4, [R1+0x400] ;  /* 0x0004000001047983 */ /* 0x000ee80000300800 */
[----:B------:R-:W-:Y:S04]  /*18850*/  STL [R1+0x350], R10 ;  /* 0x0003500a01007387 */ /* 0x000fe80000100800 */
[----:B------:R-:W-:Y:S04]  /*18860*/  STL [R1+0x354], R9 ;  /* 0x0003540901007387 */ /* 0x000fe80000100800 */
[----:B------:R-:W3:Y:S01]  /*18870*/  LDL.LU R20, [R1+0x3fc] ;  /* 0x0003fc0001147983 */ /* 0x000ee20000300800 */
[----:B-----5:R-:W-:-:S03]  /*18880*/  IMAD R5, R5, UR5, RZ ;  /* 0x0000000505057c24 */ /* 0x020fc6000f8e02ff */
[----:B------:R-:W5:Y:S04]  /*18890*/  LDL.LU R19, [R1+0x3f8] ;  /* 0x0003f80001137983 */ /* 0x000f680000300800 */
[----:B------:R0:W-:Y:S04]  /*188a0*/  STL [R1+0x358], R5 ;  /* 0x0003580501007387 */ /* 0x0001e80000100800 */
[----:B------:R-:W5:Y:S04]  /*188b0*/  LDL.LU R18, [R1+0x3f4] ;  /* 0x0003f40001127983 */ /* 0x000f680000300800 */
[----:B0-----:R-:W5:Y:S04]  /*188c0*/  LDL.LU R5, [R1+0x3f0] ;  /* 0x0003f00001057983 */ /* 0x001f680000300800 */
[----:B------:R-:W5:Y:S01]  /*188d0*/  LDL.LU R17, [R1+0x3e4] ;  /* 0x0003e40001117983 */ /* 0x000f620000300800 */
[----:B------:R-:W-:-:S03]  /*188e0*/  IMAD R6, R6, UR5, RZ ;  /* 0x0000000506067c24 */ /* 0x000fc6000f8e02ff */
[----:B------:R-:W5:Y:S04]  /*188f0*/  LDL.LU R16, [R1+0x388] ;  /* 0x0003880001107983 */ /* 0x000f680000300800 */
[----:B------:R0:W-:Y:S04]  /*18900*/  STL [R1+0x35c], R6 ;  /* 0x00035c0601007387 */ /* 0x0001e80000100800 */
[----:B------:R-:W5:Y:S04]  /*18910*/  LDL.LU R15, [R1+0x300] ;  /* 0x00030000010f7983 */ /* 0x000f680000300800 */
[----:B------:R-:W5:Y:S04]  /*18920*/  LDL.LU R14, [R1+0x2f0] ;  /* 0x0002f000010e7983 */ /* 0x000f680000300800 */
[----:B------:R-:W5:Y:S04]  /*18930*/  LDL.LU R13, [R1+0x2e8] ;  /* 0x0002e800010d7983 */ /* 0x000f680000300800 */
[----:B------:R-:W5:Y:S04]  /*18940*/  LDL.LU R12, [R1+0x2e0] ;  /* 0x0002e000010c7983 */ /* 0x000f680000300800 */
[----:B------:R-:W5:Y:S04]  /*18950*/  LDL.LU R11, [R1+0x2d8] ;  /* 0x0002d800010b7983 */ /* 0x000f680000300800 */
[----:B0-----:R-:W5:Y:S01]  /*18960*/  LDL.LU R6, [R1+0x2d0] ;  /* 0x0002d00001067983 */ /* 0x001f620000300800 */
[----:B------:R-:W-:-:S03]  /*18970*/  IMAD R10, R7, UR5, RZ ;  /* 0x00000005070a7c24 */ /* 0x000fc6000f8e02ff */
[----:B------:R-:W5:Y:S04]  /*18980*/  LDL.LU R7, [R1+0x2c8] ;  /* 0x0002c80001077983 */ /* 0x000f680000300800 */
        /* <DEDUP_REMOVED lines=11> */
[----:B------:R-:W2:Y:S01]  /*18a40*/  LDL.LU R28, [R1+0x2b8] ;  /* 0x0002b800011c7983 */ /* 0x000ea20000300800 */
[----:B0-----:R-:W-:-:S03]  /*18a50*/  IMAD R9, R8, UR5, RZ ;  /* 0x0000000508097c24 */ /* 0x001fc6000f8e02ff */
[----:B------:R0:W-:Y:S04]  /*18a60*/  STL [R1+0x370], R10 ;  /* 0x0003700a01007387 */ /* 0x0001e80000100800 */
[----:B------:R-:W2:Y:S04]  /*18a70*/  LDL.LU R8, [R1+0x2b4] ;  /* 0x0002b40001087983 */ /* 0x000ea80000300800 */
[----:B------:R1:W-:Y:S04]  /*18a80*/  STL [R1+0x374], R9 ;  /* 0x0003740901007387 */ /* 0x0003e80000100800 */
[----:B0-----:R-:W2:Y:S01]  /*18a90*/  LDL.LU R10, [R1+0x2b0] ;  /* 0x0002b000010a7983 */ /* 0x001ea20000300800 */
[----:B---3--:R-:W-:-:S03]  /*18aa0*/  IMAD R29, R29, UR5, RZ ;  /* 0x000000051d1d7c24 */ /* 0x008fc6000f8e02ff */
[----:B-1----:R-:W3:Y:S04]  /*18ab0*/  LDL.LU R9, [R1+0x2ac] ;  /* 0x0002ac0001097983 */ /* 0x002ee80000300800 */
[----:B------:R0:W-:Y:S04]  /*18ac0*/  STL [R1+0x378], R29 ;  /* 0x0003781d01007387 */ /* 0x0001e80000100800 */
[----:B0-----:R-:W3:Y:S01]  /*18ad0*/  LDL.LU R29, [R1+0x2a8] ;  /* 0x0002a800011d7983 */ /* 0x001ee20000300800 */
[----:B------:R-:W-:-:S05]  /*18ae0*/  IMAD R4, R4, UR5, RZ ;  /* 0x0000000504047c24 */ /* 0x000fca000f8e02ff */
[----:B------:R0:W-:Y:S01]  /*18af0*/  STL [R1+0x37c], R4 ;  /* 0x00037c0401007387 */ /* 0x0001e20000100800 */
[----:B------:R-:W-:-:S03]  /*18b00*/  IMAD R20, R20, UR5, RZ ;  /* 0x0000000514147c24 */ /* 0x000fc6000f8e02ff */
[----:B0-----:R-:W3:Y:S04]  /*18b10*/  LDL.LU R4, [R1+0x2a4] ;  /* 0x0002a40001047983 */ /* 0x001ee80000300800 */
[----:B------:R0:W-:Y:S01]  /*18b20*/  STL [R1+0x380], R20 ;  /* 0x0003801401007387 */ /* 0x0001e20000100800 */
[----:B-----5:R-:W-:Y:S02]  /*18b30*/  IMAD R18, R18, UR5, RZ ;  /* 0x0000000512127c24 */ /* 0x020fe4000f8e02ff */
        /* <DEDUP_REMOVED lines=11> */
[----:B------:R-:W-:Y:S02]  /*18bf0*/  IMAD R14, R13, UR5, RZ ;  /* 0x000000050d0e7c24 */ /* 0x000fe4000f8e02ff */
[----:B------:R-:W-:Y:S01]  /*18c00*/  IMAD R13, R12, UR5, RZ ;  /* 0x000000050c0d7c24 */ /* 0x000fe2000f8e02ff */
[----:B------:R-:W-:Y:S01]  /*18c10*/  STL [R1+0x388], R17 ;  /* 0x0003881101007387 */ /* 0x000fe20000100800 */
[----:B------:R-:W-:-:S03]  /*18c20*/  IMAD R11, R11, UR5, RZ ;  /* 0x000000050b0b7c24 */ /* 0x000fc6000f8e02ff */
[----:B------:R-:W-:Y:S01]  /*18c30*/  STL [R1+0x300], R16 ;  /* 0x0003001001007387 */ /* 0x000fe20000100800 */
[----:B------:R-:W-:-:S03]  /*18c40*/  IMAD R12, R6, UR5, RZ ;  /* 0x00000005060c7c24 */ /* 0x000fc6000f8e02ff */
[----:B------:R-:W-:Y:S04]  /*18c50*/  STL [R1+0x2f0], R15 ;  /* 0x0002f00f01007387 */ /* 0x000fe80000100800 */
[----:B------:R-:W-:Y:S04]  /*18c60*/  STL [R1+0x2e8], R14 ;  /* 0x0002e80e01007387 */ /* 0x000fe80000100800 */
[----:B------:R-:W-:Y:S04]  /*18c70*/  STL [R1+0x2e0], R13 ;  /* 0x0002e00d01007387 */ /* 0x000fe80000100800 */
[----:B------:R-:W5:Y:S04]  /*18c80*/  LDL.LU R6, [R1+0x29c] ;  /* 0x00029c0001067983 */ /* 0x000f680000300800 */
[----:B------:R0:W-:Y:S04]  /*18c90*/  STL [R1+0x2d8], R11 ;  /* 0x0002d80b01007387 */ /* 0x0001e80000100800 */
[----:B------:R4:W-:Y:S01]  /*18ca0*/  STL [R1+0x2d0], R12 ;  /* 0x0002d00c01007387 */ /* 0x0009e20000100800 */
[----:B0-----:R-:W-:-:S03]  /*18cb0*/  IMAD R11, R7, UR5, RZ ;  /* 0x00000005070b7c24 */ /* 0x001fc6000f8e02ff */
[----:B------:R-:W5:Y:S01]  /*18cc0*/  LDL.LU R7, [R1+0x298] ;  /* 0x0002980001077983 */ /* 0x000f620000300800 */
[----:B----4-:R-:W-:-:S03]  /*18cd0*/  IMAD R12, R0, UR5, RZ ;  /* 0x00000005000c7c24 */ /* 0x010fc6000f8e02ff */
[----:B------:R0:W-:Y:S04]  /*18ce0*/  STL [R1+0x2c8], R11 ;  /* 0x0002c80b01007387 */ /* 0x0001e80000100800 */
        /* <DEDUP_REMOVED lines=12> */
[----:B------:R-:W2:Y:S01]  /*18db0*/  LDL.LU R8, [R1+0x284] ;  /* 0x0002840001087983 */ /* 0x000ea20000300800 */
[----:B-1----:R-:W-:-:S03]  /*18dc0*/  IMAD R11, R10, UR5, RZ ;  /* 0x000000050a0b7c24 */ /* 0x002fc6000f8e02ff */
[----:B------:R-:W-:Y:S01]  /*18dd0*/  STL [R1+0x2b4], R12 ;  /* 0x0002b40c01007387 */ /* 0x000fe20000100800 */
[----:B---3--:R-:W-:-:S03]  /*18de0*/  IMAD R10, R9, UR5, RZ ;  /* 0x00000005090a7c24 */ /* 0x008fc6000f8e02ff */
[----:B------:R-:W-:Y:S01]  /*18df0*/  STL [R1+0x2b0], R11 ;  /* 0x0002b00b01007387 */ /* 0x000fe20000100800 */
[----:B------:R-:W-:-:S03]  /*18e00*/  IMAD R9, R29, UR5, RZ ;  /* 0x000000051d097c24 */ /* 0x000fc6000f8e02ff */
[----:B------:R-:W3:Y:S04]  /*18e10*/  LDL.LU R29, [R1+0x280] ;  /* 0x00028000011d7983 */ /* 0x000ee80000300800 */
[----:B------:R-:W-:Y:S04]  /*18e20*/  STL [R1+0x2ac], R10 ;  /* 0x0002ac0a01007387 */ /* 0x000fe80000100800 */
[----:B------:R-:W-:Y:S04]  /*18e30*/  STL [R1+0x2a8], R9 ;  /* 0x0002a80901007387 */ /* 0x000fe80000100800 */
[----:B------:R-:W3:Y:S04]  /*18e40*/  LDL.LU R20, [R1+0x27c] ;  /* 0x00027c0001147983 */ /* 0x000ee80000300800 */
[----:B------:R-:W3:Y:S01]  /*18e50*/  LDL.LU R19, [R1+0x278] ;  /* 0x0002780001137983 */ /* 0x000ee20000300800 */
[----:B------:R-:W-:-:S05]  /*18e60*/  IMAD R4, R4, UR5, RZ ;  /* 0x0000000504047c24 */ /* 0x000fca000f8e02ff */
[----:B------:R0:W-:Y:S04]  /*18e70*/  STL [R1+0x2a4], R4 ;  /* 0x0002a40401007387 */ /* 0x0001e80000100800 */
[----:B------:R-:W3:Y:S04]  /*18e80*/  LDL.LU R18, [R1+0x274] ;  /* 0x0002740001127983 */ /* 0x000ee80000300800 */
[----:B0-----:R-:W3:Y:S04]  /*18e90*/  LDL.LU R4, [R1+0x270] ;  /* 0x0002700001047983 */ /* 0x001ee80000300800 */
[----:B------:R-:W3:Y:S01]  /*18ea0*/  LDL.LU R17, [R1+0x26c] ;  /* 0x00026c0001117983 */ /* 0x000ee20000300800 */
[----:B-----5:R-:W-:-:S03]  /*18eb0*/  IMAD R5, R5, UR5, RZ ;  /* 0x0000000505057c24 */ /* 0x020fc6000f8e02ff */
        /* <DEDUP_REMOVED lines=25> */
[----:B------:R1:W-:Y:S04]  /*19050*/  STL [R1+0x288], R9 ;  /* 0x0002880901007387 */ /* 0x0003e80000100800 */
[----:B0-----:R-:W2:Y:S01]  /*19060*/  LDL.LU R10, [R1+0x218] ;  /* 0x00021800010a7983 */ /* 0x001ea20000300800 */
[----:B------:R-:W-:-:S03]  /*19070*/  IMAD R8, R8, UR5, RZ ;  /* 0x0000000508087c24 */ /* 0x000fc6000f8e02ff */
[----:B-1----:R-:W2:Y:S04]  /*19080*/  LDL.LU R9, [R1+0x214] ;  /* 0x0002140001097983 */ /* 0x002ea80000300800 */
[----:B------:R0:W-:Y:S04]  /*19090*/  STL [R1+0x284], R8 ;  /* 0x0002840801007387 */ /* 0x0001e80000100800 */
[----:B0-----:R-:W2:Y:S01]  /*190a0*/  LDL.LU R8, [R1+0x210] ;  /* 0x0002100001087983 */ /* 0x001ea20000300800 */
[----:B---3--:R-:W-:-:S05]  /*190b0*/  IMAD R29, R29, UR5, RZ ;  /* 0x000000051d1d7c24 */ /* 0x008fca000f8e02ff */
[----:B------:R0:W-:Y:S01]  /*190c0*/  STL [R1+0x280], R29 ;  /* 0x0002801d01007387 */ /* 0x0001e20000100800 */
[----:B------:R-:W-:-:S03]  /*190d0*/  IMAD R20, R20, UR5, RZ ;  /* 0x0000000514147c24 */ /* 0x000fc6000f8e02ff */
[----:B0-----:R-:W3:Y:S04]  /*190e0*/  LDL.LU R29, [R1+0x20c] ;  /* 0x00020c00011d7983 */ /* 0x001ee80000300800 */
[----:B------:R0:W-:Y:S02]  /*190f0*/  STL [R1+0x27c], R20 ;  /* 0x00027c1401007387 */ /* 0x0001e40000100800 */
[----:B0-----:R-:W-:Y:S02]  /*19100*/  IMAD R20, R19, UR5, RZ ;  /* 0x0000000513147c24 */ /* 0x001fe4000f8e02ff */
[----:B------:R-:W-:-:S03]  /*19110*/  IMAD R18, R18, UR5, RZ ;  /* 0x0000000512127c24 */ /* 0x000fc6000f8e02ff */
[----:B------:R-:W-:Y:S01]  /*19120*/  STL [R1+0x278], R20 ;  /* 0x0002781401007387 */ /* 0x000fe20000100800 */
[----:B------:R-:W-:-:S03]  /*19130*/  IMAD R19, R4, UR5, RZ ;  /* 0x0000000504137c24 */ /* 0x000fc6000f8e02ff */
[----:B------:R-:W3:Y:S04]  /*19140*/  LDL.LU R4, [R1+0x204] ;  /* 0x0002040001047983 */ /* 0x000ee80000300800 */
[----:B------:R0:W-:Y:S04]  /*19150*/  STL [R1+0x274], R18 ;  /* 0x0002741201007387 */ /* 0x0001e80000100800 */
[----:B------:R-:W-:Y:S01]  /*19160*/  STL [R1+0x270], R19 ;  /* 0x0002701301007387 */ /* 0x000fe20000100800 */
[----:B0-----:R-:W-:Y:S02]  /*19170*/  IMAD R18, R17, UR5, RZ ;  /* 0x0000000511127c24 */ /* 0x001fe4000f8e02ff */
[----:B-----5:R-:W-:-:S02]  /*19180*/  IMAD R17, R16, UR5, RZ ;  /* 0x0000000510117c24 */ /* 0x020fc4000f8e02ff */
        /* <DEDUP_REMOVED lines=15> */
[----:B0-----:R-:W-:-:S03]  /*19280*/  IMAD R11, R6, UR5, RZ ;  /* 0x00000005060b7c24 */ /* 0x001fc6000f8e02ff */
[----:B------:R-:W5:Y:S04]  /*19290*/  LDL.LU R6, [R1+0x1fc] ;  /* 0x0001fc0001067983 */ /* 0x000f680000300800 */
[----:B------:R4:W-:Y:S01]  /*192a0*/  STL [R1+0x234], R11 ;  /* 0x0002340b01007387 */ /* 0x0009e20000100800 */
[----:B-1----:R-:W-:-:S03]  /*192b0*/  IMAD R12, R7, UR5, RZ ;  /* 0x00000005070c7c24 */ /* 0x002fc6000f8e02ff */
        /* <DEDUP_REMOVED lines=14> */
[----:B------:R-:W-:Y:S04]  /*193a0*/  STL [R1+0x21c], R12 ;  /* 0x00021c0c01007387 */ /* 0x000fe80000100800 */
[----:B------:R-:W-:Y:S01]  /*193b0*/  STL [R1+0x218], R11 ;  /* 0x0002180b01007387 */ /* 0x000fe20000100800 */
[----:B------:R-:W-:Y:S02]  /*193c0*/  IMAD R9, R9, UR5, RZ ;  /* 0x0000000509097c24 */ /* 0x000fe4000f8e02ff */
[----:B------:R-:W-:Y:S02]  /*193d0*/  IMAD R10, R8, UR5, RZ ;  /* 0x00000005080a7c24 */ /* 0x000fe4000f8e02ff */
[----:B------:R-:W2:Y:S04]  /*193e0*/  LDL.LU R8, [R1+0x1e4] ;  /* 0x0001e40001087983 */ /* 0x000ea80000300800 */
[----:B------:R3:W-:Y:S04]  /*193f0*/  STL [R1+0x214], R9 ;  /* 0x0002140901007387 */ /* 0x0007e80000100800 */
[----:B------:R-:W-:Y:S04]  /*19400*/  STL [R1+0x210], R10 ;  /* 0x0002100a01007387 */ /* 0x000fe80000100800 */
[----:B------:R-:W2:Y:S04]  /*19410*/  LDL.LU R20, [R1+0x1e0] ;  /* 0x0001e00001147983 */ /* 0x000ea80000300800 */
[----:B------:R-:W2:Y:S01]  /*19420*/  LDL.LU R19, [R1+0x1dc] ;  /* 0x0001dc0001137983 */ /* 0x000ea20000300800 */
[----:B---3--:R-:W-:-:S05]  /*19430*/  IMAD R9, R29, UR5, RZ ;  /* 0x000000051d097c24 */ /* 0x008fca000f8e02ff */
[----:B------:R-:W-:Y:S04]  /*19440*/  STL [R1+0x20c], R9 ;  /* 0x00020c0901007387 */ /* 0x000fe80000100800 */
[----:B------:R-:W3:Y:S04]  /*19450*/  LDL.LU R18, [R1+0x1d8] ;  /* 0x0001d80001127983 */ /* 0x000ee80000300800 */
[----:B------:R-:W3:Y:S04]  /*19460*/  LDL.LU R29, [R1+0x1d4] ;  /* 0x0001d400011d7983 */ /* 0x000ee80000300800 */
[----:B------:R-:W3:Y:S04]  /*19470*/  LDL.LU R17, [R1+0x1d0] ;  /* 0x0001d00001117983 */ /* 0x000ee80000300800 */
[----:B------:R-:W3:Y:S01]  /*19480*/  LDL.LU R16, [R1+0x1cc] ;  /* 0x0001cc0001107983 */ /* 0x000ee20000300800 */
[----:B------:R-:W-:-:S05]  /*19490*/  IMAD R4, R4, UR5, RZ ;  /* 0x0000000504047c24 */ /* 0x000fca000f8e02ff */
[----:B------:R0:W-:Y:S04]  /*194a0*/  STL [R1+0x204], R4 ;  /* 0x0002040401007387 */ /* 0x0001e80000100800 */
[----:B------:R-:W3:Y:S04]  /*194b0*/  LDL.LU R15, [R1+0x1c8] ;  /* 0x0001c800010f7983 */ /* 0x000ee80000300800 */
[----:B------:R-:W3:Y:S04]  /*194c0*/  LDL.LU R14, [R1+0x1c4] ;  /* 0x0001c400010e7983 */ /* 0x000ee80000300800 */
[----:B------:R-:W3:Y:S04]  /*194d0*/  LDL.LU R13, [R1+0x1c0] ;  /* 0x0001c000010d7983 */ /* 0x000ee80000300800 */
[----:B------:R-:W3:Y:S04]  /*194e0*/  LDL.LU R12, [R1+0x1bc] ;  /* 0x0001bc00010c7983 */ /* 0x000ee80000300800 */
[----:B------:R-:W3:Y:S04]  /*194f0*/  LDL.LU R11, [R1+0x1b8] ;  /* 0x0001b800010b7983 */ /* 0x000ee80000300800 */
[----:B0-----:R-:W3:Y:S01]  /*19500*/  LDL.LU R4, [R1+0x1b4] ;  /* 0x0001b40001047983 */ /* 0x001ee20000300800 */
[----:B-----5:R-:W-:-:S03]  /*19510*/  IMAD R10, R5, UR5, RZ ;  /* 0x00000005050a7c24 */ /* 0x020fc6000f8e02ff */
[----:B------:R-:W5:Y:S04]  /*19520*/  LDL.LU R5, [R1+0x1b0] ;  /* 0x0001b00001057983 */ /* 0x000f680000300800 */
[----:B------:R0:W-:Y:S01]  /*19530*/  STL [R1+0x200], R10 ;  /* 0x0002000a01007387 */ /* 0x0001e20000100800 */
[----:B------:R-:W-:-:S03]  /*19540*/  IMAD R9, R6, UR5, RZ ;  /* 0x0000000506097c24 */ /* 0x000fc6000f8e02ff */
[----:B------:R-:W5:Y:S04]  /*19550*/  LDL.LU R6, [R1+0x1ac] ;  /* 0x0001ac0001067983 */ /* 0x000f680000300800 */
[----:B------:R4:W-:Y:S01]  /*19560*/  STL [R1+0x1fc], R9 ;  /* 0x0001fc0901007387 */ /* 0x0009e20000100800 */
[----:B0-----:R-:W-:-:S03]  /*19570*/  IMAD R10, R7, UR5, RZ ;  /* 0x00000005070a7c24 */ /* 0x001fc6000f8e02ff */
        /* <DEDUP_REMOVED lines=10> */
[----:B------:R1:W-:Y:S04]  /*19620*/  STL [R1+0x1ec], R9 ;  /* 0x0001ec0901007387 */ /* 0x0003e80000100800 */
[----:B0-----:R-:W4:Y:S04]  /*19630*/  LDL.LU R10, [R1+0x198] ;  /* 0x00019800010a7983 */ /* 0x001f280000300800 */
[----:B-1----:R-:W4:Y:S01]  /*19640*/  LDL.LU R9, [R1+0x194] ;  /* 0x0001940001097983 */ /* 0x002f220000300800 */
[----:B--2---:R-:W-:-:S05]  /*19650*/  IMAD R28, R28, UR5, RZ ;  /* 0x000000051c1c7c24 */ /* 0x004fca000f8e02ff */
[----:B------:R0:W-:Y:S04]  /*19660*/  STL [R1+0x1e8], R28 ;  /* 0x0001e81c01007387 */ /* 0x0001e80000100800 */
[----:B0-----:R-:W2:Y:S01]  /*19670*/  LDL.LU R28, [R1+0x190] ;  /* 0x00019000011c7983 */ /* 0x001ea20000300800 */
[----:B------:R-:W-:-:S05]  /*19680*/  IMAD R8, R8, UR5, RZ ;  /* 0x0000000508087c24 */ /* 0x000fca000f8e02ff */
[----:B------:R0:W-:Y:S01]  /*19690*/  STL [R1+0x1e4], R8 ;  /* 0x0001e40801007387 */ /* 0x0001e20000100800 */
[----:B------:R-:W-:-:S03]  /*196a0*/  IMAD R20, R20, UR5, RZ ;  /* 0x0000000514147c24 */ /* 0x000fc6000f8e02ff */
[----:B0-----:R-:W2:Y:S04]  /*196b0*/  LDL.LU R8, [R1+0x184] ;  /* 0x0001840001087983 */ /* 0x001ea80000300800 */
[----:B------:R0:W-:Y:S02]  /*196c0*/  STL [R1+0x1e0], R20 ;  /* 0x0001e01401007387 */ /* 0x0001e40000100800 */
[----:B0-----:R-:W-:Y:S02]  /*196d0*/  IMAD R20, R19, UR5, RZ ;  /* 0x0000000513147c24 */ /* 0x001fe4000f8e02ff */
[----:B---3--:R-:W-:-:S03]  /*196e0*/  IMAD R18, R18, UR5, RZ ;  /* 0x0000000512127c24 */ /* 0x008fc6000f8e02ff */
[----:B------:R-:W-:Y:S01]  /*196f0*/  STL [R1+0x1dc], R20 ;  /* 0x0001dc1401007387 */ /* 0x000fe20000100800 */
[----:B------:R-:W-:-:S03]  /*19700*/  IMAD R19, R29, UR5, RZ ;  /* 0x000000051d137c24 */ /* 0x000fc6000f8e02ff */
[----:B------:R-:W3:Y:S04]  /*19710*/  LDL.LU R29, [R1+0x180] ;  /* 0x00018000011d7983 */ /* 0x000ee80000300800 */
[----:B------:R0:W-:Y:S04]  /*19720*/  STL [R1+0x1d8], R18 ;  /* 0x0001d81201007387 */ /* 0x0001e80000100800 */
[----:B------:R-:W-:Y:S01]  /*19730*/  STL [R1+0x1d4], R19 ;  /* 0x0001d41301007387 */ /* 0x000fe20000100800 */
[----:B0-----:R-:W-:Y:S02]  /*19740*/  IMAD R18, R17, UR5, RZ ;  /* 0x0000000511127c24 */ /* 0x001fe4000f8e02ff */
[----:B------:R-:W-:-:S02]  /*19750*/  IMAD R17, R16, UR5, RZ ;  /* 0x0000000510117c24 */ /* 0x000fc4000f8e02ff */
        /* <DEDUP_REMOVED lines=12> */
[----:B------:R-:W3:Y:S04]  /*19820*/  LDL.LU R4, [R1+0x17c] ;  /* 0x00017c0001047983 */ /* 0x000ee80000300800 */
[----:B------:R5:W-:Y:S04]  /*19830*/  STL [R1+0x1b8], R11 ;  /* 0x0001b80b01007387 */ /* 0x000be80000100800 */
[----:B------:R0:W-:Y:S01]  /*19840*/  STL [R1+0x1b4], R12 ;  /* 0x0001b40c01007387 */ /* 0x0001e20000100800 */
[----:B-----5:R-:W-:-:S03]  /*19850*/  IMAD R11, R5, UR5, RZ ;  /* 0x00000005050b7c24 */ /* 0x020fc6000f8e02ff */
[----:B------:R-:W5:Y:S04]  /*19860*/  LDL.LU R5, [R1+0x178] ;  /* 0x0001780001057983 */ /* 0x000f680000300800 */
[----:B------:R1:W-:Y:S01]  /*19870*/  STL [R1+0x1b0], R11 ;  /* 0x0001b00b01007387 */ /* 0x0003e20000100800 */
[----:B0-----:R-:W-:-:S03]  /*19880*/  IMAD R12, R6, UR5, RZ ;  /* 0x00000005060c7c24 */ /* 0x001fc6000f8e02ff */
[----:B------:R-:W5:Y:S04]  /*19890*/  LDL.LU R6, [R1+0x174] ;  /* 0x0001740001067983 */ /* 0x000f680000300800 */
[----:B------:R4:W-:Y:S01]  /*198a0*/  STL [R1+0x1ac], R12 ;  /* 0x0001ac0c01007387 */ /* 0x0009e20000100800 */
[----:B-1----:R-:W-:-:S03]  /*198b0*/  IMAD R11, R7, UR5, RZ ;  /* 0x00000005070b7c24 */ /* 0x002fc6000f8e02ff */
        /* <DEDUP_REMOVED lines=9> */
[----:B------:R-:W4:Y:S01]  /*19950*/  LDL.LU R2, [R1+0x164] ;  /* 0x0001640001027983 */ /* 0x000f220000300800 */
[----:B0-----:R-:W-:-:S03]  /*19960*/  IMAD R11, R10, UR5, RZ ;  /* 0x000000050a0b7c24 */ /* 0x001fc6000f8e02ff */
[----:B------:R-:W-:Y:S01]  /*19970*/  STL [R1+0x19c], R12 ;  /* 0x00019c0c01007387 */ /* 0x000fe20000100800 */
[----:B------:R-:W-:-:S03]  /*19980*/  IMAD R10, R9, UR5, RZ ;  /* 0x00000005090a7c24 */ /* 0x000fc6000f8e02ff */
[----:B------:R-:W-:Y:S01]  /*19990*/  STL [R1+0x198], R11 ;  /* 0x0001980b01007387 */ /* 0x000fe20000100800 */
[----:B--2---:R-:W-:-:S03]  /*199a0*/  IMAD R9, R28, UR5, RZ ;  /* 0x000000051c097c24 */ /* 0x004fc6000f8e02ff */
[----:B------:R-:W2:Y:S04]  /*199b0*/  LDL.LU R28, [R1+0x160] ;  /* 0x00016000011c7983 */ /* 0x000ea80000300800 */
[----:B------:R-:W-:Y:S04]  /*199c0*/  STL [R1+0x194], R10 ;  /* 0x0001940a01007387 */ /* 0x000fe80000100800 */
[----:B------:R0:W-:Y:S04]  /*199d0*/  STL [R1+0x190], R9 ;  /* 0x0001900901007387 */ /* 0x0001e80000100800 */
[----:B------:R-:W2:Y:S04]  /*199e0*/  LDL.LU R20, [R1+0x15c] ;  /* 0x00015c0001147983 */ /* 0x000ea80000300800 */
[----:B------:R-:W2:Y:S01]  /*199f0*/  LDL.LU R19, [R1+0x158] ;  /* 0x0001580001137983 */ /* 0x000ea20000300800 */
[----:B------:R-:W-:-:S05]  /*19a00*/  IMAD R8, R8, UR5, RZ ;  /* 0x0000000508087c24 */ /* 0x000fca000f8e02ff */
[----:B------:R3:W-:Y:S04]  /*19a10*/  STL [R1+0x184], R8 ;  /* 0x0001840801007387 */ /* 0x0007e80000100800 */
[----:B------:R-:W2:Y:S04]  /*19a20*/  LDL.LU R18, [R1+0x154] ;  /* 0x0001540001127983 */ /* 0x000ea80000300800 */
[----:B0-----:R-:W2:Y:S04]  /*19a30*/  LDL.LU R9, [R1+0x150] ;  /* 0x0001500001097983 */ /* 0x001ea80000300800 */
[----:B------:R-:W2:Y:S04]  /*19a40*/  LDL.LU R17, [R1+0x14c] ;  /* 0x00014c0001117983 */ /* 0x000ea80000300800 */
[----:B------:R-:W2:Y:S01]  /*19a50*/  LDL.LU R16, [R1+0x148] ;  /* 0x0001480001107983 */ /* 0x000ea20000300800 */
[----:B---3--:R-:W-:-:S05]  /*19a60*/  IMAD R8, R29, UR5, RZ ;  /* 0x000000051d087c24 */ /* 0x008fca000f8e02ff */
[----:B------:R5:W-:Y:S04]  /*19a70*/  STL [R1+0x180], R8 ;  /* 0x0001800801007387 */ /* 0x000be80000100800 */
[----:B------:R-:W3:Y:S04]  /*19a80*/  LDL.LU R15, [R1+0x144] ;  /* 0x00014400010f7983 */ /* 0x000ee80000300800 */
[----:B------:R-:W3:Y:S04]  /*19a90*/  LDL.LU R14, [R1+0x140] ;  /* 0x00014000010e7983 */ /* 0x000ee80000300800 */
[----:B------:R-:W3:Y:S04]  /*19aa0*/  LDL.LU R13, [R1+0x13c] ;  /* 0x00013c00010d7983 */ /* 0x000ee80000300800 */
[----:B------:R-:W3:Y:S04]  /*19ab0*/  LDL.LU R12, [R1+0x138] ;  /* 0x00013800010c7983 */ /* 0x000ee80000300800 */
[----:B------:R-:W3:Y:S04]  /*19ac0*/  LDL.LU R11, [R1+0x134] ;  /* 0x00013400010b7983 */ /* 0x000ee80000300800 */
[----:B------:R-:W3:Y:S01]  /*19ad0*/  LDL.LU R29, [R1+0x130] ;  /* 0x00013000011d7983 */ /* 0x000ee20000300800 */
[----:B------:R-:W-:-:S03]  /*19ae0*/  IMAD R10, R4, UR5, RZ ;  /* 0x00000005040a7c24 */ /* 0x000fc6000f8e02ff */
[----:B------:R-:W3:Y:S04]  /*19af0*/  LDL.LU R4, [R1+0x12c] ;  /* 0x00012c0001047983 */ /* 0x000ee80000300800 */
[----:B------:R0:W-:Y:S01]  /*19b00*/  STL [R1+0x17c], R10 ;  /* 0x00017c0a01007387 */ /* 0x0001e20000100800 */
[----:B-----5:R-:W-:-:S03]  /*19b10*/  IMAD R8, R5, UR5, RZ ;  /* 0x0000000505087c24 */ /* 0x020fc6000f8e02ff */
[----:B------:R-:W5:Y:S04]  /*19b20*/  LDL.LU R5, [R1+0x128] ;  /* 0x0001280001057983 */ /* 0x000f680000300800 */
[----:B------:R1:W-:Y:S01]  /*19b30*/  STL [R1+0x178], R8 ;  /* 0x0001780801007387 */ /* 0x0003e20000100800 */
[----:B0-----:R-:W-:-:S03]  /*19b40*/  IMAD R10, R6, UR5, RZ ;  /* 0x00000005060a7c24 */ /* 0x001fc6000f8e02ff */
[----:B------:R-:W5:Y:S04]  /*19b50*/  LDL.LU R6, [R1+0x124] ;  /* 0x0001240001067983 */ /* 0x000f680000300800 */
[----:B------:R-:W-:Y:S01]  /*19b60*/  STL [R1+0x174], R10 ;  /* 0x0001740a01007387 */ /* 0x000fe20000100800 */
[----:B-1----:R-:W-:-:S03]  /*19b70*/  IMAD R8, R7, UR5, RZ ;  /* 0x0000000507087c24 */ /* 0x002fc6000f8e02ff */
[----:B------:R-:W5:Y:S04]  /*19b80*/  LDL.LU R7, [R1+0x120] ;  /* 0x0001200001077983 */ /* 0x000f680000300800 */
[----:B------:R0:W-:Y:S01]  /*19b90*/  STL [R1+0x170], R8 ;  /* 0x0001700801007387 */ /* 0x0001e20000100800 */
[----:B----4-:R-:W-:-:S03]  /*19ba0*/  IMAD R0, R0, UR5, RZ ;  /* 0x0000000500007c24 */ /* 0x010fc6000f8e02ff */
[----:B0-----:R-:W4:Y:S01]  /*19bb0*/  LDL.LU R8, [R1+0x11c] ;  /* 0x00011c0001087983 */ /* 0x001f220000300800 */
[----:B------:R-:W-:-:S03]  /*19bc0*/  IMAD R3, R3, UR5, RZ ;  /* 0x0000000503037c24 */ /* 0x000fc6000f8e02ff */
[----:B------:R0:W-:Y:S01]  /*19bd0*/  STL [R1+0x16c], R0 ;  /* 0x00016c0001007387 */ /* 0x0001e20000100800 */
[----:B------:R-:W-:-:S03]  /*19be0*/  IMAD R2, R2, UR5, RZ ;  /* 0x0000000502027c24 */ /* 0x000fc6000f8e02ff */
[----:B0-----:R-:W4:Y:S04]  /*19bf0*/  LDL.LU R0, [R1+0x118] ;  /* 0x0001180001007983 */ /* 0x001f280000300800 */
[----:B------:R0:W-:Y:S04]  /*19c00*/  STL [R1+0x168], R3 ;  /* 0x0001680301007387 */ /* 0x0001e80000100800 */
[----:B------:R-:W4:Y:S04]  /*19c10*/  LDL.LU R10, [R1+0x114] ;  /* 0x00011400010a7983 */ /* 0x000f280000300800 */
[----:B0-----:R-:W4:Y:S04]  /*19c20*/  LDL.LU R3, [R1+0x110] ;  /* 0x0001100001037983 */ /* 0x001f280000300800 */
[----:B------:R0:W-:Y:S04]  /*19c30*/  STL [R1+0x164], R2 ;  /* 0x0001640201007387 */ /* 0x0001e80000100800 */
[----:B0-----:R-:W4:Y:S01]  /*19c40*/  LDL.LU R2, [R1+0x10c] ;  /* 0x00010c0001027983 */ /* 0x001f220000300800 */
[----:B--2---:R-:W-:-:S05]  /*19c50*/  IMAD R28, R28, UR5, RZ ;  /* 0x000000051c1c7c24 */ /* 0x004fca000f8e02ff */
[----:B------:R0:W-:Y:S01]  /*19c60*/  STL [R1+0x160], R28 ;  /* 0x0001601c01007387 */ /* 0x0001e20000100800 */
[----:B------:R-:W-:-:S03]  /*19c70*/  IMAD R20, R20, UR5, RZ ;  /* 0x0000000514147c24 */ /* 0x000fc6000f8e02ff */
[----:B0-----:R-:W2:Y:S04]  /*19c80*/  LDL.LU R28, [R1+0x108] ;  /* 0x00010800011c7983 */ /* 0x001ea80000300800 */
[----:B------:R0:W-:Y:S02]  /*19c90*/  STL [R1+0x15c], R20 ;  /* 0x00015c1401007387 */ /* 0x0001e40000100800 */
[----:B0-----:R-:W-:-:S05]  /*19ca0*/  IMAD R20, R19, UR5, RZ ;  /* 0x0000000513147c24 */ /* 0x001fca000f8e02ff */
[----:B------:R-:W-:Y:S01]  /*19cb0*/  STL [R1+0x158], R20 ;  /* 0x0001581401007387 */ /* 0x000fe20000100800 */
[----:B------:R-:W-:Y:S02]  /*19cc0*/  IMAD R18, R18, UR5, RZ ;  /* 0x0000000512127c24 */ /* 0x000fe4000f8e02ff */
[----:B------:R-:W-:Y:S02]  /*19cd0*/  IMAD R19, R9, UR5, RZ ;  /* 0x0000000509137c24 */ /* 0x000fe4000f8e02ff */
[----:B------:R-:W2:Y:S04]  /*19ce0*/  LDL.LU R9, [R1+0x104] ;  /* 0x0001040001097983 */ /* 0x000ea80000300800 */
[----:B------:R0:W-:Y:S04]  /*19cf0*/  STL [R1+0x154], R18 ;  /* 0x0001541201007387 */ /* 0x0001e80000100800 */
[----:B------:R-:W-:Y:S01]  /*19d00*/  STL [R1+0x150], R19 ;  /* 0x0001501301007387 */ /* 0x000fe20000100800 */
[----:B0-----:R-:W-:-:S02]  /*19d10*/  IMAD R18, R17, UR5, RZ ;  /* 0x0000000511127c24 */ /* 0x001fc4000f8e02ff */
[----:B------:R-:W-:Y:S02]  /*19d20*/  IMAD R17, R16, UR5, RZ ;  /* 0x0000000510117c24 */ /* 0x000fe4000f8e02ff */
[----:B---3--:R-:W-:Y:S01]  /*19d30*/  IMAD R16, R15, UR5, RZ ;  /* 0x000000050f107c24 */ /* 0x008fe2000f8e02ff */
        /* <DEDUP_REMOVED lines=14> */
[----:B0-----:R-:W-:-:S03]  /*19e20*/  IMAD R11, R4, UR5, RZ ;  /* 0x00000005040b7c24 */ /* 0x001fc6000f8e02ff */
[----:B------:R-:W3:Y:S04]  /*19e30*/  LDL.LU R4, [R1+0xfc] ;  /* 0x0000fc0001047983 */ /* 0x000ee80000300800 */
        /* <DEDUP_REMOVED lines=14> */
[----:B------:R-:W4:Y:S01]  /*19f20*/  LDL.LU R0, [R1+0xe8] ;  /* 0x0000e80001007983 */ /* 0x000f220000300800 */
[----:B-1----:R-:W-:-:S03]  /*19f30*/  IMAD R11, R10, UR5, RZ ;  /* 0x000000050a0b7c24 */ /* 0x002fc6000f8e02ff */
[----:B------:R-:W-:Y:S04]  /*19f40*/  STL [R1+0x118], R12 ;  /* 0x0001180c01007387 */ /* 0x000fe80000100800 */
[----:B------:R-:W-:Y:S01]  /*19f50*/  STL [R1+0x114], R11 ;  /* 0x0001140b01007387 */ /* 0x000fe20000100800 */
[----:B------:R-:W-:-:S03]  /*19f60*/  IMAD R10, R2, UR5, RZ ;  /* 0x00000005020a7c24 */ /* 0x000fc6000f8e02ff */
[----:B------:R-:W4:Y:S01]  /*19f70*/  LDL.LU R2, [R1+0xe4] ;  /* 0x0000e40001027983 */ /* 0x000f220000300800 */
[----:B------:R-:W-:-:S05]  /*19f80*/  IMAD R3, R3, UR5, RZ ;  /* 0x0000000503037c24 */ /* 0x000fca000f8e02ff */
[----:B------:R2:W-:Y:S04]  /*19f90*/  STL [R1+0x110], R3 ;  /* 0x0001100301007387 */ /* 0x0005e80000100800 */
[----:B------:R-:W-:Y:S01]  /*19fa0*/  STL [R1+0x10c], R10 ;  /* 0x00010c0a01007387 */ /* 0x000fe20000100800 */
[----:B--2---:R-:W-:-:S03]  /*19fb0*/  IMAD R3, R28, UR5, RZ ;  /* 0x000000051c037c24 */ /* 0x004fc6000f8e02ff */
[----:B------:R-:W2:Y:S04]  /*19fc0*/  LDL.LU R28, [R1+0xe0] ;  /* 0x0000e000011c7983 */ /* 0x000ea80000300800 */
[----:B------:R-:W2:Y:S04]  /*19fd0*/  LDL.LU R20, [R1+0xdc] ;  /* 0x0000dc0001147983 */ /* 0x000ea80000300800 */
[----:B------:R0:W-:Y:S04]  /*19fe0*/  STL [R1+0x108], R3 ;  /* 0x0001080301007387 */ /* 0x0001e80000100800 */
[----:B------:R-:W2:Y:S04]  /*19ff0*/  LDL.LU R19, [R1+0xd8] ;  /* 0x0000d80001137983 */ /* 0x000ea80000300800 */
[----:B0-----:R-:W2:Y:S04]  /*1a000*/  LDL.LU R3, [R1+0xd4] ;  /* 0x0000d40001037983 */ /* 0x001ea80000300800 */
[----:B------:R-:W2:Y:S01]  /*1a010*/  LDL.LU R18, [R1+0xd0] ;  /* 0x0000d00001127983 */ /* 0x000ea20000300800 */
[----:B------:R-:W-:-:S03]  /*1a020*/  IMAD R9, R9, UR5, RZ ;  /* 0x0000000509097c24 */ /* 0x000fc6000f8e02ff */
[----:B------:R-:W2:Y:S04]  /*1a030*/  LDL.LU R17, [R1+0xcc] ;  /* 0x0000cc0001117983 */ /* 0x000ea80000300800 */
[----:B------:R0:W-:Y:S04]  /*1a040*/  STL [R1+0x104], R9 ;  /* 0x0001040901007387 */ /* 0x0001e80000100800 */
[----:B------:R-:W2:Y:S04]  /*1a050*/  LDL.LU R16, [R1+0xc8] ;  /* 0x0000c80001107983 */ /* 0x000ea80000300800 */
[----:B------:R-:W2:Y:S04]  /*1a060*/  LDL.LU R15, [R1+0xc4] ;  /* 0x0000c400010f7983 */ /* 0x000ea80000300800 */
[----:B------:R-:W2:Y:S04]  /*1a070*/  LDL.LU R14, [R1+0xc0] ;  /* 0x0000c000010e7983 */ /* 0x000ea80000300800 */
[----:B------:R-:W2:Y:S04]  /*1a080*/  LDL.LU R13, [R1+0xbc] ;  /* 0x0000bc00010d7983 */ /* 0x000ea80000300800 */
[----:B------:R-:W2:Y:S04]  /*1a090*/  LDL.LU R12, [R1+0xb8] ;  /* 0x0000b800010c7983 */ /* 0x000ea80000300800 */
[----:B0-----:R-:W2:Y:S01]  /*1a0a0*/  LDL.LU R9, [R1+0xb4] ;  /* 0x0000b40001097983 */ /* 0x001ea20000300800 */
[----:B---3--:R-:W-:-:S03]  /*1a0b0*/  IMAD R11, R29, UR5, RZ ;  /* 0x000000051d0b7c24 */ /* 0x008fc6000f8e02ff */
[----:B------:R-:W3:Y:S04]  /*1a0c0*/  LDL.LU R29, [R1+0xb0] ;  /* 0x0000b000011d7983 */ /* 0x000ee80000300800 */
[----:B------:R5:W-:Y:S01]  /*1a0d0*/  STL [R1+0x100], R11 ;  /* 0x0001000b01007387 */ /* 0x000be20000100800 */
        /* <DEDUP_REMOVED lines=14> */
[----:B------:R1:W-:Y:S04]  /*1a1c0*/  STL [R1+0xec], R10 ;  /* 0x0000ec0a01007387 */ /* 0x0003e80000100800 */
[----:B0-----:R-:W4:Y:S01]  /*1a1d0*/  LDL.LU R11, [R1+0x98] ;  /* 0x00009800010b7983 */ /* 0x001f220000300800 */
[----:B------:R-:W-:-:S03]  /*1a1e0*/  IMAD R0, R0, UR5, RZ ;  /* 0x0000000500007c24 */ /* 0x000fc6000f8e02ff */
[----:B-1----:R-:W4:Y:S04]  /*1a1f0*/  LDL.LU R10, [R1+0x94] ;  /* 0x00009400010a7983 */ /* 0x002f280000300800 */
[----:B------:R0:W-:Y:S04]  /*1a200*/  STL [R1+0xe8], R0 ;  /* 0x0000e80001007387 */ /* 0x0001e80000100800 */
[----:B0-----:R-:W4:Y:S01]  /*1a210*/  LDL.LU R0, [R1+0x90] ;  /* 0x0000900001007983 */ /* 0x001f220000300800 */
[----:B------:R-:W-:-:S05]  /*1a220*/  IMAD R2, R2, UR5, RZ ;  /* 0x0000000502027c24 */ /* 0x000fca000f8e02ff */
[----:B------:R0:W-:Y:S04]  /*1a230*/  STL [R1+0xe4], R2 ;  /* 0x0000e40201007387 */ /* 0x0001e80000100800 */
[----:B0-----:R-:W4:Y:S01]  /*1a240*/  LDL.LU R2, [R1+0x8c] ;  /* 0x00008c0001027983 */ /* 0x001f220000300800 */
[----:B--2---:R-:W-:Y:S02]  /*1a250*/  IMAD R28, R28, UR5, RZ ;  /* 0x000000051c1c7c24 */ /* 0x004fe4000f8e02ff */
[----:B------:R-:W-:-:S03]  /*1a260*/  IMAD R20, R20, UR5, RZ ;  /* 0x0000000514147c24 */ /* 0x000fc6000f8e02ff */
[----:B------:R0:W-:Y:S01]  /*1a270*/  STL [R1+0xe0], R28 ;  /* 0x0000e01c01007387 */ /* 0x0001e20000100800 */
[----:B------:R-:W-:-:S03]  /*1a280*/  IMAD R19, R19, UR5, RZ ;  /* 0x0000000513137c24 */ /* 0x000fc6000f8e02ff */
[----:B0-----:R-:W2:Y:S04]  /*1a290*/  LDL.LU R28, [R1+0x3120] ;  /* 0x00312000011c7983 */ /* 0x001ea80000300800 */
[----:B------:R0:W-:Y:S02]  /*1a2a0*/  STL [R1+0xdc], R20 ;  /* 0x0000dc1401007387 */ /* 0x0001e40000100800 */
[----:B0-----:R-:W-:Y:S02]  /*1a2b0*/  IMAD R20, R3, UR5, RZ ;  /* 0x0000000503147c24 */ /* 0x001fe4000f8e02ff */
[----:B------:R-:W2:Y:S04]  /*1a2c0*/  LDL.LU R3, [R1+0x88] ;  /* 0x0000880001037983 */ /* 0x000ea80000300800 */
        /* <DEDUP_REMOVED lines=16> */
[----:B------:R-:W2:Y:S04]  /*1a3d0*/  LDL.LU R9, [R1+0x84] ;  /* 0x0000840001097983 */ /* 0x000ea80000300800 */
[----:B------:R3:W-:Y:S04]  /*1a3e0*/  STL [R1+0xb8], R12 ;  /* 0x0000b80c01007387 */ /* 0x0007e80000100800 */
[----:B------:R0:W-:Y:S01]  /*1a3f0*/  STL [R1+0xb4], R13 ;  /* 0x0000b40d01007387 */ /* 0x0001e20000100800 */
[----:B---3--:R-:W-:-:S03]  /*1a400*/  IMAD R12, R29, UR5, RZ ;  /* 0x000000051d0c7c24 */ /* 0x008fc6000f8e02ff */
[----:B------:R-:W3:Y:S01]  /*1a410*/  LDL.LU R29, [R1+0x80] ;  /* 0x00008000011d7983 */ /* 0x000ee20000300800 */
[----:B0-----:R-:W-:-:S03]  /*1a420*/  IMAD R13, R4, UR5, RZ ;  /* 0x00000005040d7c24 */ /* 0x001fc6000f8e02ff */
[----:B------:R5:W-:Y:S04]  /*1a430*/  STL [R1+0xb0], R12 ;  /* 0x0000b00c01007387 */ /* 0x000be80000100800 */
[----:B------:R-:W3:Y:S04]  /*1a440*/  LDL.LU R4, [R1+0x7c] ;  /* 0x00007c0001047983 */ /* 0x000ee80000300800 */
[----:B------:R0:W-:Y:S01]  /*1a450*/  STL [R1+0xac], R13 ;  /* 0x0000ac0d01007387 */ /* 0x0001e20000100800 */
[----:B-----5:R-:W-:-:S03]  /*1a460*/  IMAD R12, R5, UR5, RZ ;  /* 0x00000005050c7c24 */ /* 0x020fc6000f8e02ff */
[----:B------:R-:W5:Y:S04]  /*1a470*/  LDL.LU R5, [R1+0x78] ;  /* 0x0000780001057983 */ /* 0x000f680000300800 */
[----:B------:R1:W-:Y:S01]  /*1a480*/  STL [R1+0xa8], R12 ;  /* 0x0000a80c01007387 */ /* 0x0003e20000100800 */
[----:B0-----:R-:W-:-:S03]  /*1a490*/  IMAD R13, R6, UR5, RZ ;  /* 0x00000005060d7c24 */ /* 0x001fc6000f8e02ff */
[----:B------:R-:W5:Y:S01]  /*1a4a0*/  LDL.LU R6, [R1+0x74] ;  /* 0x0000740001067983 */ /* 0x000f620000300800 */
[----:B-1----:R-:W-:-:S03]  /*1a4b0*/  IMAD R12, R7, UR5, RZ ;  /* 0x00000005070c7c24 */ /* 0x002fc6000f8e02ff */
[----:B------:R4:W-:Y:S04]  /*1a4c0*/  STL [R1+0xa4], R13 ;  /* 0x0000a40d01007387 */ /* 0x0009e80000100800 */
[----:B------:R-:W5:Y:S04]  /*1a4d0*/  LDL.LU R7, [R1+0x70] ;  /* 0x0000700001077983 */ /* 0x000f680000300800 */
[----:B------:R0:W-:Y:S01]  /*1a4e0*/  STL [R1+0xa0], R12 ;  /* 0x0000a00c01007387 */ /* 0x0001e20000100800 */
[----:B----4-:R-:W-:-:S03]  /*1a4f0*/  IMAD R13, R8, UR5, RZ ;  /* 0x00000005080d7c24 */ /* 0x010fc6000f8e02ff */
[----:B------:R-:W4:Y:S01]  /*1a500*/  LDL.LU R8, [R1+0x6c] ;  /* 0x00006c0001087983 */ /* 0x000f220000300800 */
[----:B0-----:R-:W-:-:S03]  /*1a510*/  IMAD R12, R11, UR5, RZ ;  /* 0x000000050b0c7c24 */ /* 0x001fc6000f8e02ff */
[----:B------:R-:W-:Y:S01]  /*1a520*/  STL [R1+0x9c], R13 ;  /* 0x00009c0d01007387 */ /* 0x000fe20000100800 */
[----:B------:R-:W-:-:S03]  /*1a530*/  IMAD R11, R10, UR5, RZ ;  /* 0x000000050a0b7c24 */ /* 0x000fc6000f8e02ff */
[----:B------:R-:W-:Y:S04]  /*1a540*/  STL [R1+0x98], R12 ;  /* 0x0000980c01007387 */ /* 0x000fe80000100800 */
[----:B------:R-:W4:Y:S04]  /*1a550*/  LDL.LU R10, [R1+0x64] ;  /* 0x00006400010a7983 */ /* 0x000f280000300800 */
[----:B------:R-:W-:Y:S01]  /*1a560*/  STL [R1+0x94], R11 ;  /* 0x0000940b01007387 */ /* 0x000fe20000100800 */
[----:B------:R-:W-:-:S05]  /*1a570*/  IMAD R0, R0, UR5, RZ ;  /* 0x0000000500007c24 */ /* 0x000fca000f8e02ff */
[----:B------:R0:W-:Y:S04]  /*1a580*/  STL [R1+0x90], R0 ;  /* 0x0000900001007387 */ /* 0x0001e80000100800 */
[----:B------:R-:W4:Y:S04]  /*1a590*/  LDL.LU R20, [R1+0x60] ;  /* 0x0000600001147983 */ /* 0x000f280000300800 */
[----:B0-----:R-:W4:Y:S01]  /*1a5a0*/  LDL.LU R0, [R1+0x5c] ;  /* 0x00005c0001007983 */ /* 0x001f220000300800 */
[----:B------:R-:W-:-:S05]  /*1a5b0*/  IMAD R2, R2, UR5, RZ ;  /* 0x0000000502027c24 */ /* 0x000fca000f8e02ff */
[----:B------:R0:W-:Y:S04]  /*1a5c0*/  STL [R1+0x8c], R2 ;  /* 0x00008c0201007387 */ /* 0x0001e80000100800 */
[----:B------:R-:W4:Y:S04]  /*1a5d0*/  LDL.LU R19, [R1+0x54] ;  /* 0x0000540001137983 */ /* 0x000f280000300800 */
[----:B0-----:R-:W4:Y:S01]  /*1a5e0*/  LDL.LU R2, [R1+0x4c] ;  /* 0x00004c0001027983 */ /* 0x001f220000300800 */
[----:B--2---:R-:W-:-:S03]  /*1a5f0*/  IMAD R11, R3, UR5, RZ ;  /* 0x00000005030b7c24 */ /* 0x004fc6000f8e02ff */
[----:B------:R-:W2:Y:S04]  /*1a600*/  LDL.LU R3, [R1+0x68] ;  /* 0x0000680001037983 */ /* 0x000ea80000300800 */
[----:B------:R-:W2:Y:S04]  /*1a610*/  LDL.LU R18, [R1+0x48] ;  /* 0x0000480001127983 */ /* 0x000ea80000300800 */
[----:B------:R0:W-:Y:S04]  /*1a620*/  STL [R1+0x88], R11 ;  /* 0x0000880b01007387 */ /* 0x0001e80000100800 */
[----:B------:R-:W2:Y:S04]  /*1a630*/  LDL.LU R17, [R1+0x3c] ;  /* 0x00003c0001117983 */ /* 0x000ea80000300800 */
[----:B------:R-:W2:Y:S04]  /*1a640*/  LDL.LU R16, [R1+0x34] ;  /* 0x0000340001107983 */ /* 0x000ea80000300800 */
[----:B------:R-:W2:Y:S04]  /*1a650*/  LDL.LU R15, [R1+0x30] ;  /* 0x00003000010f7983 */ /* 0x000ea80000300800 */
[----:B------:R-:W2:Y:S04]  /*1a660*/  LDL.LU R14, [R1+0x2c] ;  /* 0x00002c00010e7983 */ /* 0x000ea80000300800 */
[----:B------:R-:W2:Y:S04]  /*1a670*/  LDL.LU R13, [R1+0x28] ;  /* 0x00002800010d7983 */ /* 0x000ea80000300800 */
[----:B------:R-:W2:Y:S04]  /*1a680*/  LDL.LU R12, [R1+0x24] ;  /* 0x00002400010c7983 */ /* 0x000ea80000300800 */
[----:B0-----:R-:W2:Y:S01]  /*1a690*/  LDL.LU R11, [R1+0x20] ;  /* 0x00002000010b7983 */ /* 0x001ea20000300800 */
[----:B------:R-:W-:-:S05]  /*1a6a0*/  IMAD R9, R9, UR5, RZ ;  /* 0x0000000509097c24 */ /* 0x000fca000f8e02ff */
[----:B------:R3:W-:Y:S02]  /*1a6b0*/  STL [R1+0x84], R9 ;  /* 0x0000840901007387 */ /* 0x0007e40000100800 */
[----:B---3--:R-:W-:Y:S02]  /*1a6c0*/  IMAD R9, R29, UR5, RZ ;  /* 0x000000051d097c24 */ /* 0x008fe4000f8e02ff */
[----:B------:R-:W3:Y:S04]  /*1a6d0*/  LDL.LU R29, [R1+0x1c] ;  /* 0x00001c00011d7983 */ /* 0x000ee80000300800 */
[----:B------:R0:W-:Y:S02]  /*1a6e0*/  STL [R1+0x80], R9 ;  /* 0x0000800901007387 */ /* 0x0001e40000100800 */
[----:B0-----:R-:W-:-:S02]  /*1a6f0*/  IMAD R9, R4, UR5, RZ ;  /* 0x0000000504097c24 */ /* 0x001fc4000f8e02ff */
[----:B------:R-:W3:Y:S04]  /*1a700*/  LDL.LU R4, [R1+0x18] ;  /* 0x0000180001047983 */ /* 0x000ee80000300800 */
[----:B------:R5:W-:Y:S02]  /*1a710*/  STL [R1+0x7c], R9 ;  /* 0x00007c0901007387 */ /* 0x000be40000100800 */
[----:B-----5:R-:W-:Y:S02]  /*1a720*/  IMAD R9, R5, UR5, RZ ;  /* 0x0000000505097c24 */ /* 0x020fe4000f8e02ff */
[----:B------:R-:W5:Y:S04]  /*1a730*/  LDL.LU R5, [R1+0x14] ;  /* 0x0000140001057983 */ /* 0x000f680000300800 */
[----:B------:R0:W-:Y:S02]  /*1a740*/  STL [R1+0x78], R9 ;  /* 0x0000780901007387 */ /* 0x0001e40000100800 */
[----:B0-----:R-:W-:-:S02]  /*1a750*/  IMAD R9, R6, UR5, RZ ;  /* 0x0000000506097c24 */ /* 0x001fc4000f8e02ff */
[----:B------:R-:W5:Y:S04]  /*1a760*/  LDL.LU R6, [R1+0x10] ;  /* 0x0000100001067983 */ /* 0x000f680000300800 */
[----:B------:R0:W-:Y:S02]  /*1a770*/  STL [R1+0x74], R9 ;  /* 0x0000740901007387 */ /* 0x0001e40000100800 */
[----:B0-----:R-:W-:Y:S02]  /*1a780*/  IMAD R9, R7, UR5, RZ ;  /* 0x0000000507097c24 */ /* 0x001fe4000f8e02ff */
[----:B------:R-:W5:Y:S01]  /*1a790*/  LDL.LU R7, [R1+0xc] ;  /* 0x00000c0001077983 */ /* 0x000f620000300800 */
[----:B----4-:R-:W-:-:S03]  /*1a7a0*/  IMAD R10, R10, UR5, RZ ;  /* 0x000000050a0a7c24 */ /* 0x010fc6000f8e02ff */
[----:B------:R0:W-:Y:S02]  /*1a7b0*/  STL [R1+0x70], R9 ;  /* 0x0000700901007387 */ /* 0x0001e40000100800 */
[----:B0-----:R-:W-:Y:S02]  /*1a7c0*/  IMAD R9, R8, UR5, RZ ;  /* 0x0000000508097c24 */ /* 0x001fe4000f8e02ff */
[----:B------:R-:W4:Y:S01]  /*1a7d0*/  LDL.LU R8, [R1+0x8] ;  /* 0x0000080001087983 */ /* 0x000f220000300800 */
[----:B------:R-:W-:-:S03]  /*1a7e0*/  IMAD R20, R20, UR5, RZ ;  /* 0x0000000514147c24 */ /* 0x000fc6000f8e02ff */
[----:B------:R0:W-:Y:S04]  /*1a7f0*/  STL [R1+0x6c], R9 ;  /* 0x00006c0901007387 */ /* 0x0001e80000100800 */
[----:B0-----:R-:W4:Y:S04]  /*1a800*/  LDL.LU R9, [R1+0x4] ;  /* 0x0000040001097983 */ /* 0x001f280000300800 */
[----:B------:R0:W-:Y:S01]  /*1a810*/  STL [R1+0x64], R10 ;  /* 0x0000640a01007387 */ /* 0x0001e20000100800 */
[----:B------:R-:W-:-:S03]  /*1a820*/  IMAD R19, R19, UR5, RZ ;  /* 0x0000000513137c24 */ /* 0x000fc6000f8e02ff */
[----:B0-----:R-:W4:Y:S01]  /*1a830*/  LDL.LU R10, [R1] ;  /* 0x00000000010a7983 */ /* 0x001f220000300800 */
[----:B------:R-:W-:-:S03]  /*1a840*/  IMAD R2, R2, UR5, RZ ;  /* 0x0000000502027c24 */ /* 0x000fc6000f8e02ff */
[----:B------:R0:W-:Y:S04]  /*1a850*/  STL [R1+0x398], R20 ;  /* 0x0003981401007387 */ /* 0x0001e80000100800 */
[----:B0-----:R-:W4:Y:S04]  /*1a860*/  LDL.LU R20, [R1+0x311c] ;  /* 0x00311c0001147983 */ /* 0x001f280000300800 */
[----:B------:R0:W-:Y:S04]  /*1a870*/  STL [R1+0x5c], R19 ;  /* 0x00005c1301007387 */ /* 0x0001e80000100800 */
[----:B0-----:R-:W4:Y:S04]  /*1a880*/  LDL.LU R19, [R1+0x3118] ;  /* 0x0031180001137983 */ /* 0x001f280000300800 */
[----:B------:R0:W-:Y:S04]  /*1a890*/  STL [R1+0x54], R2 ;  /* 0x0000540201007387 */ /* 0x0001e80000100800 */
[----:B0-----:R-:W2:Y:S02]  /*1a8a0*/  LDL.LU R2, [R1+0x3114] ;  /* 0x0031140001027983 */ /* 0x001ea40000300800 */
[----:B--2---:R-:W-:-:S05]  /*1a8b0*/  IMAD R2, R2, UR5, RZ ;  /* 0x0000000502027c24 */ /* 0x004fca000f8e02ff */
[----:B------:R0:W-:Y:S04]  /*1a8c0*/  STL [R1+0x4c], R2 ;  /* 0x00004c0201007387 */ /* 0x0001e80000100800 */
[----:B0-----:R-:W2:Y:S01]  /*1a8d0*/  LDL.LU R2, [R1+0x3110] ;  /* 0x0031100001027983 */ /* 0x001ea20000300800 */
[----:B------:R-:W-:-:S05]  /*1a8e0*/  IMAD R3, R3, UR5, RZ ;  /* 0x0000000503037c24 */ /* 0x000fca000f8e02ff */
[----:B------:R2:W-:Y:S02]  /*1a8f0*/  STL [R1+0x40], R3 ;  /* 0x0000400301007387 */ /* 0x0005e40000100800 */
[----:B--2---:R-:W-:-:S05]  /*1a900*/  IADD3 R3, P3, R18, R2, RZ ;  /* 0x0000000212037210 */ /* 0x004fca0007f7e0ff */
[----:B------:R0:W-:Y:S02]  /*1a910*/  STL [R1+0x2c1c], R3 ;  /* 0x002c1c0301007387 */ /* 0x0001e40000100800 */
[----:B0-----:R-:W-:-:S05]  /*1a920*/  IADD3 R3, P2, R17, R2, RZ ;  /* 0x0000000211037210 */ /* 0x001fca0007f5e0ff */
        /* <DEDUP_REMOVED lines=10> */
[----:B------:R0:W-:Y:S04]  /*1a9d0*/  STL [R1+0x2c34], R3 ;  /* 0x002c340301007387 */ /* 0x0001e80000100800 */
[----:B0-----:R-:W2:Y:S02]  /*1a9e0*/  LDL.LU R3, [R1+0x310c] ;  /* 0x00310c0001037983 */ /* 0x001ea40000300800 */
[-C--:B--2---:R-:W-:Y:S02]  /*1a9f0*/  LEA.HI.X.SX32 R18, R18, R3.reuse, 0x1, P3 ;  /* 0x0000000312127211 */ /* 0x084fe400018f0eff */
[----:B------:R-:W-:-:S03]  /*1aa00*/  LEA.HI.X.SX32 R17, R17, R3, 0x1, P2 ;  /* 0x0000000311117211 */ /* 0x000fc600010f0eff */
[----:B------:R0:W-:Y:S02]  /*1aa10*/  STL [R1+0x2c14], R18 ;  /* 0x002c141201007387 */ /* 0x0001e40000100800 */
[----:B0-----:R-:W-:-:S05]  /*1aa20*/  IADD3 R18, P3, R11, R2, RZ ;  /* 0x000000020b127210 */ /* 0x001fca0007f7e0ff */
[----:B------:R0:W-:Y:S01]  /*1aa30*/  STL [R1+0x2c18], R18 ;  /* 0x002c181201007387 */ /* 0x0001e20000100800 */
[----:B------:R-:W-:-:S03]  /*1aa40*/  LEA.HI.X.SX32 R16, R16, R3, 0x1, P1 ;  /* 0x0000000310107211 */ /* 0x000fc600008f0eff */
[----:B0-----:R-:W2:Y:S04]  /*1aa50*/  LDL.LU R18, [R1+0x3108] ;  /* 0x0031080001127983 */ /* 0x001ea80000300800 */
[----:B------:R3:W-:Y:S02]  /*1aa60*/  STL [R1+0x2c0c], R17 ;  /* 0x002c0c1101007387 */ /* 0x0007e40000100800 */
[----:B---3--:R-:W-:-:S05]  /*1aa70*/  IADD3 R17, P2, R29, R2, RZ ;  /* 0x000000021d117210 */ /* 0x008fca0007f5e0ff */
[----:B------:R0:W-:Y:S01]  /*1aa80*/  STL [R1+0x2c10], R17 ;  /* 0x002c101101007387 */ /* 0x0001e20000100800 */
[----:B------:R-:W-:-:S03]  /*1aa90*/  LEA.HI.X.SX32 R15, R15, R3, 0x1, P0 ;  /* 0x000000030f0f7211 */ /* 0x000fc600000f0eff */
[----:B0-----:R-:W3:Y:S04]  /*1aaa0*/  LDL.LU R17, [R1+0x3104] ;  /* 0x0031040001117983 */ /* 0x001ee80000300800 */
[----:B------:R0:W-:Y:S02]  /*1aab0*/  STL [R1+0x2c04], R16 ;  /* 0x002c041001007387 */ /* 0x0001e40000100800 */
[----:B0-----:R-:W-:-:S05]  /*1aac0*/  IADD3 R16, P1, R4, R2, RZ ;  /* 0x0000000204107210 */ /* 0x001fca0007f3e0ff */
[----:B------:R0:W-:Y:S01]  /*1aad0*/  STL [R1+0x2c08], R16 ;  /* 0x002c081001007387 */ /* 0x0001e20000100800 */
[----:B------:R-:W-:-:S03]  /*1aae0*/  LEA.HI.X.SX32 R14, R14, R3, 0x1, P4 ;  /* 0x000000030e0e7211 */ /* 0x000fc600020f0eff */
[----:B0-----:R-:W2:Y:S04]  /*1aaf0*/  LDL.LU R16, [R1+0x3100] ;  /* 0x0031000001107983 */ /* 0x001ea80000300800 */
[----:B------:R5:W-:Y:S02]  /*1ab00*/  STL [R1+0x2bfc], R15 ;  /* 0x002bfc0f01007387 */ /* 0x000be40000100800 */
[----:B-----5:R-:W-:-:S05]  /*1ab10*/  IADD3 R15, P0, R5, R2, RZ ;  /* 0x00000002050f7210 */ /* 0x020fca0007f1e0ff */
[----:B------:R0:W-:Y:S01]  /*1ab20*/  STL [R1+0x2c00], R15 ;  /* 0x002c000f01007387 */ /* 0x0001e20000100800 */
[----:B------:R-:W-:-:S03]  /*1ab30*/  LEA.HI.X.SX32 R13, R13, R3, 0x1, P6 ;  /* 0x000000030d0d7211 */ /* 0x000fc600030f0eff */
[----:B0-----:R-:W5:Y:S04]  /*1ab40*/  LDL.LU R15, [R1+0x30fc] ;  /* 0x0030fc00010f7983 */ /* 0x001f680000300800 */
[----:B------:R0:W-:Y:S02]  /*1ab50*/  STL [R1+0x2bf4], R14 ;  /* 0x002bf40e01007387 */ /* 0x0001e40000100800 */
[----:B0-----:R-:W-:-:S05]  /*1ab60*/  IADD3 R14, P4, R6, R2, RZ ;  /* 0x00000002060e7210 */ /* 0x001fca0007f9e0ff */
        /* <DEDUP_REMOVED lines=9> */
[----:B----4-:R-:W-:-:S05]  /*1ac00*/  IADD3 R12, P5, R8, R2, RZ ;  /* 0x00000002080c7210 */ /* 0x010fca0007fbe0ff */
[----:B------:R0:W-:Y:S01]  /*1ac10*/  STL [R1+0x2be8], R12 ;  /* 0x002be80c01007387 */ /* 0x0001e20000100800 */
[----:B------:R-:W-:-:S03]  /*1ac20*/  LEA.HI.X.SX32 R29, R29, R3, 0x1, P2 ;  /* 0x000000031d1d7211 */ /* 0x000fc600010f0eff */
[----:B0-----:R-:W4:Y:S04]  /*1ac30*/  LDL.LU R12, [R1+0x30f0] ;  /* 0x0030f000010c7983 */ /* 0x001f280000300800 */
[----:B------:R0:W-:Y:S02]  /*1ac40*/  STL [R1+0x2bdc], R11 ;  /* 0x002bdc0b01007387 */ /* 0x0001e40000100800 */
[----:B0-----:R-:W-:-:S05]  /*1ac50*/  IADD3 R11, P3, R9, R2, RZ ;  /* 0x00000002090b7210 */ /* 0x001fca0007f7e0ff */
[----:B------:R0:W-:Y:S04]  /*1ac60*/  STL [R1+0x2be0], R11 ;  /* 0x002be00b01007387 */ /* 0x0001e80000100800 */
[----:B0-----:R-:W5:Y:S04]  /*1ac70*/  LDL.LU R11, [R1+0x30ec] ;  /* 0x0030ec00010b7983 */ /* 0x001f680000300800 */
[----:B------:R0:W-:Y:S02]  /*1ac80*/  STL [R1+0x2bd4], R29 ;  /* 0x002bd41d01007387 */ /* 0x0001e40000100800 */
[----:B0-----:R-:W-:-:S05]  /*1ac90*/  IADD3 R29, P2, R10, R2, RZ ;  /* 0x000000020a1d7210 */ /* 0x001fca0007f5e0ff */
[----:B------:R0:W-:Y:S04]  /*1aca0*/  STL [R1+0x2bd8], R29 ;  /* 0x002bd81d01007387 */ /* 0x0001e80000100800 */
[----:B0-----:R-:W3:Y:S01]  /*1acb0*/  LDL.LU R29, [R1+0x30e8] ;  /* 0x0030e800011d7983 */ /* 0x001ee20000300800 */
[----:B------:R-:W-:-:S05]  /*1acc0*/  LEA.HI.X.SX32 R4, R4, R3, 0x1, P1 ;  /* 0x0000000304047211 */ /* 0x000fca00008f0eff */
[----:B------:R3:W-:Y:S02]  /*1acd0*/  STL [R1+0x2bcc], R4 ;  /* 0x002bcc0401007387 */ /* 0x0007e40000100800 */
[----:B---3--:R-:W-:-:S05]  /*1ace0*/  IADD3 R4, P1, R29, R2, RZ ;  /* 0x000000021d047210 */ /* 0x008fca0007f3e0ff */
        /* <DEDUP_REMOVED lines=32> */
[-C--:B------:R-:W-:Y:S02]  /*1aef0*/  LEA.HI.X.SX32 R29, R29, R3.reuse, 0x1, P1 ;  /* 0x000000031d1d7211 */ /* 0x080fe400008f0eff */
[----:B------:R-:W-:-:S03]  /*1af00*/  LEA.HI.X.SX32 R4, R4, R3, 0x1, P0 ;  /* 0x0000000304047211 */ /* 0x000fc600000f0eff */
[----:B------:R3:W-:Y:S01]  /*1af10*/  STL [R1+0x2b94], R29 ;  /* 0x002b941d01007387 */ /* 0x0007e20000100800 */
[----:B------:R-:W-:Y:S02]  /*1af20*/  IMAD R21, R21, UR5, RZ ;  /* 0x0000000515157c24 */ /* 0x000fe4000f8e02ff */
[----:B------:R-:W-:Y:S02]  /*1af30*/  IMAD R22, R22, UR5, RZ ;  /* 0x0000000516167c24 */ /* 0x000fe4000f8e02ff */
[----:B------:R-:W-:Y:S02]  /*1af40*/  IMAD R23, R23, UR5, RZ ;  /* 0x0000000517177c24 */ /* 0x000fe4000f8e02ff */
[----:B------:R-:W-:Y:S01]  /*1af50*/  IMAD R24, R24, UR5, RZ ;  /* 0x0000000518187c24 */ /* 0x000fe2000f8e02ff */
[----:B---3--:R-:W-:-:S05]  /*1af60*/  IADD3 R29, P1, R10, R2, RZ ;  /* 0x000000020a1d7210 */ /* 0x008fca0007f3e0ff */
[----:B------:R5:W-:Y:S04]  /*1af70*/  STL [R1+0x2b98], R29 ;  /* 0x002b981d01007387 */ /* 0x000be80000100800 */
[----:B------:R0:W-:Y:S01]  /*1af80*/  STL [R1+0x2b8c], R4 ;  /* 0x002b8c0401007387 */ /* 0x0001e20000100800 */
[----:B-----5:R-:W-:Y:S02]  /*1af90*/  IADD3 R29, P0, R11, R2, RZ ;  /* 0x000000020b1d7210 */ /* 0x020fe40007f1e0ff */
[----:B0-----:R-:W-:-:S03]  /*1afa0*/  LEA.HI.X.SX32 R4, R5, R3, 0x1, P4 ;  /* 0x0000000305047211 */ /* 0x001fc600020f0eff */
[----:B------:R4:W-:Y:S01]  /*1afb0*/  STL [R1+0x2b90], R29 ;  /* 0x002b901d01007387 */ /* 0x0009e20000100800 */
[----:B------:R-:W-:-:S03]  /*1afc0*/  LEA.HI.X.SX32 R5, R6, R3, 0x1, P6 ;  /* 0x0000000306057211 */ /* 0x000fc600030f0eff */
[----:B------:R2:W-:Y:S01]  /*1afd0*/  STL [R1+0x2b84], R4 ;  /* 0x002b840401007387 */ /* 0x0005e20000100800 */
[----:B------:R-:W-:Y:S02]  /*1afe0*/  LEA.HI.X.SX32 R6, R7, R3, 0x1, P5 ;  /* 0x0000000307067211 */ /* 0x000fe400028f0eff */
[-C--:B----4-:R-:W-:Y:S02]  /*1aff0*/  IADD3 R29, P4, R12, R2.reuse, RZ ;  /* 0x000000020c1d7210 */ /* 0x090fe40007f9e0ff */
[----:B--2---:R-:W-:-:S03]  /*1b000*/  IADD3 R4, P6, R13, R2, RZ ;  /* 0x000000020d047210 */ /* 0x004fc60007fde0ff */
[----:B------:R-:W-:Y:S04]  /*1b010*/  STL [R1+0x2b88], R29 ;  /* 0x002b881d01007387 */ /* 0x000fe80000100800 */
[----:B------:R0:W-:Y:S04]  /*1b020*/  STL [R1+0x2b7c], R5 ;  /* 0x002b7c0501007387 */ /* 0x0001e80000100800 */
[----:B------:R1:W-:Y:S04]  /*1b030*/  STL [R1+0x2b80], R4 ;  /* 0x002b800401007387 */ /* 0x0003e80000100800 */
[----:B------:R2:W-:Y:S01]  /*1b040*/  STL [R1+0x2b74], R6 ;  /* 0x002b740601007387 */ /* 0x0005e20000100800 */
[----:B0-----:R-:W-:-:S02]  /*1b050*/  IADD3 R5, P5, R14, R2, RZ ;  /* 0x000000020e057210 */ /* 0x001fc40007fbe0ff */
[----:B-1----:R-:W-:-:S03]  /*1b060*/  LEA.HI.X.SX32 R4, R8, R3, 0x1, P3 ;  /* 0x0000000308047211 */ /* 0x002fc600018f0eff */
[----:B------:R0:W-:Y:S01]  /*1b070*/  STL [R1+0x2b78], R5 ;  /* 0x002b780501007387 */ /* 0x0001e20000100800 */
[----:B--2---:R-:W-:-:S03]  /*1b080*/  IADD3 R6, P3, R15, R2, RZ ;  /* 0x000000020f067210 */ /* 0x004fc60007f7e0ff */
[----:B------:R1:W-:Y:S04]  /*1b090*/  STL [R1+0x2b6c], R4 ;  /* 0x002b6c0401007387 */ /* 0x0003e80000100800 */
[----:B------:R2:W-:Y:S01]  /*1b0a0*/  STL [R1+0x2b70], R6 ;  /* 0x002b700601007387 */ /* 0x0005e20000100800 */
[----:B0-----:R-:W-:Y:S02]  /*1b0b0*/  LEA.HI.X.SX32 R5, R9, R3, 0x1, P2 ;  /* 0x0000000309057211 */ /* 0x001fe400010f0eff */
[----:B-1----:R-:W-:-:S03]  /*1b0c0*/  IADD3 R4, P2, R16, R2, RZ ;  /* 0x0000000210047210 */ /* 0x002fc60007f5e0ff */
[----:B------:R0:W-:Y:S01]  /*1b0d0*/  STL [R1+0x2b64], R5 ;  /* 0x002b640501007387 */ /* 0x0001e20000100800 */
[----:B--2---:R-:W-:-:S03]  /*1b0e0*/  LEA.HI.X.SX32 R6, R10, R3, 0x1, P1 ;  /* 0x000000030a067211 */ /* 0x004fc600008f0eff */
[----:B------:R1:W-:Y:S04]  /*1b0f0*/  STL [R1+0x2b68], R4 ;  /* 0x002b680401007387 */ /* 0x0003e80000100800 */
[----:B------:R-:W-:Y:S01]  /*1b100*/  STL [R1+0x2b5c], R6 ;  /* 0x002b5c0601007387 */ /* 0x000fe20000100800 */
[-C--:B0-----:R-:W-:Y:S02]  /*1b110*/  IADD3 R5, P1, R17, R2.reuse, RZ ;  /* 0x0000000211057210 */ /* 0x081fe40007f3e0ff */
[----:B-1----:R-:W-:Y:S02]  /*1b120*/  LEA.HI.X.SX32 R4, R11, R3, 0x1, P0 ;  /* 0x000000030b047211 */ /* 0x002fe400000f0eff */
[----:B------:R-:W2:Y:S04]  /*1b130*/  LDL.LU R11, [R1+0x38] ;  /* 0x00003800010b7983 */ /* 0x000ea80000300800 */
[----:B------:R0:W-:Y:S04]  /*1b140*/  STL [R1+0x2b60], R5 ;  /* 0x002b600501007387 */ /* 0x0001e80000100800 */
[----:B------:R1:W-:Y:S04]  /*1b150*/  STL [R1+0x2b54], R4 ;  /* 0x002b540401007387 */ /* 0x0003e80000100800 */
[----:B------:R-:W3:Y:S01]  /*1b160*/  LDL.LU R10, [R1+0x44] ;  /* 0x00004400010a7983 */ /* 0x000ee20000300800 */
[----:B0-----:R-:W-:-:S02]  /*1b170*/  IADD3 R5, P0, R18, R2, RZ ;  /* 0x0000000212057210 */ /* 0x001fc40007f1e0ff */
[----:B-1----:R-:W-:-:S03]  /*1b180*/  LEA.HI.X.SX32 R4, R12, R3, 0x1, P4 ;  /* 0x000000030c047211 */ /* 0x002fc600020f0eff */
[----:B------:R0:W-:Y:S04]  /*1b190*/  STL [R1+0x2b58], R5 ;  /* 0x002b580501007387 */ /* 0x0001e80000100800 */
[----:B------:R1:W-:Y:S04]  /*1b1a0*/  STL [R1+0x2b4c], R4 ;  /* 0x002b4c0401007387 */ /* 0x0003e80000100800 */
[----:B------:R-:W4:Y:S01]  /*1b1b0*/  LDL.LU R9, [R1+0x50] ;  /* 0x0000500001097983 */ /* 0x000f220000300800 */
[----:B0-----:R-:W-:Y:S02]  /*1b1c0*/  IADD3 R5, P4, R19, R2, RZ ;  /* 0x0000000213057210 */ /* 0x001fe40007f9e0ff */
[----:B-1----:R-:W-:-:S03]  /*1b1d0*/  LEA.HI.X.SX32 R4, R13, R3, 0x1, P6 ;  /* 0x000000030d047211 */ /* 0x002fc600030f0eff */
[----:B------:R0:W-:Y:S04]  /*1b1e0*/  STL [R1+0x2b50], R5 ;  /* 0x002b500501007387 */ /* 0x0001e80000100800 */
[----:B------:R1:W-:Y:S04]  /*1b1f0*/  STL [R1+0x2b44], R4 ;  /* 0x002b440401007387 */ /* 0x0003e80000100800 */
[----:B------:R-:W5:Y:S01]  /*1b200*/  LDL.LU R8, [R1+0x58] ;  /* 0x0000580001087983 */ /* 0x000f620000300800 */
        /* <DEDUP_REMOVED lines=12> */
[----:B------:R0:W-:Y:S01]  /*1b2d0*/  STL [R1+0x2b38], R5 ;  /* 0x002b380501007387 */ /* 0x0001e20000100800 */
[----:B------:R-:W-:-:S03]  /*1b2e0*/  IADD3 R12, P2, R23, R2, RZ ;  /* 0x00000002170c7210 */ /* 0x000fc60007f5e0ff */
[----:B------:R1:W-:Y:S04]  /*1b2f0*/  STL [R1+0x2b2c], R4 ;  /* 0x002b2c0401007387 */ /* 0x0003e80000100800 */
[----:B0-----:R-:W5:Y:S01]  /*1b300*/  LDL.LU R5, [R1+0x208] ;  /* 0x0002080001057983 */ /* 0x001f620000300800 */
[----:B-1----:R-:W-:-:S03]  /*1b310*/  LEA.HI.X.SX32 R4, R17, R3, 0x1, P1 ;  /* 0x0000000311047211 */ /* 0x002fc600008f0eff */
[----:B------:R0:W-:Y:S04]  /*1b320*/  STL [R1+0x2b30], R12 ;  /* 0x002b300c01007387 */ /* 0x0001e80000100800 */
[----:B------:R1:W-:Y:S04]  /*1b330*/  STL [R1+0x2b24], R4 ;  /* 0x002b240401007387 */ /* 0x0003e80000100800 */
[----:B------:R-:W5:Y:S01]  /*1b340*/  LDL.LU R17, [R1+0x230] ;  /* 0x0002300001117983 */ /* 0x000f620000300800 */
[----:B0-----:R-:W-:Y:S02]  /*1b350*/  IADD3 R12, P1, R24, R2, RZ ;  /* 0x00000002180c7210 */ /* 0x001fe40007f3e0ff */
[----:B-1----:R-:W-:-:S03]  /*1b360*/  LEA.HI.X.SX32 R4, R18, R3, 0x1, P0 ;  /* 0x0000000312047211 */ /* 0x002fc600000f0eff */
[----:B------:R-:W-:Y:S04]  /*1b370*/  STL [R1+0x2b28], R12 ;  /* 0x002b280c01007387 */ /* 0x000fe80000100800 */
[----:B------:R0:W-:Y:S04]  /*1b380*/  STL [R1+0x2b1c], R4 ;  /* 0x002b1c0401007387 */ /* 0x0001e80000100800 */
[----:B0-----:R-:W5:Y:S01]  /*1b390*/  LDL.LU R4, [R1+0x23c] ;  /* 0x00023c0001047983 */ /* 0x001f620000300800 */
[----:B------:R-:W-:Y:S01]  /*1b3a0*/  IMAD R25, R25, UR5, RZ ;  /* 0x0000000519197c24 */ /* 0x000fe2000f8e02ff */
[----:B------:R-:W-:Y:S01]  /*1b3b0*/  LEA.HI.X.SX32 R12, R19, R3, 0x1, P4 ;  /* 0x00000003130c7211 */ /* 0x000fe200020f0eff */
[----:B------:R-:W-:-:S03]  /*1b3c0*/  IMAD R26, R26, UR5, RZ ;  /* 0x000000051a1a7c24 */ /* 0x000fc6000f8e02ff */
[----:B------:R-:W-:Y:S01]  /*1b3d0*/  IADD3 R13, P0, R25, R2, RZ ;  /* 0x00000002190d7210 */ /* 0x000fe20007f1e0ff */
[----:B------:R-:W-:-:S04]  /*1b3e0*/  IMAD R27, R27, UR5, RZ ;  /* 0x000000051b1b7c24 */ /* 0x000fc8000f8e02ff */
        /* <DEDUP_REMOVED lines=12> */
[----:B------:R-:W5:Y:S01]  /*1b4b0*/  LDL.LU R15, [R1+0x254] ;  /* 0x00025400010f7983 */ /* 0x000f620000300800 */
[----:B0-----:R-:W-:Y:S02]  /*1b4c0*/  LEA.HI.X.SX32 R12, R22, R3, 0x1, P3 ;  /* 0x00000003160c7211 */ /* 0x001fe400018f0eff */
[----:B--2---:R-:W-:-:S05]  /*1b4d0*/  IADD3 R13, P5, R11, R2, RZ ;  /* 0x000000020b0d7210 */ /* 0x004fca0007fbe0ff */
[----:B------:R3:W-:Y:S04]  /*1b4e0*/  STL [R1+0x2b08], R13 ;  /* 0x002b080d01007387 */ /* 0x0007e80000100800 */
[----:B------:R0:W-:Y:S04]  /*1b4f0*/  STL [R1+0x2afc], R12 ;  /* 0x002afc0c01007387 */ /* 0x0001e80000100800 */
[----:B------:R-:W2:Y:S01]  /*1b500*/  LDL.LU R14, [R1+0x25c] ;  /* 0x00025c00010e7983 */ /* 0x000ea20000300800 */
[----:B---3--:R-:W-:Y:S02]  /*1b510*/  IADD3 R13, P3, R10, R2, RZ ;  /* 0x000000020a0d7210 */ /* 0x008fe40007f7e0ff */
[----:B0-----:R-:W-:-:S03]  /*1b520*/  LEA.HI.X.SX32 R12, R23, R3, 0x1, P2 ;  /* 0x00000003170c7211 */ /* 0x001fc600010f0eff */
[----:B------:R0:W-:Y:S04]  /*1b530*/  STL [R1+0x2b00], R13 ;  /* 0x002b000d01007387 */ /* 0x0001e80000100800 */
[----:B------:R1:W-:Y:S01]  /*1b540*/  STL [R1+0x2af4], R12 ;  /* 0x002af40c01007387 */ /* 0x0003e20000100800 */
[----:B----4-:R-:W-:-:S03]  /*1b550*/  IADD3 R18, P2, R9, R2, RZ ;  /* 0x0000000209127210 */ /* 0x010fc60007f5e0ff */
[----:B0-----:R-:W3:Y:S01]  /*1b560*/  LDL.LU R13, [R1+0x264] ;  /* 0x00026400010d7983 */ /* 0x001ee20000300800 */
[----:B-1----:R-:W-:-:S03]  /*1b570*/  LEA.HI.X.SX32 R12, R24, R3, 0x1, P1 ;  /* 0x00000003180c7211 */ /* 0x002fc600008f0eff */
[----:B------:R5:W-:Y:S04]  /*1b580*/  STL [R1+0x2af8], R18 ;  /* 0x002af81201007387 */ /* 0x000be80000100800 */
[----:B------:R0:W-:Y:S04]  /*1b590*/  STL [R1+0x2aec], R12 ;  /* 0x002aec0c01007387 */ /* 0x0001e80000100800 */
[----:B------:R-:W4:Y:S01]  /*1b5a0*/  LDL.LU R19, [R1+0x2cc] ;  /* 0x0002cc0001137983 */ /* 0x000f220000300800 */
[----:B-----5:R-:W-:Y:S02]  /*1b5b0*/  IADD3 R18, P1, R8, R2, RZ ;  /* 0x0000000208127210 */ /* 0x020fe40007f3e0ff */
[----:B0-----:R-:W-:-:S03]  /*1b5c0*/  LEA.HI.X.SX32 R12, R25, R3, 0x1, P0 ;  /* 0x00000003190c7211 */ /* 0x001fc600000f0eff */
[----:B------:R0:W-:Y:S04]  /*1b5d0*/  STL [R1+0x2af0], R18 ;  /* 0x002af01201007387 */ /* 0x0001e80000100800 */
[----:B------:R1:W-:Y:S01]  /*1b5e0*/  STL [R1+0x2ae4], R12 ;  /* 0x002ae40c01007387 */ /* 0x0003e20000100800 */
[----:B------:R-:W-:-:S03]  /*1b5f0*/  IADD3 R20, P0, R7, R2, RZ ;  /* 0x0000000207147210 */ /* 0x000fc60007f1e0ff */
[----:B0-----:R-:W5:Y:S01]  /*1b600*/  LDL.LU R18, [R1+0x2d4] ;  /* 0x0002d40001127983 */ /* 0x001f620000300800 */
[----:B-1----:R-:W-:-:S03]  /*1b610*/  LEA.HI.X.SX32 R12, R26, R3, 0x1, P4 ;  /* 0x000000031a0c7211 */ /* 0x002fc600020f0eff */
[----:B------:R0:W-:Y:S04]  /*1b620*/  STL [R1+0x2ae8], R20 ;  /* 0x002ae81401007387 */ /* 0x0001e80000100800 */
[----:B------:R1:W-:Y:S01]  /*1b630*/  STL [R1+0x2adc], R12 ;  /* 0x002adc0c01007387 */ /* 0x0003e20000100800 */
[-C--:B------:R-:W-:Y:S02]  /*1b640*/  IADD3 R21, P4, R6, R2.reuse, RZ ;  /* 0x0000000206157210 */ /* 0x080fe40007f9e0ff */
[----:B0-----:R-:W-:Y:S01]  /*1b650*/  LEA.HI.X.SX32 R20, R27, R3, 0x1, P6 ;  /* 0x000000031b147211 */ /* 0x001fe200030f0eff */
[----:B-1----:R-:W5:Y:S04]  /*1b660*/  LDL.LU R12, [R1+0x2dc] ;  /* 0x0002dc00010c7983 */ /* 0x002f680000300800 */
[----:B------:R0:W-:Y:S04]  /*1b670*/  STL [R1+0x2ae0], R21 ;  /* 0x002ae01501007387 */ /* 0x0001e80000100800 */
[----:B------:R1:W-:Y:S01]  /*1b680*/  STL [R1+0x28c4], R20 ;  /* 0x0028c41401007387 */ /* 0x0003e20000100800 */
[----:B0-----:R-:W-:-:S02]  /*1b690*/  IADD3 R21, P6, R5, R2, RZ ;  /* 0x0000000205157210 */ /* 0x001fc40007fde0ff */
[----:B-1----:R-:W-:Y:S02]  /*1b6a0*/  LEA.HI.X.SX32 R20, R11, R3, 0x1, P5 ;  /* 0x000000030b147211 */ /* 0x002fe400028f0eff */
[----:B------:R-:W5:Y:S04]  /*1b6b0*/  LDL.LU R11, [R1+0x2e4] ;  /* 0x0002e400010b7983 */ /* 0x000f680000300800 */
        /* <DEDUP_REMOVED lines=8> */
[-C--:B-1----:R-:W-:Y:S02]  /*1b740*/  LEA.HI.X.SX32 R20, R9, R3.reuse, 0x1, P2 ;  /* 0x0000000309147211 */ /* 0x082fe400010f0eff */
[----:B------:R-:W5:Y:S04]  /*1b750*/  LDL.LU R9, [R1+0x2f4] ;  /* 0x0002f40001097983 */ /* 0x000f680000300800 */
[----:B------:R-:W-:Y:S04]  /*1b760*/  STL [R1+0x28f4], R21 ;  /* 0x0028f41501007387 */ /* 0x000fe80000100800 */
[----:B------:R0:W-:Y:S02]  /*1b770*/  STL [R1+0x28d0], R20 ;  /* 0x0028d01401007387 */ /* 0x0001e40000100800 */
[----:B0-----:R-:W-:-:S02]  /*1b780*/  LEA.HI.X.SX32 R20, R8, R3, 0x1, P1 ;  /* 0x0000000308147211 */ /* 0x001fc400008f0eff */
[----:B------:R-:W5:Y:S01]  /*1b790*/  LDL.LU R8, [R1+0x2f8] ;  /* 0x0002f80001087983 */ /* 0x000f620000300800 */
[----:B------:R-:W-:-:S05]  /*1b7a0*/  IADD3 R21, P2, R29, R2, RZ ;  /* 0x000000021d157210 */ /* 0x000fca0007f5e0ff */
[----:B------:R0:W-:Y:S04]  /*1b7b0*/  STL [R1+0x28fc], R21 ;  /* 0x0028fc1501007387 */ /* 0x0001e80000100800 */
[----:B------:R1:W-:Y:S01]  /*1b7c0*/  STL [R1+0x28d4], R20 ;  /* 0x0028d41401007387 */ /* 0x0003e20000100800 */
[-C--:B0-----:R-:W-:Y:S02]  /*1b7d0*/  IADD3 R21, P1, R16, R2.reuse, RZ ;  /* 0x0000000210157210 */ /* 0x081fe40007f3e0ff */
        /* <DEDUP_REMOVED lines=11> */
[----:B--2---:R-:W-:-:S05]  /*1b890*/  IADD3 R21, P4, R14, R2, RZ ;  /* 0x000000020e157210 */ /* 0x004fca0007f9e0ff */
[----:B------:R3:W-:Y:S04]  /*1b8a0*/  STL [R1+0x2914], R21 ;  /* 0x0029141501007387 */ /* 0x0007e80000100800 */
[----:B------:R0:W-:Y:S01]  /*1b8b0*/  STL [R1+0x28e0], R20 ;  /* 0x0028e01401007387 */ /* 0x0001e20000100800 */
[-C--:B---3--:R-:W-:Y:S02]  /*1b8c0*/  IADD3 R21, P6, R13, R2.reuse, RZ ;  /* 0x000000020d157210 */ /* 0x088fe40007fde0ff */
[----:B0-----:R-:W-:Y:S02]  /*1b8d0*/  LEA.HI.X.SX32 R20, R17, R3, 0x1, P5 ;  /* 0x0000000311147211 */ /* 0x001fe400028f0eff */
[----:B------:R-:W2:Y:S04]  /*1b8e0*/  LDL.LU R17, [R1+0x30c] ;  /* 0x00030c0001117983 */ /* 0x000ea80000300800 */
[----:B------:R4:W-:Y:S04]  /*1b8f0*/  STL [R1+0x291c], R21 ;  /* 0x00291c1501007387 */ /* 0x0009e80000100800 */
[----:B------:R0:W-:Y:S01]  /*1b900*/  STL [R1+0x28e8], R20 ;  /* 0x0028e81401007387 */ /* 0x0001e20000100800 */
[----:B----4-:R-:W-:-:S02]  /*1b910*/  IADD3 R21, P5, R19, R2, RZ ;  /* 0x0000000213157210 */ /* 0x010fc40007fbe0ff */
[----:B0-----:R-:W-:Y:S02]  /*1b920*/  LEA.HI.X.SX32 R20, R4, R3, 0x1, P3 ;  /* 0x0000000304147211 */ /* 0x001fe400018f0eff */
[----:B------:R-:W3:Y:S04]  /*1b930*/  LDL.LU R4, [R1+0x310] ;  /* 0x0003100001047983 */ /* 0x000ee80000300800 */
[----:B------:R5:W-:Y:S04]  /*1b940*/  STL [R1+0x2924], R21 ;  /* 0x0029241501007387 */ /* 0x000be80000100800 */
[----:B------:R0:W-:Y:S01]  /*1b950*/  STL [R1+0x28f0], R20 ;  /* 0x0028f01401007387 */ /* 0x0001e20000100800 */
[----:B-----5:R-:W-:-:S02]  /*1b960*/  IADD3 R21, P3, R18, R2, RZ ;  /* 0x0000000212157210 */ /* 0x020fc40007f7e0ff */
[----:B0-----:R-:W-:Y:S02]  /*1b970*/  LEA.HI.X.SX32 R20, R29, R3, 0x1, P2 ;  /* 0x000000031d147211 */ /* 0x001fe400010f0eff */
[----:B------:R-:W4:Y:S04]  /*1b980*/  LDL.LU R29, [R1+0x314] ;  /* 0x00031400011d7983 */ /* 0x000f280000300800 */
        /* <DEDUP_REMOVED lines=45> */
[----:B------:R-:W-:Y:S04]  /*1bc60*/  STL [R1+0x2974], R21 ;  /* 0x0029741501007387 */ /* 0x000fe80000100800 */
[----:B------:R0:W-:Y:S02]  /*1bc70*/  STL [R1+0x2940], R20 ;  /* 0x0029401401007387 */ /* 0x0001e40000100800 */
[----:B0-----:R-:W-:Y:S02]  /*1bc80*/  LEA.HI.X.SX32 R20, R9, R3, 0x1, P4 ;  /* 0x0000000309147211 */ /* 0x001fe400020f0eff */
[-C--:B---3--:R-:W-:Y:S01]  /*1bc90*/  IADD3 R21, P0, R4, R2.reuse, RZ ;  /* 0x0000000204157210 */ /* 0x088fe20007f1e0ff */
        /* <DEDUP_REMOVED lines=52> */
[----:B------:R0:W-:Y:S01]  /*1bfe0*/  STL [R1+0x2998], R20 ;  /* 0x0029981401007387 */ /* 0x0001e20000100800 */
[----:B------:R-:W-:-:S02]  /*1bff0*/  LEA.HI.X.SX32 R19, R19, R3, 0x1, P1 ;  /* 0x0000000313137211 */ /* 0x000fc400008f0eff */
[-C--:B0-----:R-:W-:Y:S02]  /*1c000*/  LEA.HI.X.SX32 R20, R13, R3.reuse, 0x1, P2 ;  /* 0x000000030d147211 */ /* 0x081fe400010f0eff */
[----:B------:R-:W5:Y:S01]  /*1c010*/  LDL.LU R13, [R1+0x368] ;  /* 0x00036800010d7983 */ /* 0x000f620000300800 */
[----:B------:R-:W-:Y:S02]  /*1c020*/  LEA.HI.X.SX32 R18, R18, R3, 0x1, P0 ;  /* 0x0000000312127211 */ /* 0x000fe400000f0eff */
[----:B--2---:R-:W-:-:S05]  /*1c030*/  IADD3 R21, P3, R9, R2, RZ ;  /* 0x0000000209157210 */ /* 0x004fca0007f7e0ff */
[----:B------:R-:W-:Y:S04]  /*1c040*/  STL [R1+0x29d4], R21 ;  /* 0x0029d41501007387 */ /* 0x000fe80000100800 */
[----:B------:R0:W-:Y:S04]  /*1c050*/  STL [R1+0x29a0], R20 ;  /* 0x0029a01401007387 */ /* 0x0001e80000100800 */
[----:B0-----:R-:W2:Y:S01]  /*1c060*/  LDL.LU R20, [R1+0x36c] ;  /* 0x00036c0001147983 */ /* 0x001ea20000300800 */
[----:B---3--:R-:W-:-:S05]  /*1c070*/  IADD3 R21, P2, R8, R2, RZ ;  /* 0x0000000208157210 */ /* 0x008fca0007f5e0ff */
[----:B------:R-:W-:Y:S04]  /*1c080*/  STL [R1+0x29dc], R21 ;  /* 0x0029dc1501007387 */ /* 0x000fe80000100800 */
[----:B------:R0:W-:Y:S04]  /*1c090*/  STL [R1+0x29a8], R19 ;  /* 0x0029a81301007387 */ /* 0x0001e80000100800 */
[----:B0-----:R-:W3:Y:S01]  /*1c0a0*/  LDL.LU R19, [R1+0x370] ;  /* 0x0003700001137983 */ /* 0x001ee20000300800 */
[----:B----4-:R-:W-:-:S05]  /*1c0b0*/  IADD3 R21, P1, R7, R2, RZ ;  /* 0x0000000207157210 */ /* 0x010fca0007f3e0ff */
[----:B------:R-:W-:Y:S04]  /*1c0c0*/  STL [R1+0x29e4], R21 ;  /* 0x0029e41501007387 */ /* 0x000fe80000100800 */
[----:B------:R0:W-:Y:S02]  /*1c0d0*/  STL [R1+0x29b0], R18 ;  /* 0x0029b01201007387 */ /* 0x0001e40000100800 */
[----:B0-----:R-:W-:Y:S02]  /*1c0e0*/  LEA.HI.X.SX32 R18, R12, R3, 0x1, P4 ;  /* 0x000000030c127211 */ /* 0x001fe400020f0eff */
[-C--:B-----5:R-:W-:Y:S01]  /*1c0f0*/  IADD3 R21, P0, R6, R2.reuse, RZ ;  /* 0x0000000206157210 */ /* 0x0a0fe20007f1e0ff */
        /* <DEDUP_REMOVED lines=26> */
[----:B------:R-:W-:Y:S04]  /*1c2a0*/  STL [R1+0x2a14], R21 ;  /* 0x002a141501007387 */ /* 0x000fe80000100800 */
[----:B------:R0:W-:Y:S04]  /*1c2b0*/  STL [R1+0x29e0], R18 ;  /* 0x0029e01201007387 */ /* 0x0001e80000100800 */
[----:B0-----:R-:W5:Y:S01]  /*1c2c0*/  LDL.LU R18, [R1+0x390] ;  /* 0x0003900001127983 */ /* 0x001f620000300800 */
[----:B------:R-:W-:-:S02]  /*1c2d0*/  IADD3 R21, P1, R15, R2, RZ ;  /* 0x000000020f157210 */ /* 0x000fc40007f3e0ff */
[----:B------:R-:W-:-:S03]  /*1c2e0*/  LEA.HI.X.SX32 R22, R6, R3, 0x1, P0 ;  /* 0x0000000306167211 */ /* 0x000fc600000f0eff */
[----:B------:R0:W-:Y:S04]  /*1c2f0*/  STL [R1+0x2a1c], R21 ;  /* 0x002a1c1501007387 */ /* 0x0001e80000100800 */
[----:B------:R-:W5:Y:S04]  /*1c300*/  LDL.LU R6, [R1+0x394] ;  /* 0x0003940001067983 */ /* 0x000f680000300800 */
[----:B------:R1:W-:Y:S01]  /*1c310*/  STL [R1+0x29e8], R22 ;  /* 0x0029e81601007387 */ /* 0x0003e20000100800 */
[----:B0-----:R-:W-:Y:S02]  /*1c320*/  IADD3 R21, P0, R14, R2, RZ ;  /* 0x000000020e157210 */ /* 0x001fe40007f1e0ff */
[----:B-1----:R-:W-:-:S03]  /*1c330*/  LEA.HI.X.SX32 R22, R5, R3, 0x1, P4 ;  /* 0x0000000305167211 */ /* 0x002fc600020f0eff */
[----:B------:R0:W-:Y:S04]  /*1c340*/  STL [R1+0x2a24], R21 ;  /* 0x002a241501007387 */ /* 0x0001e80000100800 */
[----:B------:R-:W5:Y:S04]  /*1c350*/  LDL.LU R5, [R1+0x388] ;  /* 0x0003880001057983 */ /* 0x000f680000300800 */
[----:B------:R1:W-:Y:S01]  /*1c360*/  STL [R1+0x29f0], R22 ;  /* 0x0029f01601007387 */ /* 0x0003e20000100800 */
[----:B0-----:R-:W-:Y:S02]  /*1c370*/  IADD3 R21, P4, R13, R2, RZ ;  /* 0x000000020d157210 */ /* 0x001fe40007f9e0ff */
[----:B-1----:R-:W-:-:S03]  /*1c380*/  LEA.HI.X.SX32 R22, R17, R3, 0x1, P6 ;  /* 0x0000000311167211 */ /* 0x002fc600030f0eff */
[----:B------:R-:W-:Y:S04]  /*1c390*/  STL [R1+0x2a2c], R21 ;  /* 0x002a2c1501007387 */ /* 0x000fe80000100800 */
[----:B------:R-:W5:Y:S04]  /*1c3a0*/  LDL.LU R17, [R1+0x300] ;  /* 0x0003000001117983 */ /* 0x000f680000300800 */
[----:B------:R0:W-:Y:S02]  /*1c3b0*/  STL [R1+0x29f8], R22 ;  /* 0x0029f81601007387 */ /* 0x0001e40000100800 */
[----:B0-----:R-:W-:-:S02]  /*1c3c0*/  LEA.HI.X.SX32 R22, R4, R3, 0x1, P5 ;  /* 0x0000000304167211 */ /* 0x001fc400028f0eff */
[----:B--2---:R-:W-:-:S05]  /*1c3d0*/  IADD3 R21, P6, R20, R2, RZ ;  /* 0x0000000214157210 */ /* 0x004fca0007fde0ff */
[----:B------:R3:W-:Y:S04]  /*1c3e0*/  STL [R1+0x2a34], R21 ;  /* 0x002a341501007387 */ /* 0x0007e80000100800 */
[----:B------:R-:W2:Y:S04]  /*1c3f0*/  LDL.LU R4, [R1+0x2f0] ;  /* 0x0002f00001047983 */ /* 0x000ea80000300800 */
[----:B------:R0:W-:Y:S01]  /*1c400*/  STL [R1+0x2a00], R22 ;  /* 0x002a001601007387 */ /* 0x0001e20000100800 */
[----:B---3--:R-:W-:Y:S02]  /*1c410*/  IADD3 R21, P5, R19, R2, RZ ;  /* 0x0000000213157210 */ /* 0x008fe40007fbe0ff */
[----:B0-----:R-:W-:-:S03]  /*1c420*/  LEA.HI.X.SX32 R22, R29, R3, 0x1, P3 ;  /* 0x000000031d167211 */ /* 0x001fc600018f0eff */
[----:B------:R4:W-:Y:S04]  /*1c430*/  STL [R1+0x2a3c], R21 ;  /* 0x002a3c1501007387 */ /* 0x0009e80000100800 */
[----:B------:R-:W3:Y:S04]  /*1c440*/  LDL.LU R29, [R1+0x2e8] ;  /* 0x0002e800011d7983 */ /* 0x000ee80000300800 */
[----:B------:R0:W-:Y:S01]  /*1c450*/  STL [R1+0x2a08], R22 ;  /* 0x002a081601007387 */ /* 0x0001e20000100800 */
[----:B----4-:R-:W-:Y:S02]  /*1c460*/  IADD3 R21, P3, R12, R2, RZ ;  /* 0x000000020c157210 */ /* 0x010fe40007f7e0ff */
[----:B0-----:R-:W-:-:S03]  /*1c470*/  LEA.HI.X.SX32 R22, R16, R3, 0x1, P2 ;  /* 0x0000000310167211 */ /* 0x001fc600010f0eff */
[----:B------:R5:W-:Y:S04]  /*1c480*/  STL [R1+0x2a44], R21 ;  /* 0x002a441501007387 */ /* 0x000be80000100800 */
[----:B------:R-:W4:Y:S04]  /*1c490*/  LDL.LU R16, [R1+0x2e0] ;  /* 0x0002e00001107983 */ /* 0x000f280000300800 */
[----:B------:R0:W-:Y:S01]  /*1c4a0*/  STL [R1+0x2a10], R22 ;  /* 0x002a101601007387 */ /* 0x0001e20000100800 */
[----:B-----5:R-:W-:Y:S02]  /*1c4b0*/  IADD3 R21, P2, R11, R2, RZ ;  /* 0x000000020b157210 */ /* 0x020fe40007f5e0ff */
[----:B0-----:R-:W-:-:S03]  /*1c4c0*/  LEA.HI.X.SX32 R22, R15, R3, 0x1, P1 ;  /* 0x000000030f167211 */ /* 0x001fc600008f0eff */
        /* <DEDUP_REMOVED lines=10> */
[----:B------:R0:W-:Y:S04]  /*1c570*/  STL [R1+0x2a5c], R21 ;  /* 0x002a5c1501007387 */ /* 0x0001e80000100800 */
[----:B------:R-:W5:Y:S01]  /*1c580*/  LDL.LU R13, [R1+0x2c8] ;  /* 0x0002c800010d7983 */ /* 0x000f620000300800 */
[----:B------:R-:W-:-:S03]  /*1c590*/  LEA.HI.X.SX32 R20, R20, R3, 0x1, P6 ;  /* 0x0000000314147211 */ /* 0x000fc600030f0eff */
[----:B------:R-:W-:Y:S01]  /*1c5a0*/  STL [R1+0x2a28], R22 ;  /* 0x002a281601007387 */ /* 0x000fe20000100800 */
[----:B0-----:R-:W-:-:S05]  /*1c5b0*/  IADD3 R21, P4, R8, R2, RZ ;  /* 0x0000000208157210 */ /* 0x001fca0007f9e0ff */
[----:B------:R0:W-:Y:S04]  /*1c5c0*/  STL [R1+0x2a64], R21 ;  /* 0x002a641501007387 */ /* 0x0001e80000100800 */
[----:B------:R1:W-:Y:S01]  /*1c5d0*/  STL [R1+0x2a30], R20 ;  /* 0x002a301401007387 */ /* 0x0003e20000100800 */
[-C--:B0-----:R-:W-:Y:S02]  /*1c5e0*/  LEA.HI.X.SX32 R21, R19, R3.reuse, 0x1, P5 ;  /* 0x0000000313157211 */ /* 0x081fe400028f0eff */
[----:B------:R-:W-:Y:S02]  /*1c5f0*/  IADD3 R22, P6, R7, R2, RZ ;  /* 0x0000000207167210 */ /* 0x000fe40007fde0ff */
[----:B------:R-:W-:-:S03]  /*1c600*/  LEA.HI.X.SX32 R19, R12, R3, 0x1, P3 ;  /* 0x000000030c137211 */ /* 0x000fc600018f0eff */
[----:B------:R-:W-:Y:S04]  /*1c610*/  STL [R1+0x2a6c], R22 ;  /* 0x002a6c1601007387 */ /* 0x000fe80000100800 */
[----:B------:R-:W-:Y:S04]  /*1c620*/  STL [R1+0x2a38], R21 ;  /* 0x002a381501007387 */ /* 0x000fe80000100800 */
[----:B------:R-:W5:Y:S01]  /*1c630*/  LDL.LU R12, [R1+0x2c4] ;  /* 0x0002c400010c7983 */ /* 0x000f620000300800 */
[----:B-1----:R-:W-:-:S05]  /*1c640*/  IADD3 R20, P5, R18, R2, RZ ;  /* 0x0000000212147210 */ /* 0x002fca0007fbe0ff */
[----:B------:R-:W-:Y:S04]  /*1c650*/  STL [R1+0x2a74], R20 ;  /* 0x002a741401007387 */ /* 0x000fe80000100800 */
[----:B------:R0:W-:Y:S02]  /*1c660*/  STL [R1+0x2a40], R19 ;  /* 0x002a401301007387 */ /* 0x0001e40000100800 */
[----:B0-----:R-:W-:Y:S02]  /*1c670*/  LEA.HI.X.SX32 R19, R11, R3, 0x1, P2 ;  /* 0x000000030b137211 */ /* 0x001fe400010f0eff */
        /* <DEDUP_REMOVED lines=16> */
[-C--:B------:R-:W-:Y:S01]  /*1c780*/  LEA.HI.X.SX32 R18, R18, R3.reuse, 0x1, P5 ;  /* 0x0000000312127211 */ /* 0x080fe200028f0eff */
[----:B------:R-:W-:Y:S01]  /*1c790*/  IMAD R28, R28, UR5, RZ ;  /* 0x000000051c1c7c24 */ /* 0x000fe2000f8e02ff */
[----:B------:R-:W-:Y:S02]  /*1c7a0*/  LEA.HI.X.SX32 R17, R17, R3, 0x1, P1 ;  /* 0x0000000311117211 */ /* 0x000fe400008f0eff */
[----:B--2---:R-:W-:-:S05]  /*1c7b0*/  IADD3 R20, P0, R4, R2, RZ ;  /* 0x0000000204147210 */ /* 0x004fca0007f1e0ff */
[----:B------:R-:W-:Y:S04]  /*1c7c0*/  STL [R1+0x2a94], R20 ;  /* 0x002a941401007387 */ /* 0x000fe80000100800 */
[----:B------:R0:W-:Y:S02]  /*1c7d0*/  STL [R1+0x2a60], R19 ;  /* 0x002a601301007387 */ /* 0x0001e40000100800 */
[----:B0-----:R-:W-:Y:S02]  /*1c7e0*/  LEA.HI.X.SX32 R19, R7, R3, 0x1, P6 ;  /* 0x0000000307137211 */ /* 0x001fe400030f0eff */
[----:B------:R-:W2:Y:S01]  /*1c7f0*/  LDL.LU R7, [R1+0x2b0] ;  /* 0x0002b00001077983 */ /* 0x000ea20000300800 */
        /* <DEDUP_REMOVED lines=8> */
[----:B------:R-:W4:Y:S01]  /*1c880*/  LDL.LU R6, [R1+0x2a8] ;  /* 0x0002a80001067983 */ /* 0x000f220000300800 */
[----:B-----5:R-:W-:-:S05]  /*1c890*/  IADD3 R20, P5, R15, R2, RZ ;  /* 0x000000020f147210 */ /* 0x020fca0007fbe0ff */
[----:B------:R-:W-:Y:S04]  /*1c8a0*/  STL [R1+0x2aac], R20 ;  /* 0x002aac1401007387 */ /* 0x000fe80000100800 */
[----:B------:R0:W-:Y:S02]  /*1c8b0*/  STL [R1+0x2a78], R18 ;  /* 0x002a781201007387 */ /* 0x0001e40000100800 */
[----:B0-----:R-:W-:Y:S02]  /*1c8c0*/  LEA.HI.X.SX32 R18, R5, R3, 0x1, P2 ;  /* 0x0000000305127211 */ /* 0x001fe400010f0eff */
[-C--:B------:R-:W-:Y:S01]  /*1c8d0*/  IADD3 R20, P3, R14, R2.reuse, RZ ;  /* 0x000000020e147210 */ /* 0x080fe20007f7e0ff */
[----:B------:R-:W5:Y:S04]  /*1c8e0*/  LDL.LU R5, [R1+0x2a4] ;  /* 0x0002a40001057983 */ /* 0x000f680000300800 */
[----:B------:R0:W-:Y:S04]  /*1c8f0*/  STL [R1+0x2ab4], R20 ;  /* 0x002ab41401007387 */ /* 0x0001e80000100800 */
[----:B------:R1:W-:Y:S01]  /*1c900*/  STL [R1+0x2a80], R18 ;  /* 0x002a801201007387 */ /* 0x0003e20000100800 */
[----:B0-----:R-:W-:-:S03]  /*1c910*/  IADD3 R20, P2, R13, R2, RZ ;  /* 0x000000020d147210 */ /* 0x001fc60007f5e0ff */
[----:B-1----:R-:W5:Y:S04]  /*1c920*/  LDL.LU R18, [R1+0x2a0] ;  /* 0x0002a00001127983 */ /* 0x002f680000300800 */
[----:B------:R0:W-:Y:S04]  /*1c930*/  STL [R1+0x2abc], R20 ;  /* 0x002abc1401007387 */ /* 0x0001e80000100800 */
[----:B------:R1:W-:Y:S01]  /*1c940*/  STL [R1+0x2a88], R17 ;  /* 0x002a881101007387 */ /* 0x0003e20000100800 */
[----:B0-----:R-:W-:Y:S02]  /*1c950*/  IADD3 R20, P1, R28, R2, RZ ;  /* 0x000000021c147210 */ /* 0x001fe40007f3e0ff */
[----:B-1----:R-:W-:-:S02]  /*1c960*/  LEA.HI.X.SX32 R17, R4, R3, 0x1, P0 ;  /* 0x0000000304117211 */ /* 0x002fc400000f0eff */
[----:B------:R-:W5:Y:S04]  /*1c970*/  LDL.LU R4, [R1+0x29c] ;  /* 0x00029c0001047983 */ /* 0x000f680000300800 */
[----:B------:R-:W-:Y:S04]  /*1c980*/  STL [R1+0x2ac0], R20 ;  /* 0x002ac01401007387 */ /* 0x000fe80000100800 */
[----:B------:R0:W-:Y:S01]  /*1c990*/  STL [R1+0x2a90], R17 ;  /* 0x002a901101007387 */ /* 0x0001e20000100800 */
[-C--:B------:R-:W-:Y:S02]  /*1c9a0*/  LEA.HI.X.SX32 R16, R16, R3.reuse, 0x1, P6 ;  /* 0x0000000310107211 */ /* 0x080fe400030f0eff */
[----:B0-----:R-:W-:-:S02]  /*1c9b0*/  LEA.HI.X.SX32 R17, R29, R3, 0x1, P4 ;  /* 0x000000031d117211 */ /* 0x001fc400020f0eff */
[----:B------:R-:W5:Y:S01]  /*1c9c0*/  LDL.LU R29, [R1+0x298] ;  /* 0x00029800011d7983 */ /* 0x000f620000300800 */
[----:B------:R-:W-:-:S05]  /*1c9d0*/  IADD3 R20, P0, R12, R2, RZ ;  /* 0x000000020c147210 */ /* 0x000fca0007f1e0ff */
[----:B------:R-:W-:Y:S04]  /*1c9e0*/  STL [R1+0x2ac4], R20 ;  /* 0x002ac41401007387 */ /* 0x000fe80000100800 */
[----:B------:R0:W-:Y:S04]  /*1c9f0*/  STL [R1+0x2a98], R17 ;  /* 0x002a981101007387 */ /* 0x0001e80000100800 */
[----:B0-----:R-:W5:Y:S01]  /*1ca00*/  LDL.LU R17, [R1+0x294] ;  /* 0x0002940001117983 */ /* 0x001f620000300800 */
[----:B------:R-:W-:-:S05]  /*1ca10*/  IADD3 R20, P4, R11, R2, RZ ;  /* 0x000000020b147210 */ /* 0x000fca0007f9e0ff */
[----:B------:R-:W-:Y:S04]  /*1ca20*/  STL [R1+0x2ac8], R20 ;  /* 0x002ac81401007387 */ /* 0x000fe80000100800 */
[----:B------:R0:W-:Y:S04]  /*1ca30*/  STL [R1+0x2aa0], R16 ;  /* 0x002aa01001007387 */ /* 0x0001e80000100800 */
[----:B0-----:R-:W5:Y:S01]  /*1ca40*/  LDL.LU R16, [R1+0x290] ;  /* 0x0002900001107983 */ /* 0x001f620000300800 */
[----:B------:R-:W-:Y:S02]  /*1ca50*/  LEA.HI.X.SX32 R15, R15, R3, 0x1, P5 ;  /* 0x000000030f0f7211 */ /* 0x000fe400028f0eff */
[----:B------:R-:W-:-:S02]  /*1ca60*/  IADD3 R20, P6, R10, R2, RZ ;  /* 0x000000020a147210 */ /* 0x000fc40007fde0ff */
[----:B------:R-:W-:-:S03]  /*1ca70*/  LEA.HI.X.SX32 R14, R14, R3, 0x1, P3 ;  /* 0x000000030e0e7211 */ /* 0x000fc600018f0eff */
[----:B------:R-:W-:Y:S04]  /*1ca80*/  STL [R1+0x2acc], R20 ;  /* 0x002acc1401007387 */ /* 0x000fe80000100800 */
[----:B------:R0:W-:Y:S01]  /*1ca90*/  STL [R1+0x2aa8], R15 ;  /* 0x002aa80f01007387 */ /* 0x0001e20000100800 */
[----:B------:R-:W-:-:S03]  /*1caa0*/  LEA.HI.X.SX32 R13, R13, R3, 0x1, P2 ;  /* 0x000000030d0d7211 */ /* 0x000fc600010f0eff */
[----:B0-----:R-:W5:Y:S01]  /*1cab0*/  LDL.LU R15, [R1+0x28c] ;  /* 0x00028c00010f7983 */ /* 0x001f620000300800 */
[----:B------:R-:W-:-:S05]  /*1cac0*/  IADD3 R20, P5, R9, R2, RZ ;  /* 0x0000000209147210 */ /* 0x000fca0007fbe0ff */
[----:B------:R-:W-:Y:S04]  /*1cad0*/  STL [R1+0x2ad0], R20 ;  /* 0x002ad01401007387 */ /* 0x000fe80000100800 */
[----:B------:R0:W-:Y:S04]  /*1cae0*/  STL [R1+0x2ab0], R14 ;  /* 0x002ab00e01007387 */ /* 0x0001e80000100800 */
[----:B0-----:R-:W5:Y:S01]  /*1caf0*/  LDL.LU R14, [R1+0x288] ;  /* 0x00028800010e7983 */ /* 0x001f620000300800 */
[----:B------:R-:W-:-:S05]  /*1cb00*/  IADD3 R20, P3, R8, R2, RZ ;  /* 0x0000000208147210 */ /* 0x000fca0007f7e0ff */
[----:B------:R0:W-:Y:S04]  /*1cb10*/  STL [R1+0x2ad4], R20 ;  /* 0x002ad41401007387 */ /* 0x0001e80000100800 */
[----:B------:R1:W-:Y:S01]  /*1cb20*/  STL [R1+0x2ab8], R13 ;  /* 0x002ab80d01007387 */ /* 0x0003e20000100800 */
[----:B0-----:R-:W-:-:S03]  /*1cb30*/  LEA.HI.X.SX32 R20, R28, R3, 0x1, P1 ;  /* 0x000000031c147211 */ /* 0x001fc600008f0eff */
[----:B-1----:R-:W5:Y:S01]  /*1cb40*/  LDL.LU R13, [R1+0x284] ;  /* 0x00028400010d7983 */ /* 0x002f620000300800 */
[----:B--2---:R-:W-:-:S05]  /*1cb50*/  IADD3 R21, P2, R7, R2, RZ ;  /* 0x0000000207157210 */ /* 0x004fca0007f5e0ff */
[----:B------:R-:W-:Y:S04]  /*1cb60*/  STL [R1+0x2ad8], R21 ;  /* 0x002ad81501007387 */ /* 0x000fe80000100800 */
[----:B------:R0:W-:Y:S02]  /*1cb70*/  STL [R1+0x2458], R20 ;  /* 0x0024581401007387 */ /* 0x0001e40000100800 */
[-C--:B0-----:R-:W-:Y:S02]  /*1cb80*/  LEA.HI.X.SX32 R20, R12, R3.reuse, 0x1, P0 ;  /* 0x000000030c147211 */ /* 0x081fe400000f0eff */
[----:B---3--:R-:W-:Y:S01]  /*1cb90*/  IADD3 R21, P1, R19, R2, RZ ;  /* 0x0000000213157210 */ /* 0x008fe20007f3e0ff */
[----:B------:R-:W2:Y:S04]  /*1cba0*/  LDL.LU R12, [R1+0x280] ;  /* 0x00028000010c7983 */ /* 0x000ea80000300800 */
[----:B------:R-:W-:Y:S04]  /*1cbb0*/  STL [R1+0x2478], R21 ;  /* 0x0024781501007387 */ /* 0x000fe80000100800 */
[----:B------:R0:W-:Y:S02]  /*1cbc0*/  STL [R1+0x245c], R20 ;  /* 0x00245c1401007387 */ /* 0x0001e40000100800 */
[----:B0-----:R-:W-:-:S02]  /*1cbd0*/  LEA.HI.X.SX32 R20, R11, R3, 0x1, P4 ;  /* 0x000000030b147211 */ /* 0x001fc400020f0eff */
[----:B------:R-:W3:Y:S01]  /*1cbe0*/  LDL.LU R11, [R1+0x27c] ;  /* 0x00027c00010b7983 */ /* 0x000ee20000300800 */
[----:B----4-:R-:W-:-:S05]  /*1cbf0*/  IADD3 R21, P0, R6, R2, RZ ;  /* 0x0000000206157210 */ /* 0x010fca0007f1e0ff */
[----:B------:R-:W-:Y:S04]  /*1cc00*/  STL [R1+0x2480], R21 ;  /* 0x0024801501007387 */ /* 0x000fe80000100800 */
[----:B------:R0:W-:Y:S02]  /*1cc10*/  STL [R1+0x2460], R20 ;  /* 0x0024601401007387 */ /* 0x0001e40000100800 */
[----:B0-----:R-:W-:Y:S02]  /*1cc20*/  LEA.HI.X.SX32 R20, R10, R3, 0x1, P6 ;  /* 0x000000030a147211 */ /* 0x001fe400030f0eff */
[----:B------:R-:W4:Y:S01]  /*1cc30*/  LDL.LU R10, [R1+0x278] ;  /* 0x00027800010a7983 */ /* 0x000f220000300800 */
[----:B-----5:R-:W-:-:S05]  /*1cc40*/  IADD3 R21, P4, R5, R2, RZ ;  /* 0x0000000205157210 */ /* 0x020fca0007f9e0ff */
        /* <DEDUP_REMOVED lines=25> */
[----:B------:R-:W-:Y:S04]  /*1cde0*/  STL [R1+0x24b0], R21 ;  /* 0x0024b01501007387 */ /* 0x000fe80000100800 */
[----:B------:R0:W-:Y:S02]  /*1cdf0*/  STL [R1+0x247c], R20 ;  /* 0x00247c1401007387 */ /* 0x0001e40000100800 */
[----:B0-----:R-:W-:Y:S02]  /*1ce00*/  LEA.HI.X.SX32 R20, R5, R3, 0x1, P4 ;  /* 0x0000000305147211 */ /* 0x001fe400020f0eff */
[----:B------:R-:W5:Y:S01]  /*1ce10*/  LDL.LU R5, [R1+0x258] ;  /* 0x0002580001057983 */ /* 0x000f620000300800 */
[----:B------:R-:W-:-:S05]  /*1ce20*/  IADD3 R21, P0, R15, R2, RZ ;  /* 0x000000020f157210 */ /* 0x000fca0007f1e0ff */
[----:B------:R-:W-:Y:S04]  /*1ce30*/  STL [R1+0x24b8], R21 ;  /* 0x0024b81501007387 */ /* 0x000fe80000100800 */
[----:B------:R0:W-:Y:S02]  /*1ce40*/  STL [R1+0x2484], R20 ;  /* 0x0024841401007387 */ /* 0x0001e40000100800 */
[----:B0-----:R-:W-:Y:S02]  /*1ce50*/  LEA.HI.X.SX32 R20, R18, R3, 0x1, P6 ;  /* 0x0000000312147211 */ /* 0x001fe400030f0eff */
[-C--:B------:R-:W-:Y:S01]  /*1ce60*/  IADD3 R21, P4, R14, R2.reuse, RZ ;  /* 0x000000020e157210 */ /* 0x080fe20007f9e0ff */
        /* <DEDUP_REMOVED lines=49> */
[----:B------:R-:W-:Y:S01]  /*1d180*/  IADD3 R21, P3, R5, R2, RZ ;  /* 0x0000000205157210 */ /* 0x000fe20007f7e0ff */
        /* <DEDUP_REMOVED lines=13> */
[-C--:B0-----:R-:W-:Y:S02]  /*1d260*/  LEA.HI.X.SX32 R20, R7, R3.reuse, 0x1, P4 ;  /* 0x0000000307147211 */ /* 0x081fe400020f0eff */
[----:B------:R-:W-:Y:S01]  /*1d270*/  IADD3 R21, P0, R29, R2, RZ ;  /* 0x000000021d157210 */ /* 0x000fe20007f1e0ff */
        /* <DEDUP_REMOVED lines=74> */
[----:B----4-:R-:W-:Y:S01]  /*1d720*/  IADD3 R21, P4, R18, R2, RZ ;  /* 0x0000000212157210 */ /* 0x010fe20007f9e0ff */
[----:B------:R-:W3:Y:S04]  /*1d730*/  LDL.LU R9, [R1+0x1cc] ;  /* 0x0001cc0001097983 */ /* 0x000ee80000300800 */
[----:B------:R-:W-:Y:S04]  /*1d740*/  STL [R1+0x25a0], R21 ;  /* 0x0025a01501007387 */ /* 0x000fe80000100800 */
[----:B------:R0:W-:Y:S02]  /*1d750*/  STL [R1+0x256c], R20 ;  /* 0x00256c1401007387 */ /* 0x0001e40000100800 */
[----:B0-----:R-:W-:-:S02]  /*1d760*/  LEA.HI.X.SX32 R20, R8, R3, 0x1, P5 ;  /* 0x0000000308147211 */ /* 0x001fc400028f0eff */
        /* <DEDUP_REMOVED lines=258> */
[----:B------:R0:W-:Y:S01]  /*1e790*/  STL [R1+0x270c], R20 ;  /* 0x00270c1401007387 */ /* 0x0001e20000100800 */
[----:B------:R-:W-:-:S02]  /*1e7a0*/  LEA.HI.X.SX32 R19, R19, R3, 0x1, P0 ;  /* 0x0000000313137211 */ /* 0x000fc400000f0eff */
[----:B0-----:R-:W-:Y:S02]  /*1e7b0*/  LEA.HI.X.SX32 R20, R7, R3, 0x1, P1 ;  /* 0x0000000307147211 */ /* 0x001fe400008f0eff */
[----:B------:R-:W5:Y:S01]  /*1e7c0*/  LDL.LU R7, [R1+0xf0] ;  /* 0x0000f00001077983 */ /* 0x000f620000300800 */
[----:B------:R-:W-:-:S05]  /*1e7d0*/  IADD3 R21, P2, R29, R2, RZ ;  /* 0x000000021d157210 */ /* 0x000fca0007f5e0ff */
[----:B------:R-:W-:Y:S04]  /*1e7e0*/  STL [R1+0x2748], R21 ;  /* 0x0027481501007387 */ /* 0x000fe80000100800 */
[----:B------:R0:W-:Y:S04]  /*1e7f0*/  STL [R1+0x2714], R20 ;  /* 0x0027141401007387 */ /* 0x0001e80000100800 */
[----:B0-----:R-:W5:Y:S01]  /*1e800*/  LDL.LU R20, [R1+0xec] ;  /* 0x0000ec0001147983 */ /* 0x001f620000300800 */
[----:B------:R-:W-:-:S05]  /*1e810*/  IADD3 R21, P1, R17, R2, RZ ;  /* 0x0000000211157210 */ /* 0x000fca0007f3e0ff */
[----:B------:R-:W-:Y:S04]  /*1e820*/  STL [R1+0x2750], R21 ;  /* 0x0027501501007387 */ /* 0x000fe80000100800 */
[----:B------:R0:W-:Y:S02]  /*1e830*/  STL [R1+0x271c], R19 ;  /* 0x00271c1301007387 */ /* 0x0001e40000100800 */
[----:B0-----:R-:W-:Y:S02]  /*1e840*/  LEA.HI.X.SX32 R19, R6, R3, 0x1, P4 ;  /* 0x0000000306137211 */ /* 0x001fe400020f0eff */
[----:B------:R-:W5:Y:S01]  /*1e850*/  LDL.LU R6, [R1+0xe8] ;  /* 0x0000e80001067983 */ /* 0x000f620000300800 */
[----:B------:R-:W-:-:S05]  /*1e860*/  IADD3 R21, P0, R16, R2, RZ ;  /* 0x0000000210157210 */ /* 0x000fca0007f1e0ff */
[----:B------:R-:W-:Y:S04]  /*1e870*/  STL [R1+0x2758], R21 ;  /* 0x0027581501007387 */ /* 0x000fe80000100800 */
[----:B------:R0:W-:Y:S01]  /*1e880*/  STL [R1+0x2724], R19 ;  /* 0x0027241301007387 */ /* 0x0001e20000100800 */
[-C--:B------:R-:W-:Y:S02]  /*1e890*/  LEA.HI.X.SX32 R18, R18, R3.reuse, 0x1, P5 ;  /* 0x0000000312127211 */ /* 0x080fe400028f0eff */
        /* <DEDUP_REMOVED lines=9> */
[-C--:B0-----:R-:W-:Y:S02]  /*1e930*/  LEA.HI.X.SX32 R18, R4, R3.reuse, 0x1, P3 ;  /* 0x0000000304127211 */ /* 0x081fe400018f0eff */
[----:B------:R-:W5:Y:S01]  /*1e940*/  LDL.LU R4, [R1+0xdc] ;  /* 0x0000dc0001047983 */ /* 0x000f620000300800 */
[-C--:B------:R-:W-:Y:S02]  /*1e950*/  LEA.HI.X.SX32 R17, R17, R3.reuse, 0x1, P1 ;  /* 0x0000000311117211 */ /* 0x080fe400008f0eff */
[----:B------:R-:W-:-:S02]  /*1e960*/  LEA.HI.X.SX32 R16, R16, R3, 0x1, P0 ;  /* 0x0000000310107211 */ /* 0x000fc400000f0eff */
[-C--:B------:R-:W-:Y:S02]  /*1e970*/  LEA.HI.X.SX32 R15, R15, R3.reuse, 0x1, P4 ;  /* 0x000000030f0f7211 */ /* 0x080fe400020f0eff */
[----:B------:R-:W-:Y:S02]  /*1e980*/  LEA.HI.X.SX32 R14, R14, R3, 0x1, P6 ;  /* 0x000000030e0e7211 */ /* 0x000fe400030f0eff */
        /* <DEDUP_REMOVED lines=8> */
[----:B----4-:R-:W-:-:S03]  /*1ea10*/  IADD3 R21, P2, R11, R2, RZ ;  /* 0x000000020b157210 */ /* 0x010fc60007f5e0ff */
[----:B0-----:R-:W3:Y:S04]  /*1ea20*/  LDL.LU R18, [R1+0xd4] ;  /* 0x0000d40001127983 */ /* 0x001ee80000300800 */
[----:B------:R-:W-:Y:S04]  /*1ea30*/  STL [R1+0x2780], R21 ;  /* 0x0027801501007387 */ /* 0x000fe80000100800 */
[----:B------:R0:W-:Y:S04]  /*1ea40*/  STL [R1+0x274c], R17 ;  /* 0x00274c1101007387 */ /* 0x0001e80000100800 */
[----:B0-----:R-:W4:Y:S01]  /*1ea50*/  LDL.LU R17, [R1+0xd0] ;  /* 0x0000d00001117983 */ /* 0x001f220000300800 */
[----:B-----5:R-:W-:-:S05]  /*1ea60*/  IADD3 R21, P1, R10, R2, RZ ;  /* 0x000000020a157210 */ /* 0x020fca0007f3e0ff */
[----:B------:R-:W-:Y:S04]  /*1ea70*/  STL [R1+0x2788], R21 ;  /* 0x0027881501007387 */ /* 0x000fe80000100800 */
[----:B------:R0:W-:Y:S04]  /*1ea80*/  STL [R1+0x2754], R16 ;  /* 0x0027541001007387 */ /* 0x0001e80000100800 */
[----:B0-----:R-:W5:Y:S01]  /*1ea90*/  LDL.LU R16, [R1+0xcc] ;  /* 0x0000cc0001107983 */ /* 0x001f620000300800 */
[----:B------:R-:W-:-:S05]  /*1eaa0*/  IADD3 R21, P0, R9, R2, RZ ;  /* 0x0000000209157210 */ /* 0x000fca0007f1e0ff */
[----:B------:R-:W-:Y:S04]  /*1eab0*/  STL [R1+0x2790], R21 ;  /* 0x0027901501007387 */ /* 0x000fe80000100800 */
[----:B------:R0:W-:Y:S01]  /*1eac0*/  STL [R1+0x275c], R15 ;  /* 0x00275c0f01007387 */ /* 0x0001e20000100800 */
[----:B------:R-:W-:-:S03]  /*1ead0*/  LEA.HI.X.SX32 R13, R13, R3, 0x1, P5 ;  /* 0x000000030d0d7211 */ /* 0x000fc600028f0eff */
        /* <DEDUP_REMOVED lines=42> */
[----:B------:R1:W-:Y:S01]  /*1ed80*/  STL [R1+0x27a4], R22 ;  /* 0x0027a41601007387 */ /* 0x0003e20000100800 */
[-C--:B----4-:R-:W-:Y:S02]  /*1ed90*/  IADD3 R20, P5, R17, R2.reuse, RZ ;  /* 0x0000000211147210 */ /* 0x090fe40007fbe0ff */
[----:B0-----:R-:W-:Y:S02]  /*1eda0*/  LEA.HI.X.SX32 R21, R6, R3, 0x1, P3 ;  /* 0x0000000306157211 */ /* 0x001fe400018f0eff */
[----:B------:R-:W3:Y:S04]  /*1edb0*/  LDL.LU R6, [R1+0xa4] ;  /* 0x0000a40001067983 */ /* 0x000ee80000300800 */
[----:B------:R5:W-:Y:S04]  /*1edc0*/  STL [R1+0x27e0], R20 ;  /* 0x0027e01401007387 */ /* 0x000be80000100800 */
[----:B------:R0:W-:Y:S04]  /*1edd0*/  STL [R1+0x27ac], R21 ;  /* 0x0027ac1501007387 */ /* 0x0001e80000100800 */
[----:B-1----:R-:W4:Y:S01]  /*1ede0*/  LDL.LU R22, [R1+0xa0] ;  /* 0x0000a00001167983 */ /* 0x002f220000300800 */
[----:B-----5:R-:W-:-:S02]  /*1edf0*/  IADD3 R20, P3, R16, R2, RZ ;  /* 0x0000000210147210 */ /* 0x020fc40007f7e0ff */
[----:B0-----:R-:W-:-:S03]  /*1ee00*/  LEA.HI.X.SX32 R21, R5, R3, 0x1, P2 ;  /* 0x0000000305157211 */ /* 0x001fc600010f0eff */
[----:B------:R0:W-:Y:S04]  /*1ee10*/  STL [R1+0x27e8], R20 ;  /* 0x0027e81401007387 */ /* 0x0001e80000100800 */
[----:B------:R-:W5:Y:S04]  /*1ee20*/  LDL.LU R5, [R1+0x9c] ;  /* 0x00009c0001057983 */ /* 0x000f680000300800 */
[----:B------:R1:W-:Y:S01]  /*1ee30*/  STL [R1+0x27b4], R21 ;  /* 0x0027b41501007387 */ /* 0x0003e20000100800 */
[----:B0-----:R-:W-:Y:S02]  /*1ee40*/  IADD3 R20, P2, R15, R2, RZ ;  /* 0x000000020f147210 */ /* 0x001fe40007f5e0ff */
[----:B-1----:R-:W-:-:S03]  /*1ee50*/  LEA.HI.X.SX32 R21, R19, R3, 0x1, P1 ;  /* 0x0000000313157211 */ /* 0x002fc600008f0eff */
[----:B------:R0:W-:Y:S01]  /*1ee60*/  STL [R1+0x27f0], R20 ;  /* 0x0027f01401007387 */ /* 0x0001e20000100800 */
[----:B------:R-:W-:-:S03]  /*1ee70*/  LEA.HI.X.SX32 R19, R4, R3, 0x1, P0 ;  /* 0x0000000304137211 */ /* 0x000fc600000f0eff */
[----:B------:R1:W-:Y:S04]  /*1ee80*/  STL [R1+0x27bc], R21 ;  /* 0x0027bc1501007387 */ /* 0x0003e80000100800 */
[----:B------:R-:W5:Y:S01]  /*1ee90*/  LDL.LU R4, [R1+0x98] ;  /* 0x0000980001047983 */ /* 0x000f620000300800 */
[----:B0-----:R-:W-:-:S05]  /*1eea0*/  IADD3 R20, P1, R14, R2, RZ ;  /* 0x000000020e147210 */ /* 0x001fca0007f3e0ff */
[----:B------:R-:W-:Y:S04]  /*1eeb0*/  STL [R1+0x27f8], R20 ;  /* 0x0027f81401007387 */ /* 0x000fe80000100800 */
[----:B------:R0:W-:Y:S01]  /*1eec0*/  STL [R1+0x27c4], R19 ;  /* 0x0027c41301007387 */ /* 0x0001e20000100800 */
[----:B-1----:R-:W-:Y:S02]  /*1eed0*/  IADD3 R21, P0, R13, R2, RZ ;  /* 0x000000020d157210 */ /* 0x002fe40007f1e0ff */
[----:B0-----:R-:W-:-:S03]  /*1eee0*/  LEA.HI.X.SX32 R19, R29, R3, 0x1, P4 ;  /* 0x000000031d137211 */ /* 0x001fc600020f0eff */
[----:B------:R-:W-:Y:S04]  /*1eef0*/  STL [R1+0x2800], R21 ;  /* 0x0028001501007387 */ /* 0x000fe80000100800 */
[----:B------:R-:W5:Y:S04]  /*1ef00*/  LDL.LU R29, [R1+0x94] ;  /* 0x00009400011d7983 */ /* 0x000f680000300800 */
[----:B------:R0:W-:Y:S01]  /*1ef10*/  STL [R1+0x27cc], R19 ;  /* 0x0027cc1301007387 */ /* 0x0001e20000100800 */
[----:B------:R-:W-:Y:S02]  /*1ef20*/  LEA.HI.X.SX32 R17, R17, R3, 0x1, P5 ;  /* 0x0000000311117211 */ /* 0x000fe400028f0eff */
[----:B------:R-:W-:-:S02]  /*1ef30*/  IADD3 R20, P4, R12, R2, RZ ;  /* 0x000000020c147210 */ /* 0x000fc40007f9e0ff */
[----:B0-----:R-:W-:-:S03]  /*1ef40*/  LEA.HI.X.SX32 R19, R18, R3, 0x1, P6 ;  /* 0x0000000312137211 */ /* 0x001fc600030f0eff */
[----:B------:R0:W-:Y:S04]  /*1ef50*/  STL [R1+0x2808], R20 ;  /* 0x0028081401007387 */ /* 0x0001e80000100800 */
[----:B------:R-:W-:Y:S01]  /*1ef60*/  STL [R1+0x27d4], R19 ;  /* 0x0027d41301007387 */ /* 0x000fe20000100800 */
[----:B------:R-:W-:-:S03]  /*1ef70*/  IADD3 R18, P6, R11, R2, RZ ;  /* 0x000000020b127210 */ /* 0x000fc60007fde0ff */
[----:B------:R-:W5:Y:S04]  /*1ef80*/  LDL.LU R21, [R1+0x90] ;  /* 0x0000900001157983 */ /* 0x000f680000300800 */
[----:B------:R-:W-:Y:S04]  /*1ef90*/  STL [R1+0x2810], R18 ;  /* 0x0028101201007387 */ /* 0x000fe80000100800 */
[----:B------:R1:W-:Y:S04]  /*1efa0*/  STL [R1+0x27dc], R17 ;  /* 0x0027dc1101007387 */ /* 0x0003e80000100800 */
[----:B0-----:R-:W5:Y:S01]  /*1efb0*/  LDL.LU R20, [R1+0x8c] ;  /* 0x00008c0001147983 */ /* 0x001f620000300800 */
[----:B------:R-:W-:-:S02]  /*1efc0*/  LEA.HI.X.SX32 R15, R15, R3, 0x1, P2 ;  /* 0x000000030f0f7211 */ /* 0x000fc400010f0eff */
[----:B-1----:R-:W-:Y:S02]  /*1efd0*/  LEA.HI.X.SX32 R17, R16, R3, 0x1, P3 ;  /* 0x0000000310117211 */ /* 0x002fe400018f0eff */
[----:B------:R-:W-:-:S05]  /*1efe0*/  IADD3 R18, P5, R10, R2, RZ ;  /* 0x000000020a127210 */ /* 0x000fca0007fbe0ff */
[----:B------:R0:W-:Y:S04]  /*1eff0*/  STL [R1+0x2818], R18 ;  /* 0x0028181201007387 */ /* 0x0001e80000100800 */
[----:B------:R-:W-:Y:S04]  /*1f000*/  STL [R1+0x27e4], R17 ;  /* 0x0027e41101007387 */ /* 0x000fe80000100800 */
[----:B------:R-:W5:Y:S01]  /*1f010*/  LDL.LU R19, [R1+0x88] ;  /* 0x0000880001137983 */ /* 0x000f620000300800 */
[----:B------:R-:W-:-:S05]  /*1f020*/  IADD3 R16, P3, R9, R2, RZ ;  /* 0x0000000209107210 */ /* 0x000fca0007f7e0ff */
[----:B------:R-:W-:Y:S04]  /*1f030*/  STL [R1+0x2820], R16 ;  /* 0x0028201001007387 */ /* 0x000fe80000100800 */
[----:B------:R1:W-:Y:S01]  /*1f040*/  STL [R1+0x27ec], R15 ;  /* 0x0027ec0f01007387 */ /* 0x0003e20000100800 */
[----:B------:R-:W-:-:S03]  /*1f050*/  LEA.HI.X.SX32 R13, R13, R3, 0x1, P0 ;  /* 0x000000030d0d7211 */ /* 0x000fc600000f0eff */
[----:B0-----:R-:W5:Y:S01]  /*1f060*/  LDL.LU R18, [R1+0x84] ;  /* 0x0000840001127983 */ /* 0x001f620000300800 */
[----:B-1----:R-:W-:Y:S02]  /*1f070*/  LEA.HI.X.SX32 R15, R14, R3, 0x1, P1 ;  /* 0x000000030e0f7211 */ /* 0x002fe400008f0eff */
[----:B------:R-:W-:-:S05]  /*1f080*/  IADD3 R16, P2, R8, R2, RZ ;  /* 0x0000000208107210 */ /* 0x000fca0007f5e0ff */
[----:B------:R0:W-:Y:S04]  /*1f090*/  STL [R1+0x2828], R16 ;  /* 0x0028281001007387 */ /* 0x0001e80000100800 */
[----:B------:R-:W-:Y:S04]  /*1f0a0*/  STL [R1+0x27f4], R15 ;  /* 0x0027f40f01007387 */ /* 0x000fe80000100800 */
[----:B------:R-:W5:Y:S01]  /*1f0b0*/  LDL.LU R17, [R1+0x80] ;  /* 0x0000800001117983 */ /* 0x000f620000300800 */
[-C--:B------:R-:W-:Y:S02]  /*1f0c0*/  LEA.HI.X.SX32 R10, R10, R3.reuse, 0x1, P5 ;  /* 0x000000030a0a7211 */ /* 0x080fe400028f0eff */
[----:B------:R-:W-:-:S02]  /*1f0d0*/  LEA.HI.X.SX32 R23, R8, R3, 0x1, P2 ;  /* 0x0000000308177211 */ /* 0x000fc400010f0eff */
[----:B--2---:R-:W-:-:S05]  /*1f0e0*/  IADD3 R14, P1, R7, R2, RZ ;  /* 0x00000002070e7210 */ /* 0x004fca0007f3e0ff */
[----:B------:R1:W-:Y:S04]  /*1f0f0*/  STL [R1+0x2830], R14 ;  /* 0x0028300e01007387 */ /* 0x0003e80000100800 */
[----:B0-----:R-:W2:Y:S04]  /*1f100*/  LDL.LU R16, [R1+0x7c] ;  /* 0x00007c0001107983 */ /* 0x001ea80000300800 */
[----:B------:R4:W-:Y:S01]  /*1f110*/  STL [R1+0x27fc], R13 ;  /* 0x0027fc0d01007387 */ /* 0x0009e20000100800 */
[-C--:B-1----:R-:W-:Y:S02]  /*1f120*/  LEA.HI.X.SX32 R14, R12, R3.reuse, 0x1, P4 ;  /* 0x000000030c0e7211 */ /* 0x082fe400020f0eff */
[----:B------:R-:W-:-:S02]  /*1f130*/  LEA.HI.X.SX32 R12, R11, R3, 0x1, P6 ;  /* 0x000000030b0c7211 */ /* 0x000fc400030f0eff */
[----:B---3--:R-:W-:-:S05]  /*1f140*/  IADD3 R15, P0, R6, R2, RZ ;  /* 0x00000002060f7210 */ /* 0x008fca0007f1e0ff */
[----:B------:R0:W-:Y:S04]  /*1f150*/  STL [R1+0x2838], R15 ;  /* 0x0028380f01007387 */ /* 0x0001e80000100800 */
[----:B------:R1:W-:Y:S01]  /*1f160*/  STL [R1+0x2804], R14 ;  /* 0x0028040e01007387 */ /* 0x0003e20000100800 */
[----:B----4-:R-:W-:-:S03]  /*1f170*/  IADD3 R13, P4, R22, R2, RZ ;  /* 0x00000002160d7210 */ /* 0x010fc60007f9e0ff */
[----:B0-----:R-:W3:Y:S04]  /*1f180*/  LDL.LU R15, [R1+0x78] ;  /* 0x00007800010f7983 */ /* 0x001ee80000300800 */
[----:B------:R0:W-:Y:S04]  /*1f190*/  STL [R1+0x2840], R13 ;  /* 0x0028400d01007387 */ /* 0x0001e80000100800 */
[----:B------:R4:W-:Y:S01]  /*1f1a0*/  STL [R1+0x280c], R12 ;  /* 0x00280c0c01007387 */ /* 0x0009e20000100800 */
[----:B-----5:R-:W-:-:S03]  /*1f1b0*/  IADD3 R11, P6, R5, R2, RZ ;  /* 0x00000002050b7210 */ /* 0x020fc60007fde0ff */
[----:B-1----:R-:W5:Y:S04]  /*1f1c0*/  LDL.LU R14, [R1+0x74] ;  /* 0x00007400010e7983 */ /* 0x002f680000300800 */
[----:B------:R1:W-:Y:S04]  /*1f1d0*/  STL [R1+0x2848], R11 ;  /* 0x0028480b01007387 */ /* 0x0003e80000100800 */
[----:B0-----:R-:W5:Y:S04]  /*1f1e0*/  LDL.LU R13, [R1+0x70] ;  /* 0x00007000010d7983 */ /* 0x001f680000300800 */
[----:B------:R0:W-:Y:S04]  /*1f1f0*/  STL [R1+0x2814], R10 ;  /* 0x0028140a01007387 */ /* 0x0001e80000100800 */
[----:B----4-:R-:W4:Y:S01]  /*1f200*/  LDL.LU R12, [R1+0x6c] ;  /* 0x00006c00010c7983 */ /* 0x010f220000300800 */
[----:B-1----:R-:W-:-:S02]  /*1f210*/  IADD3 R11, P5, R4, R2, RZ ;  /* 0x00000002040b7210 */ /* 0x002fc40007fbe0ff */
[----:B0-----:R-:W-:-:S03]  /*1f220*/  LEA.HI.X.SX32 R10, R9, R3, 0x1, P3 ;  /* 0x00000003090a7211 */ /* 0x001fc600018f0eff */
[----:B------:R0:W-:Y:S04]  /*1f230*/  STL [R1+0x2850], R11 ;  /* 0x0028500b01007387 */ /* 0x0001e80000100800 */
[----:B0-----:R-:W4:Y:S04]  /*1f240*/  LDL.LU R11, [R1+0x64] ;  /* 0x00006400010b7983 */ /* 0x001f280000300800 */
[----:B------:R0:W-:Y:S01]  /*1f250*/  STL [R1+0x281c], R10 ;  /* 0x00281c0a01007387 */ /* 0x0001e20000100800 */
[----:B------:R-:W-:-:S03]  /*1f260*/  LEA.HI.X.SX32 R6, R6, R3, 0x1, P0 ;  /* 0x0000000306067211 */ /* 0x000fc600000f0eff */
[----:B0-----:R-:W4:Y:S01]  /*1f270*/  LDL.LU R10, [R1+0x40] ;  /* 0x00004000010a7983 */ /* 0x001f220000300800 */
[----:B------:R-:W-:-:S05]  /*1f280*/  IADD3 R9, P3, R29, R2, RZ ;  /* 0x000000021d097210 */ /* 0x000fca0007f7e0ff */
[----:B------:R0:W-:Y:S04]  /*1f290*/  STL [R1+0x2858], R9 ;  /* 0x0028580901007387 */ /* 0x0001e80000100800 */
[----:B0-----:R-:W4:Y:S04]  /*1f2a0*/  LDL.LU R9, [R1+0x398] ;  /* 0x0003980001097983 */ /* 0x001f280000300800 */
[----:B------:R0:W-:Y:S01]  /*1f2b0*/  STL [R1+0x2824], R23 ;  /* 0x0028241701007387 */ /* 0x0001e20000100800 */
[----:B------:R-:W-:Y:S02]  /*1f2c0*/  IADD3 R8, P2, R21, R2, RZ ;  /* 0x0000000215087210 */ /* 0x000fe40007f5e0ff */
[----:B0-----:R-:W-:-:S03]  /*1f2d0*/  LEA.HI.X.SX32 R23, R7, R3, 0x1, P1 ;  /* 0x0000000307177211 */ /* 0x001fc600008f0eff */
[----:B------:R0:W-:Y:S01]  /*1f2e0*/  STL [R1+0x2860], R8 ;  /* 0x0028600801007387 */ /* 0x0001e20000100800 */
[----:B------:R-:W-:-:S03]  /*1f2f0*/  IADD3 R7, P1, R20, R2, RZ ;  /* 0x0000000214077210 */ /* 0x000fc60007f3e0ff */
[----:B0-----:R-:W4:Y:S04]  /*1f300*/  LDL.LU R8, [R1+0x5c] ;  /* 0x00005c0001087983 */ /* 0x001f280000300800 */
[----:B------:R-:W-:Y:S04]  /*1f310*/  STL [R1+0x282c], R23 ;  /* 0x00282c1701007387 */ /* 0x000fe80000100800 */
[----:B------:R0:W-:Y:S04]  /*1f320*/  STL [R1+0x2868], R7 ;  /* 0x0028680701007387 */ /* 0x0001e80000100800 */
[----:B0-----:R-:W4:Y:S04]  /*1f330*/  LDL.LU R7, [R1+0x54] ;  /* 0x0000540001077983 */ /* 0x001f280000300800 */
[----:B------:R0:W-:Y:S04]  /*1f340*/  STL [R1+0x2834], R6 ;  /* 0x0028340601007387 */ /* 0x0001e80000100800 */
[----:B0-----:R-:W4:Y:S01]  /*1f350*/  LDL.LU R6, [R1+0x4c] ;  /* 0x00004c0001067983 */ /* 0x001f220000300800 */
[----:B------:R-:W-:-:S02]  /*1f360*/  IADD3 R23, P0, R19, R2, RZ ;  /* 0x0000000213177210 */ /* 0x000fc40007f1e0ff */
[----:B------:R-:W-:-:S03]  /*1f370*/  LEA.HI.X.SX32 R22, R22, R3, 0x1, P4 ;  /* 0x0000000316167211 */ /* 0x000fc600020f0eff */
[----:B------:R0:W-:Y:S01]  /*1f380*/  STL [R1+0x2870], R23 ;  /* 0x0028701701007387 */ /* 0x0001e20000100800 */
[----:B------:R-:W-:-:S03]  /*1f390*/  IADD3 R24, P4, R18, R2, RZ ;  /* 0x0000000212187210 */ /* 0x000fc60007f9e0ff */
[----:B------:R1:W-:Y:S01]  /*1f3a0*/  STL [R1+0x283c], R22 ;  /* 0x00283c1601007387 */ /* 0x0003e20000100800 */
[----:B0-----:R-:W-:-:S03]  /*1f3b0*/  LEA.HI.X.SX32 R23, R5, R3, 0x1, P6 ;  /* 0x0000000305177211 */ /* 0x001fc600030f0eff */
[----:B------:R-:W-:Y:S01]  /*1f3c0*/  STL [R1+0x2878], R24 ;  /* 0x0028781801007387 */ /* 0x000fe20000100800 */
[----:B------:R-:W-:-:S03]  /*1f3d0*/  LEA.HI.X.SX32 R5, R4, R3, 0x1, P5 ;  /* 0x0000000304057211 */ /* 0x000fc600028f0eff */
[----:B------:R-:W-:Y:S01]  /*1f3e0*/  STL [R1+0x2844], R23 ;  /* 0x0028441701007387 */ /* 0x000fe20000100800 */
[----:B-1----:R-:W-:-:S05]  /*1f3f0*/  IADD3 R22, P6, R17, R2, RZ ;  /* 0x0000000211167210 */ /* 0x002fca0007fde0ff */
[----:B------:R0:W-:Y:S04]  /*1f400*/  STL [R1+0x2880], R22 ;  /* 0x0028801601007387 */ /* 0x0001e80000100800 */
[----:B------:R1:W-:Y:S01]  /*1f410*/  STL [R1+0x284c], R5 ;  /* 0x00284c0501007387 */ /* 0x0003e20000100800 */
[----:B0-----:R-:W-:-:S03]  /*1f420*/  LEA.HI.X.SX32 R22, R29, R3, 0x1, P3 ;  /* 0x000000031d167211 */ /* 0x001fc600018f0eff */
[----:B-1----:R-:W4:Y:S01]  /*1f430*/  LDL.LU R5, [R1+0x430] ;  /* 0x0004300001057983 */ /* 0x002f220000300800 */
[-C--:B------:R-:W-:Y:S02]  /*1f440*/  LEA.HI.X.SX32 R20, R20, R3.reuse, 0x1, P1 ;  /* 0x0000000314147211 */ /* 0x080fe400008f0eff */
[----:B------:R-:W-:Y:S01]  /*1f450*/  LEA.HI.X.SX32 R17, R17, R3, 0x1, P6 ;  /* 0x0000000311117211 */ /* 0x000fe200030f0eff */
[----:B------:R-:W-:Y:S01]  /*1f460*/  IMAD R0, R0, UR5, RZ ;  /* 0x0000000500007c24 */ /* 0x000fe2000f8e02ff */
[----:B------:R-:W-:Y:S01]  /*1f470*/  USHF.R.S32.HI UR38, URZ, 0x1f, UR52 ;  /* 0x0000001f3f267899 */ /* 0x000fe20008011434 */
[----:B------:R-:W-:Y:S01]  /*1f480*/  ULDC UR5, c[0x0][0x238] ;  /* 0x00008e0000057ab9 */ /* 0x000fe20000000800 */
[----:B--2---:R-:W-:-:S05]  /*1f490*/  IADD3 R4, P5, R16, R2, RZ ;  /* 0x0000000210047210 */ /* 0x004fca0007fbe0ff */
[----:B------:R0:W-:Y:S04]  /*1f4a0*/  STL [R1+0x2888], R4 ;  /* 0x0028880401007387 */ /* 0x0001e80000100800 */
[----:B0-----:R-:W2:Y:S04]  /*1f4b0*/  LDL.LU R4, [R1+0x434] ;  /* 0x0004340001047983 */ /* 0x001ea80000300800 */
[----:B------:R0:W-:Y:S04]  /*1f4c0*/  STL [R1+0x2854], R22 ;  /* 0x0028541601007387 */ /* 0x0001e80000100800 */
[----:B------:R-:W2:Y:S01]  /*1f4d0*/  LDL.LU R29, [R1+0x438] ;  /* 0x00043800011d7983 */ /* 0x000ea20000300800 */
[----:B0-----:R-:W-:-:S02]  /*1f4e0*/  LEA.HI.X.SX32 R22, R21, R3, 0x1, P2 ;  /* 0x0000000315167211 */ /* 0x001fc400010f0eff */
[----:B---3--:R-:W-:-:S05]  /*1f4f0*/  IADD3 R23, P3, R15, R2, RZ ;  /* 0x000000020f177210 */ /* 0x008fca0007f7e0ff */
[----:B------:R-:W-:Y:S01]  /*1f500*/  STL [R1+0x2890], R23 ;  /* 0x0028901701007387 */ /* 0x000fe20000100800 */
[----:B-----5:R-:W-:-:S03]  /*1f510*/  IADD3 R21, P2, R14, R2, RZ ;  /* 0x000000020e157210 */ /* 0x020fc60007f5e0ff */
[----:B------:R0:W-:Y:S04]  /*1f520*/  STL [R1+0x285c], R22 ;  /* 0x00285c1601007387 */ /* 0x0001e80000100800 */
[----:B------:R1:W-:Y:S04]  /*1f530*/  STL [R1+0x2898], R21 ;  /* 0x0028981501007387 */ /* 0x0003e80000100800 */
[----:B------:R4:W-:Y:S01]  /*1f540*/  STL [R1+0x2864], R20 ;  /* 0x0028641401007387 */ /* 0x0009e20000100800 */
[----:B0-----:R-:W-:Y:S02]  /*1f550*/  IADD3 R22, P1, R13, R2, RZ ;  /* 0x000000020d167210 */ /* 0x001fe40007f3e0ff */
[----:B-1----:R-:W-:-:S02]  /*1f560*/  LEA.HI.X.SX32 R21, R19, R3, 0x1, P0 ;  /* 0x0000000313157211 */ /* 0x002fc400000f0eff */
[----:B------:R-:W-:Y:S02]  /*1f570*/  LEA.HI.X.SX32 R19, R18, R3, 0x1, P4 ;  /* 0x0000000312137211 */ /* 0x000fe400020f0eff */
[-C--:B----4-:R-:W-:Y:S01]  /*1f580*/  IADD3 R20, P0, R12, R2.reuse, RZ ;  /* 0x000000020c147210 */ /* 0x090fe20007f1e0ff */
[----:B------:R-:W-:Y:S04]  /*1f590*/  STL [R1+0x28a0], R22 ;  /* 0x0028a01601007387 */ /* 0x000fe80000100800 */
[----:B------:R-:W-:Y:S04]  /*1f5a0*/  STL [R1+0x286c], R21 ;  /* 0x00286c1501007387 */ /* 0x000fe80000100800 */
[----:B------:R-:W-:Y:S04]  /*1f5b0*/  STL [R1+0x28a8], R20 ;  /* 0x0028a81401007387 */ /* 0x000fe80000100800 */
[----:B------:R0:W-:Y:S01]  /*1f5c0*/  STL [R1+0x2874], R19 ;  /* 0x0028741301007387 */ /* 0x0001e20000100800 */
[----:B------:R-:W-:-:S05]  /*1f5d0*/  IADD3 R18, P4, R11, R2, RZ ;  /* 0x000000020b127210 */ /* 0x000fca0007f9e0ff */
[----:B------:R1:W-:Y:S04]  /*1f5e0*/  STL [R1+0x28c0], R18 ;  /* 0x0028c01201007387 */ /* 0x0003e80000100800 */
[----:B------:R3:W-:Y:S01]  /*1f5f0*/  STL [R1+0x287c], R17 ;  /* 0x00287c1101007387 */ /* 0x0007e20000100800 */
[-C--:B0-----:R-:W-:Y:S02]  /*1f600*/  IADD3 R19, P6, R10, R2.reuse, RZ ;  /* 0x000000020a137210 */ /* 0x081fe40007fde0ff */
[-C--:B-1----:R-:W-:Y:S02]  /*1f610*/  LEA.HI.X.SX32 R18, R16, R3.reuse, 0x1, P5 ;  /* 0x0000000310127211 */ /* 0x082fe400028f0eff */
[----:B------:R-:W-:Y:S01]  /*1f620*/  LEA.HI.X.SX32 R16, R15, R3, 0x1, P3 ;  /* 0x000000030f107211 */ /* 0x000fe200018f0eff */
[----:B------:R-:W-:Y:S01]  /*1f630*/  STL [R1+0x28ac], R19 ;  /* 0x0028ac1301007387 */ /* 0x000fe20000100800 */
[----:B------:R-:W-:-:S02]  /*1f640*/  IADD3 R15, P3, R0, R2, RZ ;  /* 0x00000002000f7210 */ /* 0x000fc40007f7e0ff */
[-C--:B------:R-:W-:Y:S01]  /*1f650*/  LEA.HI.X.SX32 R14, R14, R3.reuse, 0x1, P2 ;  /* 0x000000030e0e7211 */ /* 0x080fe200010f0eff */
[----:B------:R-:W-:Y:S01]  /*1f660*/  STL [R1+0x2884], R18 ;  /* 0x0028841201007387 */ /* 0x000fe20000100800 */
[----:B------:R-:W-:Y:S02]  /*1f670*/  LEA.HI.X.SX32 R10, R10, R3, 0x1, P6 ;  /* 0x000000030a0a7211 */ /* 0x000fe400030f0eff */
[----:B---3--:R-:W-:-:S05]  /*1f680*/  IADD3 R17, P5, R9, R2, RZ ;  /* 0x0000000209117210 */ /* 0x008fca0007fbe0ff */
[----:B------:R-:W-:Y:S04]  /*1f690*/  STL [R1+0x28b0], R17 ;  /* 0x0028b01101007387 */ /* 0x000fe80000100800 */
[----:B------:R-:W-:Y:S04]  /*1f6a0*/  STL [R1+0x288c], R16 ;  /* 0x00288c1001007387 */ /* 0x000fe80000100800 */
[----:B------:R0:W-:Y:S04]  /*1f6b0*/  STL [R1+0x28b4], R15 ;  /* 0x0028b40f01007387 */ /* 0x0001e80000100800 */
[----:B------:R1:W-:Y:S01]  /*1f6c0*/  STL [R1+0x2894], R14 ;  /* 0x0028940e01007387 */ /* 0x0003e20000100800 */
[----:B0-----:R-:W-:-:S02]  /*1f6d0*/  LEA.HI.X.SX32 R15, R13, R3, 0x1, P1 ;  /* 0x000000030d0f7211 */ /* 0x001fc400008f0eff */
[----:B------:R-:W-:Y:S02]  /*1f6e0*/  IADD3 R16, P2, R8, R2, RZ ;  /* 0x0000000208107210 */ /* 0x000fe40007f5e0ff */
[----:B------:R-:W-:-:S03]  /*1f6f0*/  LEA.HI.X.SX32 R13, R12, R3, 0x1, P0 ;  /* 0x000000030c0d7211 */ /* 0x000fc600000f0eff */
[----:B------:R-:W-:Y:S04]  /*1f700*/  STL [R1+0x28b8], R16 ;  /* 0x0028b81001007387 */ /* 0x000fe80000100800 */
[----:B------:R-:W-:Y:S01]  /*1f710*/  STL [R1+0x289c], R15 ;  /* 0x00289c0f01007387 */ /* 0x000fe20000100800 */
[----:B-1----:R-:W-:-:S05]  /*1f720*/  IADD3 R14, P1, R7, R2, RZ ;  /* 0x00000002070e7210 */ /* 0x002fca0007f3e0ff */
[----:B------:R-:W-:Y:S04]  /*1f730*/  STL [R1+0x28bc], R14 ;  /* 0x0028bc0e01007387 */ /* 0x000fe80000100800 */
[----:B------:R-:W-:Y:S01]  /*1f740*/  STL [R1+0x28a4], R13 ;  /* 0x0028a40d01007387 */ /* 0x000fe20000100800 */
[----:B------:R-:W-:Y:S02]  /*1f750*/  IADD3 R12, P0, R6, R2, RZ ;  /* 0x00000002060c7210 */ /* 0x000fe40007f1e0ff */
[----:B------:R-:W-:-:S03]  /*1f760*/  LEA.HI.X.SX32 R2, R11, R3, 0x1, P4 ;  /* 0x000000030b027211 */ /* 0x000fc600020f0eff */
[----:B------:R-:W-:Y:S04]  /*1f770*/  STL [R1+0x2450], R12 ;  /* 0x0024500c01007387 */ /* 0x000fe80000100800 */
[----:B------:R0:W-:Y:S04]  /*1f780*/  STL [R1+0x2454], R2 ;  /* 0x0024540201007387 */ /* 0x0001e80000100800 */
[----:B------:R-:W-:Y:S01]  /*1f790*/  STL [R1+0x243c], R10 ;  /* 0x00243c0a01007387 */ /* 0x000fe20000100800 */
[----:B0-----:R-:W-:-:S03]  /*1f7a0*/  LEA.HI.X.SX32 R2, R0, R3, 0x1, P3 ;  /* 0x0000000300027211 */ /* 0x001fc600018f0eff */
[----:B------:R-:W3:Y:S01]  /*1f7b0*/  LDL.LU R0, [R1+0x30c8] ;  /* 0x0030c80001007983 */ /* 0x000ee20000300800 */
[-C--:B------:R-:W-:Y:S02]  /*1f7c0*/  LEA.HI.X.SX32 R9, R9, R3.reuse, 0x1, P5 ;  /* 0x0000000309097211 */ /* 0x080fe400028f0eff */
[-C--:B------:R-:W-:Y:S02]  /*1f7d0*/  LEA.HI.X.SX32 R8, R8, R3.reuse, 0x1, P2 ;  /* 0x0000000308087211 */ /* 0x080fe400010f0eff */
[-C--:B------:R-:W-:Y:S01]  /*1f7e0*/  LEA.HI.X.SX32 R7, R7, R3.reuse, 0x1, P1 ;  /* 0x0000000307077211 */ /* 0x080fe200008f0eff */
[----:B------:R-:W-:Y:S04]  /*1f7f0*/  STL [R1+0x2440], R9 ;  /* 0x0024400901007387 */ /* 0x000fe80000100800 */
[----:B------:R0:W-:Y:S04]  /*1f800*/  STL [R1+0x2444], R2 ;  /* 0x0024440201007387 */ /* 0x0001e80000100800 */
[----:B------:R-:W-:Y:S04]  /*1f810*/  STL [R1+0x2448], R8 ;  /* 0x0024480801007387 */ /* 0x000fe80000100800 */
[----:B------:R-:W-:Y:S01]  /*1f820*/  STL [R1+0x244c], R7 ;  /* 0x00244c0701007387 */ /* 0x000fe20000100800 */
[----:B0-----:R-:W-:-:S02]  /*1f830*/  LEA.HI.X.SX32 R2, R6, R3, 0x1, P0 ;  /* 0x0000000306027211 */ /* 0x001fc400000f0eff */
[----:B------:R-:W-:-:S03]  /*1f840*/  IADD3 R6, P0, R5, UR8, RZ ;  /* 0x0000000805067c10 */ /* 0x000fc6000ff1e0ff */
[----:B------:R0:W-:Y:S04]  /*1f850*/  STL [R1+0x1c58], R2 ;  /* 0x001c580201007387 */ /* 0x0001e80000100800 */
[----:B------:R-:W-:Y:S01]  /*1f860*/  STL [R1+0x1b78], R6 ;  /* 0x001b780601007387 */ /* 0x000fe20000100800 */
[----:B0-----:R-:W-:Y:S02]  /*1f870*/  LEA.HI.X.SX32 R2, R5, UR9, 0x1, P0 ;  /* 0x0000000905027c11 */ /* 0x001fe400080f0eff */
[----:B--2---:R-:W-:-:S04]  /*1f880*/  IADD3 R7, P1, R4, UR8, RZ ;  /* 0x0000000804077c10 */ /* 0x004fc8000ff3e0ff */
[----:B------:R-:W-:Y:S02]  /*1f890*/  LEA.HI.X.SX32 R3, R4, UR9, 0x1, P1 ;  /* 0x0000000904037c11 */ /* 0x000fe400088f0eff */
[C---:B------:R-:W-:Y:S01]  /*1f8a0*/  IADD3 R8, P2, R29.reuse, UR8, RZ ;  /* 0x000000081d087c10 */ /* 0x040fe2000ff5e0ff */
[----:B------:R-:W-:Y:S03]  /*1f8b0*/  STL [R1+0x1b80], R7 ;  /* 0x001b800701007387 */ /* 0x000fe60000100800 */
[----:B------:R-:W-:Y:S01]  /*1f8c0*/  LEA.HI.X.SX32 R4, R29, UR9, 0x1, P2 ;  /* 0x000000091d047c11 */ /* 0x000fe200090f0eff */
[----:B------:R-:W-:Y:S01]  /*1f8d0*/  STL [R1+0x1b88], R8 ;  /* 0x001b880801007387 */ /* 0x000fe20000100800 */
[----:B---3--:R-:W-:Y:S01]  /*1f8e0*/  IADD3 R9, P3, R0, UR8, RZ ;  /* 0x0000000800097c10 */ /* 0x008fe2000ff7e0ff */
[----:B------:R-:W-:-:S03]  /*1f8f0*/  ULDC UR8, c[0x0][0x238] ;  /* 0x00008e0000087ab9 */ /* 0x000fc60000000800 */
[----:B------:R-:W-:Y:S01]  /*1f900*/  LEA.HI.X.SX32 R5, R0, UR9, 0x1, P3 ;  /* 0x0000000900057c11 */ /* 0x000fe200098f0eff */
[----:B------:R-:W-:Y:S01]  /*1f910*/  STL [R1+0x1b90], R9 ;  /* 0x001b900901007387 */ /* 0x000fe20000100800 */
[----:B------:R-:W-:Y:S01]  /*1f920*/  IADD3 R11, P0, R9, UR52, RZ ;  /* 0x00000034090b7c10 */ /* 0x000fe2000ff1e0ff */
[----:B------:R-:W-:Y:S02]  /*1f930*/  ULDC UR9, c[0x0][0x238] ;  /* 0x00008e0000097ab9 */ /* 0x000fe40000000800 */
[----:B------:R-:W2:Y:S04]  /*1f940*/  LDL.LU R0, [R1+0x30c4] ;  /* 0x0030c40001007983 */ /* 0x000ea80000300800 */
[----:B------:R-:W-:Y:S04]  /*1f950*/  STL [R1+0x1b74], R2 ;  /* 0x001b740201007387 */ /* 0x000fe80000100800 */
[----:B------:R-:W-:Y:S04]  /*1f960*/  STL [R1+0x1b7c], R3 ;  /* 0x001b7c0301007387 */ /* 0x000fe80000100800 */
[----:B------:R-:W-:Y:S04]  /*1f970*/  STL [R1+0x1b84], R4 ;  /* 0x001b840401007387 */ /* 0x000fe80000100800 */
[----:B------:R-:W-:Y:S04]  /*1f980*/  STL [R1+0x1b8c], R5 ;  /* 0x001b8c0501007387 */ /* 0x000fe80000100800 */
[----:B------:R-:W-:Y:S04]  /*1f990*/  STL [R1+0x1ba4], RZ ;  /* 0x001ba4ff01007387 */ /* 0x000fe80000100800 */
        /* <DEDUP_REMOVED lines=988> */
[----:B------:R-:W-:Y:S01]  /*23760*/  STL [R1+0x10a0], RZ ;  /* 0x0010a0ff01007387 */ /* 0x000fe20000100800 */
[----:B------:R-:W-:-:S03]  /*23770*/  IADD3 R12, P1, R8, UR52, RZ ;  /* 0x00000034080c7c10 */ /* 0x000fc6000ff3e0ff */
[----:B------:R-:W-:Y:S01]  /*23780*/  STL [R1+0x10a4], RZ ;  /* 0x0010a4ff01007387 */ /* 0x000fe20000100800 */
[----:B------:R-:W-:-:S03]  /*23790*/  IADD3 R10, P2, R7, UR52, RZ ;  /* 0x00000034070a7c10 */ /* 0x000fc6000ff5e0ff */
[----:B------:R-:W-:Y:S04]  /*237a0*/  STL [R1+0x10a8], RZ ;  /* 0x0010a8ff01007387 */ /* 0x000fe80000100800 */
[----:B------:R-:W-:Y:S04]  /*237b0*/  STL [R1+0x10ac], RZ ;  /* 0x0010acff01007387 */ /* 0x000fe80000100800 */
[----:B------:R-:W-:Y:S04]  /*237c0*/  STL [R1+0x1080], RZ ;  /* 0x001080ff01007387 */ /* 0x000fe80000100800 */
[----:B------:R-:W-:Y:S04]  /*237d0*/  STL [R1+0x1084], RZ ;  /* 0x001084ff01007387 */ /* 0x000fe80000100800 */
[----:B------:R-:W-:Y:S04]  /*237e0*/  STL [R1+0x1088], RZ ;  /* 0x001088ff01007387 */ /* 0x000fe80000100800 */
[----:B------:R-:W-:Y:S04]  /*237f0*/  STL [R1+0x108c], RZ ;  /* 0x00108cff01007387 */ /* 0x000fe80000100800 */
[----:B------:R0:W-:Y:S04]  /*23800*/  STL [R1+0x1c60], R11 ;  /* 0x001c600b01007387 */ /* 0x0001e80000100800 */
[----:B------:R1:W-:Y:S04]  /*23810*/  STL [R1+0x1c68], R12 ;  /* 0x001c680c01007387 */ /* 0x0003e80000100800 */
[----:B------:R3:W-:Y:S01]  /*23820*/  STL [R1+0x1c70], R10 ;  /* 0x001c700a01007387 */ /* 0x0007e20000100800 */
[----:B0-----:R-:W-:-:S02]  /*23830*/  IADD3 R11, P3, R6, UR52, RZ ;  /* 0x00000034060b7c10 */ /* 0x001fc4000ff7e0ff */
[----:B-1----:R-:W-:-:S03]  /*23840*/  IADD3.X R12, R4, UR38, RZ, P1, !PT ;  /* 0x00000026040c7c10 */ /* 0x002fc60008ffe4ff */
[----:B------:R0:W-:Y:S01]  /*23850*/  STL [R1+0x1c78], R11 ;  /* 0x001c780b01007387 */ /* 0x0001e20000100800 */
[----:B---3--:R-:W-:-:S05]  /*23860*/  IADD3.X R10, R5, UR38, RZ, P0, !PT ;  /* 0x00000026050a7c10 */ /* 0x008fca00087fe4ff */
[----:B------:R1:W-:Y:S01]  /*23870*/  STL [R1+0x1c5c], R10 ;  /* 0x001c5c0a01007387 */ /* 0x0003e20000100800 */
[----:B0-----:R-:W-:-:S03]  /*23880*/  IADD3.X R11, R3, UR38, RZ, P2, !PT ;  /* 0x00000026030b7c10 */ /* 0x001fc600097fe4ff */
[----:B------:R0:W-:Y:S01]  /*23890*/  STL [R1+0x1c64], R12 ;  /* 0x001c640c01007387 */ /* 0x0001e20000100800 */
[----:B-1----:R-:W-:-:S03]  /*238a0*/  IADD3.X R10, R2, UR38, RZ, P3, !PT ;  /* 0x00000026020a7c10 */ /* 0x002fc60009ffe4ff */
[----:B------:R1:W-:Y:S01]  /*238b0*/  STL [R1+0x1c6c], R11 ;  /* 0x001c6c0b01007387 */ /* 0x0003e20000100800 */
[----:B------:R-:W-:Y:S02]  /*238c0*/  USHF.R.S32.HI UR38, URZ, 0x1f, UR51 ;  /* 0x0000001f3f267899 */ /* 0x000fe40008011433 */
[----:B0-----:R-:W-:Y:S01]  /*238d0*/  IADD3 R12, P1, R8, UR51, RZ ;  /* 0x00000033080c7c10 */ /* 0x001fe2000ff3e0ff */
[----:B------:R0:W-:Y:S01]  /*238e0*/  STL [R1+0x1c74], R10 ;  /* 0x001c740a01007387 */ /* 0x0001e20000100800 */
[----:B-1----:R-:W-:Y:S02]  /*238f0*/  IADD3 R11, P0, R9, UR51, RZ ;  /* 0x00000033090b7c10 */ /* 0x002fe4000ff1e0ff */
[----:B0-----:R-:W-:-:S03]  /*23900*/  IADD3 R10, P2, R7, UR51, RZ ;  /* 0x00000033070a7c10 */ /* 0x001fc6000ff5e0ff */
[----:B------:R0:W-:Y:S04]  /*23910*/  STL [R1+0x1c80], R11 ;  /* 0x001c800b01007387 */ /* 0x0001e80000100800 */
[----:B------:R1:W-:Y:S04]  /*23920*/  STL [R1+0x1c88], R12 ;  /* 0x001c880c01007387 */ /* 0x0003e80000100800 */
[----:B------:R3:W-:Y:S01]  /*23930*/  STL [R1+0x1c90], R10 ;  /* 0x001c900a01007387 */ /* 0x0007e20000100800 */
[----:B0-----:R-:W-:Y:S02]  /*23940*/  IADD3 R11, P3, R6, UR51, RZ ;  /* 0x00000033060b7c10 */ /* 0x001fe4000ff7e0ff */
        /* <DEDUP_REMOVED lines=204> */
[----:B-1----:R-:W-:-:S02]  /*24610*/  IADD3.X R12, R4, UR38, RZ, P1, !PT ;  /* 0x00000026040c7c10 */ /* 0x002fc40008ffe4ff */
[----:B---3--:R-:W-:Y:S01]  /*24620*/  IADD3.X R10, R5, UR38, RZ, P0, !PT ;  /* 0x00000026050a7c10 */ /* 0x008fe200087fe4ff */
[----:B------:R0:W-:Y:S04]  /*24630*/  STL [R1+0x1e18], R11 ;  /* 0x001e180b01007387 */ /* 0x0001e80000100800 */
[----:B------:R1:W-:Y:S01]  /*24640*/  STL [R1+0x1dfc], R10 ;  /* 0x001dfc0a01007387 */ /* 0x0003e20000100800 */
[----:B0-----:R-:W-:-:S03]  /*24650*/  IADD3.X R11, R3, UR38, RZ, P2, !PT ;  /* 0x00000026030b7c10 */ /* 0x001fc600097fe4ff */
[----:B------:R-:W-:Y:S01]  /*24660*/  STL [R1+0x1e04], R12 ;  /* 0x001e040c01007387 */ /* 0x000fe20000100800 */
[----:B-1----:R-:W-:-:S03]  /*24670*/  IADD3.X R10, R2, UR38, RZ, P3, !PT ;  /* 0x00000026020a7c10 */ /* 0x002fc60009ffe4ff */
[----:B------:R-:W-:Y:S04]  /*24680*/  STL [R1+0x1e0c], R11 ;  /* 0x001e0c0b01007387 */ /* 0x000fe80000100800 */
[----:B------:R0:W-:Y:S04]  /*24690*/  STL [R1+0x1e14], R10 ;  /* 0x001e140a01007387 */ /* 0x0001e80000100800 */
        /* <DEDUP_REMOVED lines=18> */
[----:B0-----:R-:W-:-:S03]  /*247c0*/  IADD3 R10, P0, R9, UR36, RZ ;  /* 0x00000024090a7c10 */ /* 0x001fc6000ff1e0ff */
        /* <DEDUP_REMOVED lines=10> */
[----:B------:R0:W-:Y:S04]  /*24870*/  STL [R1+0x1e20], R10 ;  /* 0x001e200a01007387 */ /* 0x0001e80000100800 */
[----:B------:R-:W-:Y:S01]  /*24880*/  STL [R1+0x1e28], R12 ;  /* 0x001e280c01007387 */ /* 0x000fe20000100800 */
[----:B0-----:R-:W-:-:S03]  /*24890*/  IADD3 R10, P3, R6, UR36, RZ ;  /* 0x00000024060a7c10 */ /* 0x001fc6000ff7e0ff */
[----:B------:R-:W-:Y:S04]  /*248a0*/  STL [R1+0x1e30], R11 ;  /* 0x001e300b01007387 */ /* 0x000fe80000100800 */
[----:B------:R0:W-:Y:S04]  /*248b0*/  STL [R1+0x1e38], R10 ;  /* 0x001e380a01007387 */ /* 0x0001e80000100800 */
[----:B------:R-:W-:Y:S04]  /*248c0*/  STL [R1+0x14f8], RZ ;  /* 0x0014f8ff01007387 */ /* 0x000fe80000100800 */
[----:B------:R-:W-:Y:S01]  /*248d0*/  STL [R1+0x14fc], RZ ;  /* 0x0014fcff01007387 */ /* 0x000fe20000100800 */
        /* <DEDUP_REMOVED lines=16> */
[----:B------:R-:W-:Y:S02]  /*249e0*/  USHF.L.U32 UR41, UR19, 0x5, URZ ;  /* 0x0000000513297899 */ /* 0x000fe4000800063f */
[----:B------:R-:W-:Y:S02]  /*249f0*/  UIMAD UR40, UR19, 0x1f, URZ ;  /* 0x0000001f132878a4 */ /* 0x000fe4000f8e023f */
[----:B------:R-:W-:-:S02]  /*24a00*/  UIMAD UR39, UR19, 0x1e, URZ ;  /* 0x0000001e132778a4 */ /* 0x000fc4000f8e023f */
[----:B------:R-:W-:Y:S02]  /*24a10*/  USHF.L.U32 UR38, UR19, 0x6, URZ ;  /* 0x0000000613267899 */ /* 0x000fe4000800063f */
[----:B------:R-:W-:Y:S02]  /*24a20*/  USHF.L.U32 UR20, UR20, 0x6, URZ ;  /* 0x0000000614147899 */ /* 0x000fe4000800063f */
        /* <DEDUP_REMOVED lines=16> */
[----:B------:R-:W-:Y:S02]  /*24b30*/  UIMAD UR24, UR24, 0xd, URZ ;  /* 0x0000000d181878a4 */ /* 0x000fe4000f8e023f */
[----:B------:R-:W-:Y:S02]  /*24b40*/  UIMAD UR25, UR25, 0xc, URZ ;  /* 0x0000000c191978a4 */ /* 0x000fe4000f8e023f */
[----:B------:R-:W-:Y:S02]  /*24b50*/  UIMAD UR26, UR26, 0xb, URZ ;  /* 0x0000000b1a1a78a4 */ /* 0x000fe4000f8e023f */
[----:B------:R-:W-:Y:S02]  /*24b60*/  UIMAD UR27, UR27, 0xa, URZ ;  /* 0x0000000a1b1b78a4 */ /* 0x000fe4000f8e023f */
[----:B------:R-:W-:Y:S02]  /*24b70*/  UIMAD UR28, UR28, 0x9, URZ ;  /* 0x000000091c1c78a4 */ /* 0x000fe4000f8e023f */
[----:B------:R-:W-:-:S02]  /*24b80*/  USHF.L.U32 UR29, UR29, 0x3, URZ ;  /* 0x000000031d1d7899 */ /* 0x000fc4000800063f */
[----:B------:R-:W-:Y:S02]  /*24b90*/  UIMAD UR30, UR30, 0x7, URZ ;  /* 0x000000071e1e78a4 */ /* 0x000fe4000f8e023f */
[----:B------:R-:W-:Y:S02]  /*24ba0*/  UIMAD UR31, UR31, 0x6, URZ ;  /* 0x000000061f1f78a4 */ /* 0x000fe4000f8e023f */
[----:B------:R-:W-:Y:S02]  /*24bb0*/  UIMAD UR32, UR32, 0x5, URZ ;  /* 0x00000005202078a4 */ /* 0x000fe4000f8e023f */
[----:B------:R-:W-:Y:S02]  /*24bc0*/  USHF.L.U32 UR33, UR33, 0x2, URZ ;  /* 0x0000000221217899 */ /* 0x000fe4000800063f */
[----:B------:R-:W-:Y:S02]  /*24bd0*/  USHF.R.S32.HI UR36, URZ, 0x1f, UR36 ;  /* 0x0000001f3f247899 */ /* 0x000fe40008011424 */
[----:B------:R-:W-:-:S02]  /*24be0*/  UIMAD UR34, UR34, 0x3, URZ ;  /* 0x00000003222278a4 */ /* 0x000fc4000f8e023f */
[----:B------:R-:W-:Y:S02]  /*24bf0*/  USHF.L.U32 UR35, UR35, 0x1, URZ ;  /* 0x0000000123237899 */ /* 0x000fe4000800063f */
[----:B0-----:R-:W-:Y:S01]  /*24c00*/  IADD3.X R10, R5, UR36, RZ, P0, !PT ;  /* 0x00000024050a7c10 */ /* 0x001fe200087fe4ff */
[----:B------:R-:W-:Y:S01]  /*24c10*/  USHF.R.S32.HI UR21, URZ, 0x1f, UR21 ;  /* 0x0000001f3f157899 */ /* 0x000fe20008011415 */
[----:B------:R-:W-:Y:S02]  /*24c20*/  IADD3.X R12, R4, UR36, RZ, P1, !PT ;  /* 0x00000024040c7c10 */ /* 0x000fe40008ffe4ff */
[----:B------:R-:W-:Y:S01]  /*24c30*/  IADD3.X R11, R3, UR36, RZ, P2, !PT ;  /* 0x00000024030b7c10 */ /* 0x000fe200097fe4ff */
[----:B------:R0:W-:Y:S04]  /*24c40*/  STL [R1+0x1e1c], R10 ;  /* 0x001e1c0a01007387 */ /* 0x0001e80000100800 */
[----:B------:R1:W-:Y:S04]  /*24c50*/  STL [R1+0x1e24], R12 ;  /* 0x001e240c01007387 */ /* 0x0003e80000100800 */
[----:B------:R3:W-:Y:S01]  /*24c60*/  STL [R1+0x1e2c], R11 ;  /* 0x001e2c0b01007387 */ /* 0x0007e20000100800 */
[----:B0-----:R-:W-:Y:S01]  /*24c70*/  IADD3.X R10, R2, UR36, RZ, P3, !PT ;  /* 0x00000024020a7c10 */ /* 0x001fe20009ffe4ff */
[----:B------:R-:W-:-:S02]  /*24c80*/  USHF.R.S32.HI UR36, URZ, 0x1f, UR57 ;  /* 0x0000001f3f247899 */ /* 0x000fc40008011439 */
[----:B-1----:R-:W-:Y:S02]  /*24c90*/  IADD3 R12, P1, R8, UR57, RZ ;  /* 0x00000039080c7c10 */ /* 0x002fe4000ff3e0ff */
[----:B------:R0:W-:Y:S01]  /*24ca0*/  STL [R1+0x1e34], R10 ;  /* 0x001e340a01007387 */ /* 0x0001e20000100800 */
[----:B---3--:R-:W-:-:S05]  /*24cb0*/  IADD3 R11, P0, R9, UR57, RZ ;  /* 0x00000039090b7c10 */ /* 0x008fca000ff1e0ff */
[----:B------:R1:W-:Y:S01]  /*24cc0*/  STL [R1+0x1e40], R11 ;  /* 0x001e400b01007387 */ /* 0x0003e20000100800 */
[----:B0-----:R-:W-:-:S03]  /*24cd0*/  IADD3 R10, P2, R7, UR57, RZ ;  /* 0x00000039070a7c10 */ /* 0x001fc6000ff5e0ff */
[----:B------:R0:W-:Y:S04]  /*24ce0*/  STL [R1+0x1e48], R12 ;  /* 0x001e480c01007387 */ /* 0x0001e80000100800 */
[----:B------:R3:W-:Y:S01]  /*24cf0*/  STL [R1+0x1e50], R10 ;  /* 0x001e500a01007387 */ /* 0x0007e20000100800 */
[----:B-1----:R-:W-:Y:S01]  /*24d00*/  IADD3 R11, P3, R6, UR57, RZ ;  /* 0x00000039060b7c10 */ /* 0x002fe2000ff7e0ff */
[----:B------:R-:W-:Y:S01]  /*24d10*/  USHF.R.S32.HI UR57, URZ, 0x1f, UR56 ;  /* 0x0000001f3f397899 */ /* 0x000fe20008011438 */
[----:B0-----:R-:W-:-:S03]  /*24d20*/  IADD3.X R12, R4, UR36, RZ, P1, !PT ;  /* 0x00000024040c7c10 */ /* 0x001fc60008ffe4ff */
[----:B------:R0:W-:Y:S01]  /*24d30*/  STL [R1+0x1e58], R11 ;  /* 0x001e580b01007387 */ /* 0x0001e20000100800 */
[----:B---3--:R-:W-:-:S05]  /*24d40*/  IADD3.X R10, R5, UR36, RZ, P0, !PT ;  /* 0x00000024050a7c10 */ /* 0x008fca00087fe4ff */
[----:B------:R1:W-:Y:S01]  /*24d50*/  STL [R1+0x1e3c], R10 ;  /* 0x001e3c0a01007387 */ /* 0x0003e20000100800 */
[----:B0-----:R-:W-:-:S03]  /*24d60*/  IADD3.X R11, R3, UR36, RZ, P2, !PT ;  /* 0x00000024030b7c10 */ /* 0x001fc600097fe4ff */
[----:B------:R0:W-:Y:S04]  /*24d70*/  STL [R1+0x1e44], R12 ;  /* 0x001e440c01007387 */ /* 0x0001e80000100800 */
[----:B------:R3:W-:Y:S01]  /*24d80*/  STL [R1+0x1e4c], R11 ;  /* 0x001e4c0b01007387 */ /* 0x0007e20000100800 */
[----:B-1----:R-:W-:Y:S01]  /*24d90*/  IADD3.X R10, R2, UR36, RZ, P3, !PT ;  /* 0x00000024020a7c10 */ /* 0x002fe20009ffe4ff */
[----:B------:R-:W-:Y:S01]  /*24da0*/  USHF.R.S32.HI UR36, URZ, 0x1f, UR55 ;  /* 0x0000001f3f247899 */ /* 0x000fe20008011437 */
[----:B0-----:R-:W-:-:S03]  /*24db0*/  IADD3 R12, P1, R8, UR56, RZ ;  /* 0x00000038080c7c10 */ /* 0x001fc6000ff3e0ff */
        /* <DEDUP_REMOVED lines=381> */
[----:B0-----:R-:W-:-:S05]  /*26590*/  IADD3 R10, P1, R8, UR16, RZ ;  /* 0x00000010080a7c10 */ /* 0x001fca000ff3e0ff */
[----:B------:R0:W-:Y:S01]  /*265a0*/  STL [R1+0x2108], R10 ;  /* 0x0021080a01007387 */ /* 0x0001e20000100800 */
[----:B-1----:R-:W-:-:S03]  /*265b0*/  IADD3 R11, P3, R6, UR16, RZ ;  /* 0x00000010060b7c10 */ /* 0x002fc6000ff7e0ff */
[----:B------:R1:W-:Y:S01]  /*265c0*/  STL [R1+0x2110], R12 ;  /* 0x0021100c01007387 */ /* 0x0003e20000100800 */
[----:B------:R-:W-:-:S03]  /*265d0*/  USHF.R.S32.HI UR16, URZ, 0x1f, UR34 ;  /* 0x0000001f3f107899 */ /* 0x000fc60008011422 */
[----:B------:R3:W-:Y:S01]  /*265e0*/  STL [R1+0x2118], R11 ;  /* 0x0021180b01007387 */ /* 0x0007e20000100800 */
[----:B0-----:R-:W0:Y:S01]  /*265f0*/  LDC R10, c[0x0][0x230] ;  /* 0x00008c00ff0a7b82 */ /* 0x001e220000000800 */
[----:B-1----:R-:W-:Y:S02]  /*26600*/  IADD3.X R12, R5, UR57, RZ, P0, !PT ;  /* 0x00000039050c7c10 */ /* 0x002fe400087fe4ff */
[----:B---3--:R-:W-:-:S03]  /*26610*/  IADD3.X R11, R4, UR57, RZ, P1, !PT ;  /* 0x00000039040b7c10 */ /* 0x008fc60008ffe4ff */
[----:B------:R1:W-:Y:S04]  /*26620*/  STL [R1+0x20fc], R12 ;  /* 0x0020fc0c01007387 */ /* 0x0003e80000100800 */
[----:B------:R3:W-:Y:S01]  /*26630*/  STL [R1+0x2104], R11 ;  /* 0x0021040b01007387 */ /* 0x0007e20000100800 */
[----:B-1----:R-:W-:Y:S02]  /*26640*/  IADD3 R12, P1, R8, UR15, RZ ;  /* 0x0000000f080c7c10 */ /* 0x002fe4000ff3e0ff */
[----:B---3--:R-:W-:Y:S01]  /*26650*/  IADD3.X R11, R3, UR57, RZ, P2, !PT ;  /* 0x00000039030b7c10 */ /* 0x008fe200097fe4ff */
[----:B0-----:R-:W-:-:S04]  /*26660*/  VIADD R10, R10, 0x3f ;  /* 0x0000003f0a0a7836 */ /* 0x001fc80000000000 */
[----:B------:R0:W-:Y:S01]  /*26670*/  STL [R1+0x210c], R11 ;  /* 0x00210c0b01007387 */ /* 0x0001e20000100800 */
[----:B------:R-:W-:-:S04]  /*26680*/  SHF.R.S32.HI R29, RZ, 0x1f, R10 ;  /* 0x0000001fff1d7819 */ /* 0x000fc8000001140a */
[----:B------:R-:W-:Y:S02]  /*26690*/  LEA.HI R29, R29, R10, RZ, 0x6 ;  /* 0x0000000a1d1d7211 */ /* 0x000fe400078f30ff */
[----:B------:R-:W-:Y:S01]  /*266a0*/  IADD3.X R10, R2, UR57, RZ, P3, !PT ;  /* 0x00000039020a7c10 */ /* 0x000fe20009ffe4ff */
[----:B------:R-:W-:Y:S01]  /*266b0*/  USHF.R.S32.HI UR57, URZ, 0x1f, UR35 ;  /* 0x0000001f3f397899 */ /* 0x000fe20008011423 */
[----:B0-----:R-:W-:-:S03]  /*266c0*/  SHF.R.S32.HI R11, RZ, 0x6, R29 ;  /* 0x00000006ff0b7819 */ /* 0x001fc6000001141d */
[----:B------:R0:W-:Y:S01]  /*266d0*/  STL [R1+0x2114], R10 ;  /* 0x0021140a01007387 */ /* 0x0001e20000100800 */
[----:B------:R-:W-:Y:S02]  /*266e0*/  IADD3 R11, P2, R7, UR15, RZ ;  /* 0x0000000f070b7c10 */ /* 0x000fe4000ff5e0ff */
[----:B0-----:R-:W-:-:S05]  /*266f0*/  IADD3 R10, P0, R9, UR15, RZ ;  /* 0x0000000f090a7c10 */ /* 0x001fca000ff1e0ff */
[----:B------:R0:W-:Y:S04]  /*26700*/  STL [R1+0x2120], R10 ;  /* 0x0021200a01007387 */ /* 0x0001e80000100800 */
[----:B------:R1:W-:Y:S04]  /*26710*/  STL [R1+0x2128], R12 ;  /* 0x0021280c01007387 */ /* 0x0003e80000100800 */
[----:B------:R3:W-:Y:S01]  /*26720*/  STL [R1+0x2130], R11 ;  /* 0x0021300b01007387 */ /* 0x0007e20000100800 */
[----:B0-----:R-:W-:Y:S01]  /*26730*/  IADD3 R10, P3, R6, UR15, RZ ;  /* 0x0000000f060a7c10 */ /* 0x001fe2000ff7e0ff */
[----:B------:R-:W-:Y:S01]  /*26740*/  USHF.R.S32.HI UR15, URZ, 0x1f, UR38 ;  /* 0x0000001f3f0f7899 */ /* 0x000fe20008011426 */
[----:B-1----:R-:W-:-:S03]  /*26750*/  IADD3.X R12, R4, UR46, RZ, P1, !PT ;  /* 0x0000002e040c7c10 */ /* 0x002fc60008ffe4ff */
        /* <DEDUP_REMOVED lines=8> */
[----:B--2---:R-:W-:-:S03]  /*267e0*/  LOP3.LUT R12, R0, 0x40, RZ, 0x3c, !PT ;  /* 0x00000040000c7812 */ /* 0x004fc600078e3cff */
[----:B------:R1:W-:Y:S01]  /*267f0*/  STL [R1+0x2134], R11 ;  /* 0x0021340b01007387 */ /* 0x0003e20000100800 */
[----:B------:R-:W-:Y:S02]  /*26800*/  IADD3 R12, P2, R8, UR14, RZ ;  /* 0x0000000e080c7c10 */ /* 0x000fe4000ff5e0ff */
[C---:B0-----:R-:W-:Y:S02]  /*26810*/  LOP3.LUT R10, R0.reuse, 0x20, RZ, 0x3c, !PT ;  /* 0x00000020000a7812 */ /* 0x041fe400078e3cff */
[----:B------:R-:W-:Y:S02]  /*26820*/  IADD3 R10, P3, R9, UR14, RZ ;  /* 0x0000000e090a7c10 */ /* 0x000fe4000ff7e0ff */
[----:B-1----:R-:W-:-:S03]  /*26830*/  LOP3.LUT R11, R0, 0x60, RZ, 0x3c, !PT ;  /* 0x00000060000b7812 */ /* 0x002fc600078e3cff */
[----:B------:R0:W-:Y:S01]  /*26840*/  STL [R1+0x2140], R10 ;  /* 0x0021400a01007387 */ /* 0x0001e20000100800 */
[----:B------:R-:W-:-:S03]  /*26850*/  IADD3 R11, P6, R7, UR14, RZ ;  /* 0x0000000e070b7c10 */ /* 0x000fc6000ffde0ff */
[----:B------:R1:W-:Y:S04]  /*26860*/  STL [R1+0x2148], R12 ;  /* 0x0021480c01007387 */ /* 0x0003e80000100800 */
[----:B------:R2:W-:Y:S01]  /*26870*/  STL [R1+0x2150], R11 ;  /* 0x0021500b01007387 */ /* 0x0005e20000100800 */
[----:B0-----:R-:W-:Y:S02]  /*26880*/  IADD3 R10, P5, R6, UR14, RZ ;  /* 0x0000000e060a7c10 */ /* 0x001fe4000ffbe0ff */
[----:B-1----:R-:W-:-:S03]  /*26890*/  IADD3 R12, P1, R9, UR13, RZ ;  /* 0x0000000d090c7c10 */ /* 0x002fc6000ff3e0ff */
[----:B------:R0:W-:Y:S01]  /*268a0*/  STL [R1+0x2158], R10 ;  /* 0x0021580a01007387 */ /* 0x0001e20000100800 */
[----:B--2---:R-:W-:-:S03]  /*268b0*/  IADD3 R11, P0, R8, UR13, RZ ;  /* 0x0000000d080b7c10 */ /* 0x004fc6000ff1e0ff */
[----:B------:R1:W-:Y:S04]  /*268c0*/  STL [R1+0x2160], R12 ;  /* 0x0021600c01007387 */ /* 0x0003e80000100800 */
[----:B------:R2:W-:Y:S01]  /*268d0*/  STL [R1+0x2168], R11 ;  /* 0x0021680b01007387 */ /* 0x0005e20000100800 */
[----:B0-----:R-:W-:Y:S02]  /*268e0*/  IADD3 R10, P4, R7, UR13, RZ ;  /* 0x0000000d070a7c10 */ /* 0x001fe4000ff9e0ff */
[----:B-1----:R-:W-:-:S03]  /*268f0*/  IADD3.X R12, R5, UR52, RZ, P3, !PT ;  /* 0x00000034050c7c10 */ /* 0x002fc60009ffe4ff */
[----:B------:R0:W-:Y:S01]  /*26900*/  STL [R1+0x2170], R10 ;  /* 0x0021700a01007387 */ /* 0x0001e20000100800 */
[----:B--2---:R-:W-:-:S03]  /*26910*/  IADD3 R11, P3, R6, UR13, RZ ;  /* 0x0000000d060b7c10 */ /* 0x004fc6000ff7e0ff */
[----:B------:R1:W-:Y:S04]  /*26920*/  STL [R1+0x213c], R12 ;  /* 0x00213c0c01007387 */ /* 0x0003e80000100800 */
[----:B------:R2:W-:Y:S01]  /*26930*/  STL [R1+0x2178], R11 ;  /* 0x0021780b01007387 */ /* 0x0005e20000100800 */
[----:B0-----:R-:W-:Y:S02]  /*26940*/  IADD3.X R10, R4, UR52, RZ, P2, !PT ;  /* 0x00000034040a7c10 */ /* 0x001fe400097fe4ff */
[----:B-1----:R-:W-:-:S03]  /*26950*/  IADD3 R12, P2, R9, UR12, RZ ;  /* 0x0000000c090c7c10 */ /* 0x002fc6000ff5e0ff */
[----:B------:R0:W-:Y:S01]  /*26960*/  STL [R1+0x2144], R10 ;  /* 0x0021440a01007387 */ /* 0x0001e20000100800 */
[----:B--2---:R-:W-:-:S03]  /*26970*/  IADD3.X R11, R3, UR52, RZ, P6, !PT ;  /* 0x00000034030b7c10 */ /* 0x004fc6000b7fe4ff */
        /* <DEDUP_REMOVED lines=330> */
[----:B------:R-:W-:Y:S04]  /*27e20*/  STL [R1+0x23dc], R12 ;  /* 0x0023dc0c01007387 */ /* 0x000fe80000100800 */
[----:B------:R1:W-:Y:S01]  /*27e30*/  STL [R1+0x2418], R11 ;  /* 0x0024180b01007387 */ /* 0x0003e20000100800 */
[----:B0-----:R-:W-:Y:S02]  /*27e40*/  IADD3.X R10, R4, UR16, RZ, P2, !PT ;  /* 0x00000010040a7c10 */ /* 0x001fe400097fe4ff */
[----:B------:R-:W-:-:S03]  /*27e50*/  IADD3 R9, P2, R9, UR61, RZ ;  /* 0x0000003d09097c10 */ /* 0x000fc6000ff5e0ff */
[----:B------:R0:W-:Y:S01]  /*27e60*/  STL [R1+0x23e4], R10 ;  /* 0x0023e40a01007387 */ /* 0x0001e20000100800 */
[----:B-1----:R-:W-:-:S03]  /*27e70*/  IADD3.X R11, R3, UR16, RZ, P6, !PT ;  /* 0x00000010030b7c10 */ /* 0x002fc6000b7fe4ff */
[----:B------:R1:W-:Y:S04]  /*27e80*/  STL [R1+0x2420], R9 ;  /* 0x0024200901007387 */ /* 0x0003e80000100800 */
[----:B------:R-:W-:Y:S01]  /*27e90*/  STL [R1+0x23ec], R11 ;  /* 0x0023ec0b01007387 */ /* 0x000fe20000100800 */
[----:B0-----:R-:W-:Y:S02]  /*27ea0*/  IADD3 R10, P6, R8, UR60, RZ ;  /* 0x0000003c080a7c10 */ /* 0x001fe4000ffde0ff */
[----:B-1----:R-:W-:-:S03]  /*27eb0*/  IADD3.X R9, R2, UR16, RZ, P5, !PT ;  /* 0x0000001002097c10 */ /* 0x002fc6000affe4ff */
[----:B------:R-:W-:Y:S01]  /*27ec0*/  STL [R1+0x2428], R10 ;  /* 0x0024280a01007387 */ /* 0x000fe20000100800 */
[----:B------:R-:W-:Y:S02]  /*27ed0*/  IADD3 R8, P5, R7, UR59, RZ ;  /* 0x0000003b07087c10 */ /* 0x000fe4000ffbe0ff */
[C---:B------:R-:W-:Y:S01]  /*27ee0*/  IADD3.X R7, R5.reuse, UR57, RZ, P1, !PT ;  /* 0x0000003905077c10 */ /* 0x040fe20008ffe4ff */
[----:B------:R-:W-:Y:S01]  /*27ef0*/  STL [R1+0x23f4], R9 ;  /* 0x0023f40901007387 */ /* 0x000fe20000100800 */
[----:B------:R-:W-:Y:S02]  /*27f00*/  IADD3 R6, P1, R6, UR58, RZ ;  /* 0x0000003a06067c10 */ /* 0x000fe4000ff3e0ff */
[----:B------:R-:W-:Y:S01]  /*27f10*/  IADD3.X R5, R5, UR21, RZ, P2, !PT ;  /* 0x0000001505057c10 */ /* 0x000fe200097fe4ff */
[----:B------:R0:W-:Y:S04]  /*27f20*/  STL [R1+0x2430], R8 ;  /* 0x0024300801007387 */ /* 0x0001e80000100800 */
[----:B------:R1:W-:Y:S04]  /*27f30*/  STL [R1+0x23fc], R7 ;  /* 0x0023fc0701007387 */ /* 0x0003e80000100800 */
[----:B------:R2:W-:Y:S01]  /*27f40*/  STL [R1+0x2438], R6 ;  /* 0x0024380601007387 */ /* 0x0005e20000100800 */
[----:B0-----:R-:W-:-:S02]  /*27f50*/  IADD3.X R8, R4, UR57, RZ, P0, !PT ;  /* 0x0000003904087c10 */ /* 0x001fc400087fe4ff */
[----:B------:R-:W-:Y:S02]  /*27f60*/  IADD3.X R4, R4, UR21, RZ, P6, !PT ;  /* 0x0000001504047c10 */ /* 0x000fe4000b7fe4ff */
[C---:B-1----:R-:W-:Y:S01]  /*27f70*/  IADD3.X R7, R3.reuse, UR57, RZ, P4, !PT ;  /* 0x0000003903077c10 */ /* 0x042fe2000a7fe4ff */
[----:B------:R0:W-:Y:S01]  /*27f80*/  STL [R1+0x2404], R8 ;  /* 0x0024040801007387 */ /* 0x0001e20000100800 */
[----:B------:R-:W-:Y:S02]  /*27f90*/  IADD3.X R3, R3, UR21, RZ, P5, !PT ;  /* 0x0000001503037c10 */ /* 0x000fe4000affe4ff */
[C---:B--2---:R-:W-:Y:S01]  /*27fa0*/  IADD3.X R6, R2.reuse, UR57, RZ, P3, !PT ;  /* 0x0000003902067c10 */ /* 0x044fe20009ffe4ff */
[----:B------:R0:W-:Y:S01]  /*27fb0*/  STL [R1+0x240c], R7 ;  /* 0x00240c0701007387 */ /* 0x0001e20000100800 */
[----:B------:R-:W-:-:S03]  /*27fc0*/  IADD3.X R2, R2, UR21, RZ, P1, !PT ;  /* 0x0000001502027c10 */ /* 0x000fc60008ffe4ff */
[----:B------:R0:W-:Y:S04]  /*27fd0*/  STL [R1+0x2414], R6 ;  /* 0x0024140601007387 */ /* 0x0001e80000100800 */
[----:B------:R0:W-:Y:S04]  /*27fe0*/  STL [R1+0x241c], R5 ;  /* 0x00241c0501007387 */ /* 0x0001e80000100800 */
[----:B------:R0:W-:Y:S04]  /*27ff0*/  STL [R1+0x2424], R4 ;  /* 0x0024240401007387 */ /* 0x0001e80000100800 */
[----:B------:R0:W-:Y:S04]  /*28000*/  STL [R1+0x2434], R2 ;  /* 0x0024340201007387 */ /* 0x0001e80000100800 */
[----:B------:R0:W-:Y:S02]  /*28010*/  STL [R1+0x242c], R3 ;  /* 0x00242c0301007387 */ /* 0x0001e40000100800 */
.L_x_2:
[----:B01----:R-:W2:Y:S01]  /*28020*/  LDL R5, [R1+0x1b74] ;  /* 0x001b740001057983 */ /* 0x003ea20000100800 */
[----:B------:R-:W0:Y:S03]  /*28030*/  LDC R2, c[0x0][0x230] ;  /* 0x00008c00ff027b82 */ /* 0x000e260000000800 */
[----:B--2---:R1:W-:Y:S04]  /*28040*/  STL [R1+0x66c8], R5 ;  /* 0x0066c80501007387 */ /* 0x0043e80000100800 */
[----:B------:R-:W2:Y:S04]  /*28050*/  LDL R4, [R1+0x1b78] ;  /* 0x001b780001047983 */ /* 0x000ea80000100800 */
[----:B-1----:R-:W0:Y:S04]  /*28060*/  LDL R5, [R1+0x1ba4] ;  /* 0x001ba40001057983 */ /* 0x002e280000100800 */
[----:B------:R-:W-:Y:S04]  /*28070*/  STL [R1+0x6390], R29 ;  /* 0x0063901d01007387 */ /* 0x000fe80000100800 */
        /* <DEDUP_REMOVED lines=205> */
[----:B------:R1:W-:Y:S04]  /*28d50*/  STL [R1+0x66c4], R28 ;  /* 0x0066c41c01007387 */ /* 0x0003e80000100800 */
        /* <DEDUP_REMOVED lines=23> */
[----:B-----5:R-:W-:Y:S04]  /*28ed0*/  STL [R1+0x5ed8], R0 ;  /* 0x005ed80001007387 */ /* 0x020fe80000100800 */
        /* <DEDUP_REMOVED lines=110> */
[----:B------:R-:W-:Y:S01]  /*295c0*/  STL [R1+0x6250], R0 ;  /* 0x0062500001007387 */ /* 0x000fe20000100800 */
[----:B0-----:R-:W-:-:S03]  /*295d0*/  IMAD R2, R5, -0x40, R2 ;  /* 0xffffffc005027824 */ /* 0x001fc600078e0202 */
[----:B------:R-:W-:Y:S04]  /*295e0*/  STL [R1+0x6258], R0 ;  /* 0x0062580001007387 */ /* 0x000fe80000100800 */
[----:B------:R-:W-:Y:S04]  /*295f0*/  STL [R1+0x6260], R0 ;  /* 0x0062600001007387 */ /* 0x000fe80000100800 */
[----:B------:R-:W-:Y:S04]  /*29600*/  STL [R1+0x6268], R0 ;  /* 0x0062680001007387 */ /* 0x000fe80000100800 */
[----:B------:R-:W-:Y:S04]  /*29610*/  STL [R1+0x6270], R0 ;  /* 0x0062700001007387 */ /* 0x000fe80000100800 */
[----:B------:R-:W2:Y:S01]  /*29620*/  LDL.LU R5, [R1+0x66c8] ;  /* 0x0066c80001057983 */ /* 0x000ea20000300800 */
[----:B------:R-:W-:-:S02]  /*29630*/  ISETP.GT.AND P0, PT, R2, RZ, PT ;  /* 0x000000ff0200720c */ /* 0x000fc40003f04270 */
[----:B-1----:R-:W-:-:S11]  /*29640*/  PRMT R28, RZ, 0x7610, R28 ;  /* 0x00007610ff1c7816 */ /* 0x002fd6000000001c */
[----:B--2---:R-:W2:Y:S04]  /*29650*/  @P0 LDG.E.U8 R28, desc[UR6][R4.64] ;  /* 0x00000006041c0981 */ /* 0x004ea8000c1e1100 */
[----:B--2---:R0:W-:Y:S04]  /*29660*/  STL [R1+0xe08], R28 ;  /* 0x000e081c01007387 */ /* 0x0041e80000100800 */
[----:B0-----:R-:W2:Y:S04]  /*29670*/  LDL.LU R28, [R1+0x66c4] ;  /* 0x0066c400011c7983 */ /* 0x001ea80000300800 */
[----:B------:R-:W3:Y:S04]  /*29680*/  LDL R4, [R1+0x1b7c] ;  /* 0x001b7c0001047983 */ /* 0x000ee80000100800 */
[----:B------:R-:W3:Y:S01]  /*29690*/  LDL R5, [R1+0x1b80] ;  /* 0x001b800001057983 */ /* 0x000ee20000100800 */
[----:B------:R-:W-:-:S02]  /*296a0*/  PRMT R29, RZ, 0x7610, R29 ;  /* 0x00007610ff1d7816 */ /* 0x000fc4000000001d */
[----:B---3--:R-:W-:-:S04]  /*296b0*/  @P0 LOP3.LUT R5, R5, R4, RZ, 0x3c, !PT ;  /* 0x0000000405050212 */ /* 0x008fc800078e3cff */
[----:B------:R-:W-:-:S04]  /*296c0*/  @P0 LOP3.LUT R4, R5, R4, RZ, 0x3c, !PT ;  /* 0x0000000405040212 */ /* 0x000fc800078e3cff */
[----:B------:R-:W-:-:S05]  /*296d0*/  @P0 LOP3.LUT R5, R5, R4, RZ, 0x3c, !PT ;  /* 0x0000000405050212 */ /* 0x000fca00078e3cff */
[----:B------:R-:W3:Y:S04]  /*296e0*/  @P0 LDG.E.U8 R29, desc[UR6][R4.64] ;  /* 0x00000006041d0981 */ /* 0x000ee8000c1e1100 */
[----:B---3--:R0:W-:Y:S04]  /*296f0*/  STL [R1+0xe04], R29 ;  /* 0x000e041d01007387 */ /* 0x0081e80000100800 */
[----:B0-----:R-:W3:Y:S04]  /*29700*/  LDL.LU R29, [R1+0x66c0] ;  /* 0x0066c000011d7983 */ /* 0x001ee80000300800 */
[----:B------:R-:W4:Y:S04]  /*29710*/  LDL R4, [R1+0x1b84] ;  /* 0x001b840001047983 */ /* 0x000f280000100800 */
[----:B------:R-:W4:Y:S01]  /*29720*/  LDL R5, [R1+0x1b88] ;  /* 0x001b880001057983 */ /* 0x000f220000100800 */
[----:B--2---:R-:W-:-:S02]  /*29730*/  PRMT R28, RZ, 0x7610, R28 ;  /* 0x00007610ff1c7816 */ /* 0x004fc4000000001c */
[----:B----4-:R-:W-:-:S04]  /*29740*/  @P0 LOP3.LUT R5, R5, R4, RZ, 0x3c, !PT ;  /* 0x0000000405050212 */ /* 0x010fc800078e3cff */
[----:B------:R-:W-:-:S04]  /*29750*/  @P0 LOP3.LUT R4, R5, R4, RZ, 0x3c, !PT ;  /* 0x0000000405040212 */ /* 0x000fc800078e3cff */
[----:B------:R-:W-:-:S05]  /*29760*/  @P0 LOP3.LUT R5, R5, R4, RZ, 0x3c, !PT ;  /* 0x0000000405050212 */ /* 0x000fca00078e3cff */
[----:B------:R-:W2:Y:S04]  /*29770*/  @P0 LDG.E.U8 R28, desc[UR6][R4.64] ;  /* 0x00000006041c0981 */ /* 0x000ea8000c1e1100 */
[----:B--2---:R0:W-:Y:S04]  /*29780*/  STL [R1+0xe00], R28 ;  /* 0x000e001c01007387 */ /* 0x0041e80000100800 */
[----:B0-----:R-:W2:Y:S04]  /*29790*/  LDL.LU R28, [R1+0x66bc] ;  /* 0x0066bc00011c7983 */ /* 0x001ea80000300800 */
[----:B------:R-:W4:Y:S04]  /*297a0*/  LDL R4, [R1+0x1b8c] ;  /* 0x001b8c0001047983 */ /* 0x000f280000100800 */
[----:B------:R-:W4:Y:S01]  /*297b0*/  LDL R5, [R1+0x1b90] ;  /* 0x001b900001057983 */ /* 0x000f220000100800 */
[----:B---3--:R-:W-:-:S02]  /*297c0*/  PRMT R29, RZ, 0x7610, R29 ;  /* 0x00007610ff1d7816 */ /* 0x008fc4000000001d */
[----:B----4-:R-:W-:-:S04]  /*297d0*/  @P0 LOP3.LUT R5, R5, R4, RZ, 0x3c, !PT ;  /* 0x0000000405050212 */ /* 0x010fc800078e3cff */
[----:B------:R-:W-:-:S04]  /*297e0*/  @P0 LOP3.LUT R4, R5, R4, RZ, 0x3c, !PT ;  /* 0x0000000405040212 */ /* 0x000fc800078e3cff */
[----:B------:R-:W-:-:S05]  /*297f0*/  @P0 LOP3.LUT R5, R5, R4, RZ, 0x3c, !PT ;  /* 0x0000000405050212 */ /* 0x000fca00078e3cff */
[----:B------:R-:W3:Y:S01]  /*29800*/  @P0 LDG.E.U8 R29, desc[UR6][R4.64] ;  /* 0x00000006041d0981 */ /* 0x000ee2000c1e1100 */
[----:B------:R-:W-:-:S03]  /*29810*/  ISETP.GT.AND P1, PT, R2, 0x1, PT ;  /* 0x000000010200780c */ /* 0x000fc60003f24270 */
        /* <DEDUP_REMOVED lines=1876> */
[----:B------:R-:W2:Y:S01]  /*30d60*/  @P0 LDG.E.U8 R28, desc[UR6][R4.64] ;  /* 0x00000006041c0981 */ /* 0x000ea2000c1e1100 */
[----:B------:R-:W-:-:S03]  /*30d70*/  ISETP.GT.AND P1, PT, R2, 0x33, PT ;  /* 0x000000330200780c */ /* 0x000fc60003f24270 */
[----:B--2---:R0:W-:Y:S04]  /*30d80*/  STL [R1+0x90], R28 ;  /* 0x0000901c01007387 */ /* 0x0041e80000100800 */
[----:B0-----:R-:W2:Y:S04]  /*30d90*/  LDL.LU R28, [R1+0x638c] ;  /* 0x00638c00011c7983 */ /* 0x001ea80000300800 */
[----:B------:R-:W4:Y:S04]  /*30da0*/  LDL R4, [R1+0x1df4] ;  /* 0x001df40001047983 */ /* 0x000f280000100800 */
[----:B------:R-:W4:Y:S01]  /*30db0*/  LDL R5, [R1+0x1df8] ;  /* 0x001df80001057983 */ /* 0x000f220000100800 */
[----:B------:R-:W-:-:S02]  /*30dc0*/  PRMT R27, RZ, 0x7610, R27 ;  /* 0x00007610ff1b7816 */ /* 0x000fc4000000001b */
[----:B----4-:R-:W-:-:S04]  /*30dd0*/  @P1 LOP3.LUT R5, R5, R4, RZ, 0x3c, !PT ;  /* 0x0000000405051212 */ /* 0x010fc800078e3cff */
[----:B------:R-:W-:-:S04]  /*30de0*/  @P1 LOP3.LUT R4, R5, R4, RZ, 0x3c, !PT ;  /* 0x0000000405041212 */ /* 0x000fc800078e3cff */
[----:B------:R-:W-:-:S05]  /*30df0*/  @P1 LOP3.LUT R5, R5, R4, RZ, 0x3c, !PT ;  /* 0x0000000405051212 */ /* 0x000fca00078e3cff */
[----:B------:R-:W4:Y:S04]  /*30e00*/  @P1 LDG.E.U8 R27, desc[UR6][R4.64] ;  /* 0x00000006041b1981 */ /* 0x000f28000c1e1100 */
[----:B----4-:R0:W-:Y:S04]  /*30e10*/  STL [R1+0x6c], R27 ;  /* 0x00006c1b01007387 */ /* 0x0101e80000100800 */
[----:B0-----:R-:W4:Y:S04]  /*30e20*/  LDL.LU R27, [R1+0x6388] ;  /* 0x00638800011b7983 */ /* 0x001f280000300800 */
        /* <DEDUP_REMOVED lines=9> */
[----:B------:R-:W2:Y:S04]  /*30ec0*/  LDL R4, [R1+0x1de4] ;  /* 0x001de40001047983 */ /* 0x000ea80000100800 */
[----:B------:R-:W2:Y:S01]  /*30ed0*/  LDL R5, [R1+0x1de8] ;  /* 0x001de80001057983 */ /* 0x000ea20000100800 */
[----:B------:R-:W-:-:S02]  /*30ee0*/  PRMT R25, RZ, 0x7610, R25 ;  /* 0x00007610ff197816 */ /* 0x000fc40000000019 */
[----:B--2---:R-:W-:-:S04]  /*30ef0*/  @P1 LOP3.LUT R5, R5, R4, RZ, 0x3c, !PT ;  /* 0x0000000405051212 */ /* 0x004fc800078e3cff */
[----:B------:R-:W-:-:S04]  /*30f00*/  @P1 LOP3.LUT R4, R5, R4, RZ, 0x3c, !PT ;  /* 0x0000000405041212 */ /* 0x000fc800078e3cff */
[----:B------:R-:W-:-:S05]  /*30f10*/  @P1 LOP3.LUT R5, R5, R4, RZ, 0x3c, !PT ;  /* 0x0000000405051212 */ /* 0x000fca00078e3cff */
[----:B------:R-:W2:Y:S04]  /*30f20*/  @P1 LDG.E.U8 R25, desc[UR6][R4.64] ;  /* 0x0000000604191981 */ /* 0x000ea8000c1e1100 */
        /* <DEDUP_REMOVED lines=8> */
[----:B------:R-:W4:Y:S01]  /*30fb0*/  @P1 LDG.E.U8 R24, desc[UR6][R4.64] ;  /* 0x0000000604181981 */ /* 0x000f22000c1e1100 */
[----:B------:R-:W-:-:S03]  /*30fc0*/  ISETP.GT.AND P3, PT, R2, 0x3b, PT ;  /* 0x0000003b0200780c */ /* 0x000fc60003f64270 */
        /* <DEDUP_REMOVED lines=91> */
[----:B------:R-:W3:Y:S01]  /*31580*/  @P2 LDG.E.U8 R14, desc[UR6][R4.64] ;  /* 0x00000006040e2981 */ /* 0x000ee2000c1e1100 */
[----:B------:R-:W-:-:S03]  /*31590*/  ISETP.GT.AND P3, PT, R2, 0x3c, PT ;  /* 0x0000003c0200780c */ /* 0x000fc60003f64270 */
        /* <DEDUP_REMOVED lines=63> */
[----:B------:R0:W2:Y:S04]  /*31990*/  @P0 LDG.E.U8 R0, desc[UR6][R4.64] ;  /* 0x0000000604000981 */ /* 0x0000a8000c1e1100 */
[----:B------:R-:W0:Y:S04]  /*319a0*/  LDL R4, [R1+0x1dac] ;  /* 0x001dac0001047983 */ /* 0x000e280000100800 */
[----:B------:R-:W0:Y:S01]  /*319b0*/  LDL R5, [R1+0x1db0] ;  /* 0x001db00001057983 */ /* 0x000e220000100800 */
[----:B------:R-:W-:Y:S02]  /*319c0*/  PRMT R7, RZ, 0x7610, R7 ;  /* 0x00007610ff077816 */ /* 0x000fe40000000007 */
[----:B0-----:R-:W-:-:S04]  /*319d0*/  @P0 LOP3.LUT R5, R5, R4, RZ, 0x3c, !PT ;  /* 0x0000000405050212 */ /* 0x001fc800078e3cff */
[----:B------:R-:W-:-:S04]  /*319e0*/  @P0 LOP3.LUT R4, R5, R4, RZ, 0x3c, !PT ;  /* 0x0000000405040212 */ /* 0x000fc800078e3cff */
[----:B------:R-:W-:-:S05]  /*319f0*/  @P0 LOP3.LUT R5, R5, R4, RZ, 0x3c, !PT ;  /* 0x0000000405050212 */ /* 0x000fca00078e3cff */
[----:B------:R-:W4:Y:S04]  /*31a00*/  @P0 LDG.E.U8 R7, desc[UR6][R4.64] ;  /* 0x0000000604070981 */ /* 0x000f28000c1e1100 */
[----:B--2---:R0:W-:Y:S04]  /*31a10*/  STL [R1+0xc], R0 ;  /* 0x00000c0001007387 */ /* 0x0041e80000100800 */
[----:B0-----:R-:W2:Y:S04]  /*31a20*/  LDL R0, [R1+0x1cb0] ;  /* 0x001cb00001007983 */ /* 0x001ea80000100800 */
        /* <DEDUP_REMOVED lines=19> */
[----:B--2---:R0:W-:Y:S04]  /*31b60*/  STL [R1], R3 ;  /* 0x0000000301007387 */ /* 0x0041e80000100800 */
[----:B0-----:R-:W2:Y:S04]  /*31b70*/  LDL.LU R3, [R1+0x6330] ;  /* 0x0063300001037983 */ /* 0x001ea80000300800 */
[----:B------:R-:W4:Y:S04]  /*31b80*/  LDL R4, [R1+0x1cb4] ;  /* 0x001cb40001047983 */ /* 0x000f280000100800 */
[----:B------:R-:W4:Y:S01]  /*31b90*/  LDL R5, [R1+0x1cb8] ;  /* 0x001cb80001057983 */ /* 0x000f220000100800 */
[----:B------:R-:W-:-:S02]  /*31ba0*/  PRMT R29, RZ, 0x7610, R29 ;  /* 0x00007610ff1d7816 */ /* 0x000fc4000000001d */
[----:B----4-:R-:W-:-:S04]  /*31bb0*/  @P3 LOP3.LUT R5, R5, R4, RZ, 0x3c, !PT ;  /* 0x0000000405053212 */ /* 0x010fc800078e3cff */
[----:B------:R-:W-:-:S04]  /*31bc0*/  @P3 LOP3.LUT R4, R5, R4, RZ, 0x3c, !PT ;  /* 0x0000000405043212 */ /* 0x000fc800078e3cff */
[----:B------:R-:W-:-:S05]  /*31bd0*/  @P3 LOP3.LUT R5, R5, R4, RZ, 0x3c, !PT ;  /* 0x0000000405053212 */ /* 0x000fca00078e3cff */
[----:B------:R0:W4:Y:S04]  /*31be0*/  @P3 LDG.E.U8 R29, desc[UR6][R4.64] ;  /* 0x00000006041d3981 */ /* 0x000128000c1e1100 */
[----:B------:R-:W3:Y:S01]  /*31bf0*/  LDL R5, [R1+0x1cac] ;  /* 0x001cac0001057983 */ /* 0x000ee20000100800 */
[----:B------:R-:W-:Y:S01]  /*31c00*/  PRMT R28, RZ, 0x7610, R28 ;  /* 0x00007610ff1c7816 */ /* 0x000fe2000000001c */
[----:B0-----:R-:W-:Y:S02]  /*31c10*/  @P3 IMAD.MOV.U32 R4, RZ, RZ, R0 ;  /* 0x000000ffff043224 */ /* 0x001fe400078e0000 */
[----:B----4-:R0:W-:Y:S01]  /*31c20*/  STL [R1+0x62d8], R29 ;  /* 0x0062d81d01007387 */ /* 0x0101e20000100800 */
[----:B------:R-:W-:-:S03]  /*31c30*/  PRMT R27, RZ, 0x7610, R27 ;  /* 0x00007610ff1b7816 */ /* 0x000fc6000000001b */
[----:B------:R-:W4:Y:S04]  /*31c40*/  LDL R0, [R1+0x1e78] ;  /* 0x001e780001007983 */ /* 0x000f280000100800 */
[----:B---3--:R1:W3:Y:S04]  /*31c50*/  @P3 LDG.E.U8 R28, desc[UR6][R4.64] ;  /* 0x00000006041c3981 */ /* 0x0082e8000c1e1100 */
[----:B0-----:R-:W2:Y:S04]  /*31c60*/  LDL R29, [R1+0x1ca0] ;  /* 0x001ca000011d7983 */ /* 0x001ea80000100800 */
[----:B------:R-:W1:Y:S04]  /*31c70*/  LDL R4, [R1+0x1ca4] ;  /* 0x001ca40001047983 */ /* 0x000e680000100800 */
[----:B------:R-:W1:Y:S02]  /*31c80*/  LDL R5, [R1+0x1ca8] ;  /* 0x001ca80001057983 */ /* 0x000e640000100800 */
[----:B-1----:R-:W-:-:S04]  /*31c90*/  @P3 LOP3.LUT R5, R5, R4, RZ, 0x3c, !PT ;  /* 0x0000000405053212 */ /* 0x002fc800078e3cff */
[----:B------:R-:W-:-:S04]  /*31ca0*/  @P3 LOP3.LUT R4, R5, R4, RZ, 0x3c, !PT ;  /* 0x0000000405043212 */ /* 0x000fc800078e3cff */
[----:B------:R-:W-:Y:S01]  /*31cb0*/  @P3 LOP3.LUT R5, R5, R4, RZ, 0x3c, !PT ;  /* 0x0000000405053212 */ /* 0x000fe200078e3cff */
[----:B---3--:R0:W-:Y:S04]  /*31cc0*/  STL [R1+0x62dc], R28 ;  /* 0x0062dc1c01007387 */ /* 0x0081e80000100800 */
[----:B------:R2:W3:Y:S04]  /*31cd0*/  @P3 LDG.E.U8 R27, desc[UR6][R4.64] ;  /* 0x00000006041b3981 */ /* 0x0004e8000c1e1100 */
[----:B0-----:R-:W4:Y:S01]  /*31ce0*/  LDL R28, [R1+0x1c9c] ;  /* 0x001c9c00011c7983 */ /* 0x001f220000100800 */
[----:B------:R-:W-:Y:S01]  /*31cf0*/  PRMT R26, RZ, 0x7610, R26 ;  /* 0x00007610ff1a7816 */ /* 0x000fe2000000001a */
[----:B--2---:R-:W-:-:S02]  /*31d00*/  @P3 IMAD.MOV.U32 R4, RZ, RZ, R29 ;  /* 0x000000ffff043224 */ /* 0x004fc400078e001d */
[----:B---3--:R0:W-:Y:S01]  /*31d10*/  STL [R1+0x62e0], R27 ;  /* 0x0062e01b01007387 */ /* 0x0081e20000100800 */
[----:B------:R-:W-:-:S03]  /*31d20*/  PRMT R25, RZ, 0x7610, R25 ;  /* 0x00007610ff197816 */ /* 0x000fc60000000019 */
[----:B------:R-:W2:Y:S01]  /*31d30*/  LDL R29, [R1+0x1d94] ;  /* 0x001d9400011d7983 */ /* 0x000ea20000100800 */
[----:B----4-:R-:W-:-:S03]  /*31d40*/  @P3 IMAD.MOV.U32 R5, RZ, RZ, R28 ;  /* 0x000000ffff053224 */ /* 0x010fc600078e001c */
[----:B------:R-:W3:Y:S04]  /*31d50*/  LDL R28, [R1+0x1d98] ;  /* 0x001d9800011c7983 */ /* 0x000ee80000100800 */
[----:B0-----:R-:W4:Y:S04]  /*31d60*/  LDL R27, [R1+0x1e80] ;  /* 0x001e8000011b7983 */ /* 0x001f280000100800 */
[----:B------:R4:W2:Y:S04]  /*31d70*/  @P3 LDG.E.U8 R26, desc[UR6][R4.64] ;  /* 0x00000006041a3981 */ /* 0x0008a8000c1e1100 */
[----:B------:R-:W3:Y:S01]  /*31d80*/  LDL R5, [R1+0x1e7c] ;  /* 0x001e7c0001057983 */ /* 0x000ee20000100800 */
[----:B------:R-:W-:Y:S01]  /*31d90*/  ISETP.GT.AND P0, PT, R2, 0x2f, PT ;  /* 0x0000002f0200780c */ /* 0x000fe20003f04270 */
[----:B----4-:R-:W-:-:S02]  /*31da0*/  @P1 IMAD.MOV.U32 R4, RZ, RZ, R27 ;  /* 0x000000ffff041224 */ /* 0x010fc400078e001b */
[----:B--2---:R0:W-:Y:S01]  /*31db0*/  STL [R1+0x62e4], R26 ;  /* 0x0062e41a01007387 */ /* 0x0041e20000100800 */
[----:B------:R-:W-:Y:S02]  /*31dc0*/  ISETP.GT.AND P2, PT, R2, 0x36, PT ;  /* 0x000000360200780c */ /* 0x000fe40003f44270 */
[----:B------:R-:W-:Y:S02]  /*31dd0*/  PRMT R24, RZ, 0x7610, R24 ;  /* 0x00007610ff187816 */ /* 0x000fe40000000018 */
[----:B------:R-:W-:Y:S01]  /*31de0*/  PRMT R23, RZ, 0x7610, R23 ;  /* 0x00007610ff177816 */ /* 0x000fe20000000017 */
[----:B------:R-:W2:Y:S04]  /*31df0*/  LDL R27, [R1+0x1d8c] ;  /* 0x001d8c00011b7983 */ /* 0x000ea80000100800 */
[----:B---3--:R1:W3:Y:S04]  /*31e00*/  @P1 LDG.E.U8 R25, desc[UR6][R4.64] ;  /* 0x0000000604191981 */ /* 0x0082e8000c1e1100 */
[----:B0-----:R-:W4:Y:S04]  /*31e10*/  LDL R26, [R1+0x1d90] ;  /* 0x001d9000011a7983 */ /* 0x001f280000100800 */
[----:B------:R-:W2:Y:S01]  /*31e20*/  LDL R5, [R1+0x1e74] ;  /* 0x001e740001057983 */ /* 0x000ea20000100800 */
[----:B-1----:R-:W-:-:S05]  /*31e30*/  @P0 IMAD.MOV.U32 R4, RZ, RZ, R0 ;  /* 0x000000ffff040224 */ /* 0x002fca00078e0000 */
[----:B--2---:R0:W2:Y:S02]  /*31e40*/  @P0 LDG.E.U8 R24, desc[UR6][R4.64] ;  /* 0x0000000604180981 */ /* 0x0040a4000c1e1100 */
[----:B0-----:R-:W-:Y:S02]  /*31e50*/  @P2 IMAD.MOV.U32 R4, RZ, RZ, R28 ;  /* 0x000000ffff042224 */ /* 0x001fe400078e001c */
[----:B------:R-:W-:-:S05]  /*31e60*/  @P2 IMAD.MOV.U32 R5, RZ, RZ, R29 ;  /* 0x000000ffff052224 */ /* 0x000fca00078e001d */
[----:B------:R-:W4:Y:S04]  /*31e70*/  @P2 LDG.E.U8 R23, desc[UR6][R4.64] ;  /* 0x0000000604172981 */ /* 0x000f28000c1e1100 */
[----:B---3--:R0:W-:Y:S04]  /*31e80*/  STL [R1+0x62c4], R25 ;  /* 0x0062c41901007387 */ /* 0x0081e80000100800 */
[----:B------:R-:W3:Y:S04]  /*31e90*/  LDL R0, [R1+0x1d88] ;  /* 0x001d880001007983 */ /* 0x000ee80000100800 */
[----:B0-----:R-:W3:Y:S04]  /*31ea0*/  LDL R25, [R1+0x1d84] ;  /* 0x001d840001197983 */ /* 0x001ee80000100800 */
[----:B--2---:R0:W-:Y:S04]  /*31eb0*/  STL [R1+0x6274], R24 ;  /* 0x0062741801007387 */ /* 0x0041e80000100800 */
[----:B------:R-:W2:Y:S04]  /*31ec0*/  LDL R29, [R1+0x1d80] ;  /* 0x001d8000011d7983 */ /* 0x000ea80000100800 */
[----:B------:R-:W2:Y:S04]  /*31ed0*/  LDL R28, [R1+0x1c94] ;  /* 0x001c9400011c7983 */ /* 0x000ea80000100800 */
[----:B0-----:R-:W2:Y:S04]  /*31ee0*/  LDL R24, [R1+0x1c98] ;  /* 0x001c980001187983 */ /* 0x001ea80000100800 */
[----:B----4-:R0:W-:Y:S04]  /*31ef0*/  STL [R1+0x62c8], R23 ;  /* 0x0062c81701007387 */ /* 0x0101e80000100800 */
[----:B0-----:R-:W4:Y:S01]  /*31f00*/  LDL R23, [R1+0x1d7c] ;  /* 0x001d7c0001177983 */ /* 0x001f220000100800 */
[----:B------:R-:W-:Y:S01]  /*31f10*/  PRMT R22, RZ, 0x7610, R22 ;  /* 0x00007610ff167816 */ /* 0x000fe20000000016 */
[----:B------:R-:W-:-:S02]  /*31f20*/  @P2 IMAD.MOV.U32 R4, RZ, RZ, R26 ;  /* 0x000000ffff042224 */ /* 0x000fc400078e001a */
[----:B------:R-:W-:Y:S01]  /*31f30*/  @P2 IMAD.MOV.U32 R5, RZ, RZ, R27 ;  /* 0x000000ffff052224 */ /* 0x000fe200078e001b */
[----:B------:R-:W-:Y:S02]  /*31f40*/  PRMT R21, RZ, 0x7610, R21 ;  /* 0x00007610ff157816 */ /* 0x000fe40000000015 */
[----:B------:R-:W-:Y:S02]  /*31f50*/  PRMT R20, RZ, 0x7610, R20 ;  /* 0x00007610ff147816 */ /* 0x000fe40000000014 */
[----:B------:R-:W-:Y:S02]  /*31f60*/  ISETP.GT.AND P3, PT, R2, 0x3e, PT ;  /* 0x0000003e0200780c */ /* 0x000fe40003f64270 */
[----:B------:R-:W-:Y:S01]  /*31f70*/  PRMT R19, RZ, 0x7610, R19 ;  /* 0x00007610ff137816 */ /* 0x000fe20000000013 */
[----:B------:R3:W4:Y:S04]  /*31f80*/  @P2 LDG.E.U8 R22, desc[UR6][R4.64] ;  /* 0x0000000604162981 */ /* 0x000728000c1e1100 */
[----:B------:R-:W4:Y:S04]  /*31f90*/  LDL R27, [R1+0x1c8c] ;  /* 0x001c8c00011b7983 */ /* 0x000f280000100800 */
[----:B------:R-:W4:Y:S01]  /*31fa0*/  LDL R26, [R1+0x1c90] ;  /* 0x001c9000011a7983 */ /* 0x000f220000100800 */
[----:B---3--:R-:W-:-:S02]  /*31fb0*/  @P2 IMAD.MOV.U32 R4, RZ, RZ, R0 ;  /* 0x000000ffff042224 */ /* 0x008fc400078e0000 */
[----:B------:R-:W-:-:S05]  /*31fc0*/  @P2 IMAD.MOV.U32 R5, RZ, RZ, R25 ;  /* 0x000000ffff052224 */ /* 0x000fca00078e0019 */
[----:B------:R2:W3:Y:S02]  /*31fd0*/  @P2 LDG.E.U8 R21, desc[UR6][R4.64] ;  /* 0x0000000604152981 */ /* 0x0004e4000c1e1100 */
[----:B--2---:R-:W-:Y:S02]  /*31fe0*/  @P2 IMAD.MOV.U32 R4, RZ, RZ, R29 ;  /* 0x000000ffff042224 */ /* 0x004fe400078e001d */
[----:B----4-:R-:W-:-:S05]  /*31ff0*/  @P2 IMAD.MOV.U32 R5, RZ, RZ, R23 ;  /* 0x000000ffff052224 */ /* 0x010fca00078e0017 */
[----:B------:R0:W2:Y:S02]  /*32000*/  @P2 LDG.E.U8 R20, desc[UR6][R4.64] ;  /* 0x0000000604142981 */ /* 0x0000a4000c1e1100 */
[----:B0-----:R-:W-:Y:S02]  /*32010*/  @P3 IMAD.MOV.U32 R4, RZ, RZ, R24 ;  /* 0x000000ffff043224 */ /* 0x001fe400078e0018 */
[----:B------:R-:W-:-:S05]  /*32020*/  @P3 IMAD.MOV.U32 R5, RZ, RZ, R28 ;  /* 0x000000ffff053224 */ /* 0x000fca00078e001c */
[----:B------:R0:W4:Y:S04]  /*32030*/  @P3 LDG.E.U8 R19, desc[UR6][R4.64] ;  /* 0x0000000604133981 */ /* 0x000128000c1e1100 */
[----:B------:R1:W-:Y:S04]  /*32040*/  STL [R1+0x62cc], R22 ;  /* 0x0062cc1601007387 */ /* 0x0003e80000100800 */
[----:B------:R-:W4:Y:S04]  /*32050*/  LDL R25, [R1+0x1c84] ;  /* 0x001c840001197983 */ /* 0x000f280000100800 */
[----:B------:R-:W4:Y:S04]  /*32060*/  LDL R0, [R1+0x1c88] ;  /* 0x001c880001007983 */ /* 0x000f280000100800 */
[----:B---3--:R3:W-:Y:S01]  /*32070*/  STL [R1+0x62d0], R21 ;  /* 0x0062d01501007387 */ /* 0x0087e20000100800 */
[----:B------:R-:W-:Y:S01]  /*32080*/  PRMT R18, RZ, 0x7610, R18 ;  /* 0x00007610ff127816 */ /* 0x000fe20000000012 */
[----:B0-----:R-:W-:-:S02]  /*32090*/  @P3 IMAD.MOV.U32 R4, RZ, RZ, R26 ;  /* 0x000000ffff043224 */ /* 0x001fc400078e001a */
[----:B------:R-:W-:-:S05]  /*320a0*/  @P3 IMAD.MOV.U32 R5, RZ, RZ, R27 ;  /* 0x000000ffff053224 */ /* 0x000fca00078e001b */
[----:B------:R0:W3:Y:S04]  /*320b0*/  @P3 LDG.E.U8 R18, desc[UR6][R4.64] ;  /* 0x0000000604123981 */ /* 0x0000e8000c1e1100 */
[----:B--2---:R2:W-:Y:S04]  /*320c0*/  STL [R1+0x62d4], R20 ;  /* 0x0062d41401007387 */ /* 0x0045e80000100800 */
[----:B------:R-:W2:Y:S04]  /*320d0*/  LDL R24, [R1+0x1c7c] ;  /* 0x001c7c0001187983 */ /* 0x000ea80000100800 */
[----:B------:R-:W2:Y:S04]  /*320e0*/  LDL R23, [R1+0x1c80] ;  /* 0x001c800001177983 */ /* 0x000ea80000100800 */
[----:B----4-:R4:W-:Y:S04]  /*320f0*/  STL [R1+0x62e8], R19 ;  /* 0x0062e81301007387 */ /* 0x0109e80000100800 */
[----:B-1----:R-:W4:Y:S04]  /*32100*/  LDL R22, [R1+0x1e6c] ;  /* 0x001e6c0001167983 */ /* 0x002f280000100800 */
[----:B---3--:R-:W3:Y:S01]  /*32110*/  LDL R21, [R1+0x1e70] ;  /* 0x001e700001157983 */ /* 0x008ee20000100800 */
[----:B------:R-:W-:Y:S01]  /*32120*/  PRMT R17, RZ, 0x7610, R17 ;  /* 0x00007610ff117816 */ /* 0x000fe20000000011 */
[----:B0-----:R-:W-:-:S02]  /*32130*/  @P3 IMAD.MOV.U32 R4, RZ, RZ, R0 ;  /* 0x000000ffff043224 */ /* 0x001fc400078e0000 */
[----:B------:R-:W-:Y:S01]  /*32140*/  @P3 IMAD.MOV.U32 R5, RZ, RZ, R25 ;  /* 0x000000ffff053224 */ /* 0x000fe200078e0019 */
[----:B------:R-:W-:-:S04]  /*32150*/  PRMT R16, RZ, 0x7610, R16 ;  /* 0x00007610ff107816 */ /* 0x000fc80000000010 */
[----:B------:R0:W3:Y:S01]  /*32160*/  @P3 LDG.E.U8 R17, desc[UR6][R4.64] ;  /* 0x0000000604113981 */ /* 0x0000e2000c1e1100 */
[----:B------:R-:W-:-:S03]  /*32170*/  PRMT R15, RZ, 0x7610, R15 ;  /* 0x00007610ff0f7816 */ /* 0x000fc6000000000f */
[----:B------:R1:W-:Y:S04]  /*32180*/  STL [R1+0x62ec], R18 ;  /* 0x0062ec1201007387 */ /* 0x0003e80000100800 */
[----:B--2---:R-:W2:Y:S04]  /*32190*/  LDL R20, [R1+0x1e64] ;  /* 0x001e640001147983 */ /* 0x004ea80000100800 */
[----:B----4-:R-:W4:Y:S04]  /*321a0*/  LDL R19, [R1+0x1e68] ;  /* 0x001e680001137983 */ /* 0x010f280000100800 */
[----:B------:R-:W4:Y:S04]  /*321b0*/  LDL R0, [R1+0x1e60] ;  /* 0x001e600001007983 */ /* 0x000f280000100800 */
[----:B-1----:R-:W4:Y:S01]  /*321c0*/  LDL R18, [R1+0x1e5c] ;  /* 0x001e5c0001127983 */ /* 0x002f220000100800 */
[----:B0-----:R-:W-:-:S02]  /*321d0*/  @P3 IMAD.MOV.U32 R5, RZ, RZ, R24 ;  /* 0x000000ffff053224 */ /* 0x001fc400078e0018 */
[----:B------:R-:W-:-:S05]  /*321e0*/  @P3 IMAD.MOV.U32 R4, RZ, RZ, R23 ;  /* 0x000000ffff043224 */ /* 0x000fca00078e0017 */
[----:B------:R0:W4:Y:S02]  /*321f0*/  @P3 LDG.E.U8 R16, desc[UR6][R4.64] ;  /* 0x0000000604103981 */ /* 0x000124000c1e1100 */
[----:B0-----:R-:W-:Y:S02]  /*32200*/  @P0 IMAD.MOV.U32 R5, RZ, RZ, R22 ;  /* 0x000000ffff050224 */ /* 0x001fe400078e0016 */
[----:B---3--:R-:W-:-:S05]  /*32210*/  @P0 IMAD.MOV.U32 R4, RZ, RZ, R21 ;  /* 0x000000ffff040224 */ /* 0x008fca00078e0015 */
[----:B------:R2:W3:Y:S04]  /*32220*/  @P0 LDG.E.U8 R15, desc[UR6][R4.64] ;  /* 0x00000006040f0981 */ /* 0x0004e8000c1e1100 */
[----:B------:R0:W-:Y:S01]  /*32230*/  STL [R1+0x62f0], R17 ;  /* 0x0062f01101007387 */ /* 0x0001e20000100800 */
[----:B------:R-:W-:Y:S01]  /*32240*/  PRMT R14, RZ, 0x7610, R14 ;  /* 0x00007610ff0e7816 */ /* 0x000fe2000000000e */
[----:B--2---:R-:W-:Y:S02]  /*32250*/  @P0 IMAD.MOV.U32 R5, RZ, RZ, R20 ;  /* 0x000000ffff050224 */ /* 0x004fe400078e0014 */
[----:B----4-:R-:W-:-:S05]  /*32260*/  @P0 IMAD.MOV.U32 R4, RZ, RZ, R19 ;  /* 0x000000ffff040224 */ /* 0x010fca00078e0013 */
[----:B------:R1:W2:Y:S04]  /*32270*/  @P0 LDG.E.U8 R14, desc[UR6][R4.64] ;  /* 0x00000006040e0981 */ /* 0x0002a8000c1e1100 */
[----:B------:R4:W-:Y:S04]  /*32280*/  STL [R1+0x62f4], R16 ;  /* 0x0062f41001007387 */ /* 0x0009e80000100800 */
[----:B0-----:R-:W2:Y:S04]  /*32290*/  LDL R17, [R1+0x1d74] ;  /* 0x001d740001117983 */ /* 0x001ea80000100800 */
[----:B----4-:R-:W4:Y:S04]  /*322a0*/  LDL R16, [R1+0x1d78] ;  /* 0x001d780001107983 */ /* 0x010f280000100800 */
[----:B---3--:R0:W-:Y:S04]  /*322b0*/  STL [R1+0x6278], R15 ;  /* 0x0062780f01007387 */ /* 0x0081e80000100800 */
[----:B------:R-:W3:Y:S04]  /*322c0*/  LDL R21, [R1+0x1d6c] ;  /* 0x001d6c0001157983 */ /* 0x000ee80000100800 */
[----:B0-----:R-:W3:Y:S01]  /*322d0*/  LDL R15, [R1+0x1d70] ;  /* 0x001d7000010f7983 */ /* 0x001ee20000100800 */
[----:B------:R-:W-:-:S02]  /*322e0*/  ISETP.GT.AND P1, PT, R2, 0x37, PT ;  /* 0x000000370200780c */ /* 0x000fc40003f24270 */
[----:B------:R-:W-:Y:S01]  /*322f0*/  PRMT R13, RZ, 0x7610, R13 ;  /* 0x00007610ff0d7816 */ /* 0x000fe2000000000d */
[----:B-1----:R-:W-:Y:S02]  /*32300*/  @P0 IMAD.MOV.U32 R4, RZ, RZ, R0 ;  /* 0x000000ffff040224 */ /* 0x002fe400078e0000 */
[----:B------:R-:W-:-:S05]  /*32310*/  @P0 IMAD.MOV.U32 R5, RZ, RZ, R18 ;  /* 0x000000ffff050224 */ /* 0x000fca00078e0012 */
[----:B------:R0:W3:Y:S01]  /*32320*/  @P0 LDG.E.U8 R13, desc[UR6][R4.64] ;  /* 0x00000006040d0981 */ /* 0x0000e2000c1e1100 */
[----:B------:R-:W-:Y:S02]  /*32330*/  PRMT R12, RZ, 0x7610, R12 ;  /* 0x00007610ff0c7816 */ /* 0x000fe4000000000c */
[----:B------:R-:W-:Y:S01]  /*32340*/  PRMT R11, RZ, 0x7610, R11 ;  /* 0x00007610ff0b7816 */ /* 0x000fe2000000000b */
[----:B--2---:R1:W-:Y:S04]  /*32350*/  STL [R1+0x627c], R14 ;  /* 0x00627c0e01007387 */ /* 0x0043e80000100800 */
[----:B------:R-:W2:Y:S04]  /*32360*/  LDL R0, [R1+0x1d68] ;  /* 0x001d680001007983 */ /* 0x000ea80000100800 */
[----:B------:R-:W2:Y:S01]  /*32370*/  LDL R20, [R1+0x1d64] ;  /* 0x001d640001147983 */ /* 0x000ea20000100800 */
[----:B0-----:R-:W-:-:S02]  /*32380*/  @P1 IMAD.MOV.U32 R5, RZ, RZ, R17 ;  /* 0x000000ffff051224 */ /* 0x001fc400078e0011 */
[----:B----4-:R-:W-:-:S05]  /*32390*/  @P1 IMAD.MOV.U32 R4, RZ, RZ, R16 ;  /* 0x000000ffff041224 */ /* 0x010fca00078e0010 */
[----:B------:R3:W4:Y:S02]  /*323a0*/  @P1 LDG.E.U8 R12, desc[UR6][R4.64] ;  /* 0x00000006040c1981 */ /* 0x000724000c1e1100 */
[----:B---3--:R-:W-:Y:S02]  /*323b0*/  @P1 IMAD.MOV.U32 R5, RZ, RZ, R21 ;  /* 0x000000ffff051224 */ /* 0x008fe400078e0015 */
[----:B------:R-:W-:-:S05]  /*323c0*/  @P1 IMAD.MOV.U32 R4, RZ, RZ, R15 ;  /* 0x000000ffff041224 */ /* 0x000fca00078e000f */
[----:B------:R2:W3:Y:S04]  /*323d0*/  @P1 LDG.E.U8 R11, desc[UR6][R4.64] ;  /* 0x00000006040b1981 */ /* 0x0004e8000c1e1100 */
[----:B------:R0:W-:Y:S04]  /*323e0*/  STL [R1+0x6280], R13 ;  /* 0x0062800d01007387 */ /* 0x0001e80000100800 */
[----:B------:R-:W3:Y:S04]  /*323f0*/  LDL R19, [R1+0x1d5c] ;  /* 0x001d5c0001137983 */ /* 0x000ee80000100800 */
[----:B------:R-:W3:Y:S04]  /*32400*/  LDL R18, [R1+0x1d60] ;  /* 0x001d600001127983 */ /* 0x000ee80000100800 */
[----:B------:R-:W3:Y:S04]  /*32410*/  LDL R17, [R1+0x1c74] ;  /* 0x001c740001117983 */ /* 0x000ee80000100800 */
[----:B------:R-:W3:Y:S01]  /*32420*/  LDL R16, [R1+0x1c78] ;  /* 0x001c780001107983 */ /* 0x000ee20000100800 */
[----:B--2---:R-:W-:-:S03]  /*32430*/  @P1 IMAD.MOV.U32 R4, RZ, RZ, R0 ;  /* 0x000000ffff041224 */ /* 0x004fc600078e0000 */
[----:B----4-:R2:W-:Y:S04]  /*32440*/  STL [R1+0x6284], R12 ;  /* 0x0062840c01007387 */ /* 0x0105e80000100800 */
[----:B------:R-:W4:Y:S04]  /*32450*/  LDL R15, [R1+0x1c6c] ;  /* 0x001c6c00010f7983 */ /* 0x000f280000100800 */
[----:B-1----:R-:W4:Y:S04]  /*32460*/  LDL R14, [R1+0x1c70] ;  /* 0x001c7000010e7983 */ /* 0x002f280000100800 */
[----:B0-----:R-:W4:Y:S04]  /*32470*/  LDL R13, [R1+0x1c64] ;  /* 0x001c6400010d7983 */ /* 0x001f280000100800 */
[----:B--2---:R-:W2:Y:S04]  /*32480*/  LDL R12, [R1+0x1c68] ;  /* 0x001c6800010c7983 */ /* 0x004ea80000100800 */
[----:B---3--:R0:W-:Y:S04]  /*32490*/  STL [R1+0x6288], R11 ;  /* 0x0062880b01007387 */ /* 0x0081e80000100800 */
[----:B------:R-:W3:Y:S04]  /*324a0*/  LDL R0, [R1+0x1c60] ;  /* 0x001c600001007983 */ /* 0x000ee80000100800 */
[----:B0-----:R-:W3:Y:S01]  /*324b0*/  LDL R11, [R1+0x1c5c] ;  /* 0x001c5c00010b7983 */ /* 0x001ee20000100800 */
[----:B------:R-:W-:-:S02]  /*324c0*/  ISETP.GT.AND P0, PT, R2, 0x3f, PT ;  /* 0x0000003f0200780c */ /* 0x000fc40003f04270 */
[----:B------:R-:W-:Y:S01]  /*324d0*/  PRMT R10, RZ, 0x7610, R10 ;  /* 0x00007610ff0a7816 */ /* 0x000fe2000000000a */
[----:B------:R-:W-:Y:S01]  /*324e0*/  @P1 IMAD.MOV.U32 R5, RZ, RZ, R20 ;  /* 0x000000ffff051224 */ /* 0x000fe200078e0014 */
[----:B------:R-:W-:-:S04]  /*324f0*/  PRMT R9, RZ, 0x7610, R9 ;  /* 0x00007610ff097816 */ /* 0x000fc80000000009 */
[----:B------:R0:W3:Y:S01]  /*32500*/  @P1 LDG.E.U8 R10, desc[UR6][R4.64] ;  /* 0x00000006040a1981 */ /* 0x0000e2000c1e1100 */
[----:B------:R-:W-:Y:S01]  /*32510*/  PRMT R8, RZ, 0x7610, R8 ;  /* 0x00007610ff087816 */ /* 0x000fe20000000008 */
[----:B0-----:R-:W-:Y:S02]  /*32520*/  @P1 IMAD.MOV.U32 R4, RZ, RZ, R18 ;  /* 0x000000ffff041224 */ /* 0x001fe400078e0012 */
[----:B------:R-:W-:-:S05]  /*32530*/  @P1 IMAD.MOV.U32 R5, RZ, RZ, R19 ;  /* 0x000000ffff051224 */ /* 0x000fca00078e0013 */
[----:B------:R0:W3:Y:S01]  /*32540*/  @P1 LDG.E.U8 R9, desc[UR6][R4.64] ;  /* 0x0000000604091981 */ /* 0x0000e2000c1e1100 */
[----:B------:R-:W-:Y:S01]  /*32550*/  PRMT R7, RZ, 0x7610, R7 ;  /* 0x00007610ff077816 */ /* 0x000fe20000000007 */
[----:B0-----:R-:W-:Y:S02]  /*32560*/  @P0 IMAD.MOV.U32 R4, RZ, RZ, R16 ;  /* 0x000000ffff040224 */ /* 0x001fe400078e0010 */
[----:B------:R-:W-:-:S05]  /*32570*/  @P0 IMAD.MOV.U32 R5, RZ, RZ, R17 ;  /* 0x000000ffff050224 */ /* 0x000fca00078e0011 */
[----:B------:R4:W3:Y:S01]  /*32580*/  @P0 LDG.E.U8 R8, desc[UR6][R4.64] ;  /* 0x0000000604080981 */ /* 0x0008e2000c1e1100 */
[----:B------:R-:W-:Y:S02]  /*32590*/  PRMT R6, RZ, 0x7610, R6 ;  /* 0x00007610ff067816 */ /* 0x000fe40000000006 */
[----:B------:R-:W-:Y:S01]  /*325a0*/  PRMT R3, RZ, 0x7610, R3 ;  /* 0x00007610ff037816 */ /* 0x000fe20000000003 */
[----:B----4-:R-:W-:Y:S02]  /*325b0*/  @P0 IMAD.MOV.U32 R5, RZ, RZ, R15 ;  /* 0x000000ffff050224 */ /* 0x010fe400078e000f */
[----:B------:R-:W-:-:S05]  /*325c0*/  @P0 IMAD.MOV.U32 R4, RZ, RZ, R14 ;  /* 0x000000ffff040224 */ /* 0x000fca00078e000e */
[----:B------:R2:W4:Y:S02]  /*325d0*/  @P0 LDG.E.U8 R7, desc[UR6][R4.64] ;  /* 0x0000000604070981 */ /* 0x000524000c1e1100 */
[----:B--2---:R-:W-:Y:S02]  /*325e0*/  @P0 IMAD.MOV.U32 R4, RZ, RZ, R12 ;  /* 0x000000ffff040224 */ /* 0x004fe400078e000c */
[----:B------:R-:W-:-:S05]  /*325f0*/  @P0 IMAD.MOV.U32 R5, RZ, RZ, R13 ;  /* 0x000000ffff050224 */ /* 0x000fca00078e000d */
[----:B------:R3:W2:Y:S02]  /*32600*/  @P0 LDG.E.U8 R6, desc[UR6][R4.64] ;  /* 0x0000000604060981 */ /* 0x0006a4000c1e1100 */
[----:B---3--:R-:W-:Y:S02]  /*32610*/  @P0 IMAD.MOV.U32 R4, RZ, RZ, R0 ;  /* 0x000000ffff040224 */ /* 0x008fe400078e0000 */
[----:B------:R-:W-:-:S05]  /*32620*/  @P0 IMAD.MOV.U32 R5, RZ, RZ, R11 ;  /* 0x000000ffff050224 */ /* 0x000fca00078e000b */
[----:B------:R-:W3:Y:S04]  /*32630*/  @P0 LDG.E.U8 R3, desc[UR6][R4.64] ;  /* 0x0000000604030981 */ /* 0x000ee8000c1e1100 */
[----:B------:R-:W-:Y:S01]  /*32640*/  STL [R1+0x628c], R10 ;  /* 0x00628c0a01007387 */ /* 0x000fe20000100800 */
[----:B------:R-:W0:Y:S01]  /*32650*/  S2R R25, SR_TID.X ;  /* 0x0000000000197919 */ /* 0x000e220000002100 */
[----:B------:R-:W-:Y:S06]  /*32660*/  BAR.SYNC.DEFER_BLOCKING 0x0 ;  /* 0x0000000000007b1d */ /* 0x000fec0000010000 */
[----:B------:R-:W-:Y:S04]  /*32670*/  STL [R1+0x6290], R9 ;  /* 0x0062900901007387 */ /* 0x000fe80000100800 */
[----:B------:R-:W-:Y:S04]  /*32680*/  STL [R1+0x6294], R8 ;  /* 0x0062940801007387 */ /* 0x000fe80000100800 */
[----:B----4-:R-:W-:Y:S04]  /*32690*/  STL [R1+0x6298], R7 ;  /* 0x0062980701007387 */ /* 0x010fe80000100800 */
[----:B--2---:R-:W-:Y:S04]  /*326a0*/  STL [R1+0x629c], R6 ;  /* 0x00629c0601007387 */ /* 0x004fe80000100800 */
[----:B------:R-:W2:Y:S04]  /*326b0*/  LDL.LU R27, [R1+0xe08] ;  /* 0x000e0800011b7983 */ /* 0x000ea80000300800 */
[----:B------:R-:W4:Y:S04]  /*326c0*/  LDL.LU R26, [R1+0xe04] ;  /* 0x000e0400011a7983 */ /* 0x000f280000300800 */
[----:B------:R-:W4:Y:S04]  /*326d0*/  LDL.LU R24, [R1+0xe00] ;  /* 0x000e000001187983 */ /* 0x000f280000300800 */
[----:B------:R-:W4:Y:S04]  /*326e0*/  LDL.LU R28, [R1+0xdec] ;  /* 0x000dec00011c7983 */ /* 0x000f280000300800 */
[----:B------:R-:W4:Y:S04]  /*326f0*/  LDL.LU R29, [R1+0xd74] ;  /* 0x000d7400011d7983 */ /* 0x000f280000300800 */
[----:B---3--:R-:W-:Y:S04]  /*32700*/  STL [R1+0x62a0], R3 ;  /* 0x0062a00301007387 */ /* 0x008fe80000100800 */
        /* <DEDUP_REMOVED lines=114> */
[----:B0-----:R-:W-:Y:S01]  /*32e30*/  STL [R1+0x6310], R25 ;  /* 0x0063101901007387 */ /* 0x001fe20000100800 */
[----:B------:R-:W-:-:S03]  /*32e40*/  LOP3.LUT R0, R25, 0x3f, RZ, 0xc0, !PT ;  /* 0x0000003f19007812 */ /* 0x000fc600078ec0ff */
[----:B------:R-:W-:Y:S04]  /*32e50*/  STL [R1+0x5edc], R5 ;  /* 0x005edc0501007387 */ /* 0x000fe80000100800 */
[----:B------:R-:W-:Y:S04]  /*32e60*/  STL [R1+0x626c], R5 ;  /* 0x00626c0501007387 */ /* 0x000fe80000100800 */
[----:B------:R0:W-:Y:S04]  /*32e70*/  STL [R1+0x62a8], R5 ;  /* 0x0062a80501007387 */ /* 0x0001e80000100800 */
[----:B0-----:R-:W3:Y:S04]  /*32e80*/  LDL.LU R5, [R1+0xd78] ;  /* 0x000d780001057983 */ /* 0x001ee80000300800 */
[----:B------:R-:W3:Y:S04]  /*32e90*/  LDL.LU R25, [R1+0xd70] ;  /* 0x000d700001197983 */ /* 0x000ee80000300800 */
[----:B--2---:R0:W-:Y:S04]  /*32ea0*/  STS.U8 [R0+UR22], R27 ;  /* 0x0000001b00007988 */ /* 0x0041e80008000016 */
[----:B0-----:R-:W2:Y:S04]  /*32eb0*/  LDL.LU R27, [R1+0xd6c] ;  /* 0x000d6c00011b7983 */ /* 0x001ea80000300800 */
[----:B------:R-:W2:Y:S04]  /*32ec0*/  LDL.LU R4, [R1+0xcf8] ;  /* 0x000cf80001047983 */ /* 0x000ea80000300800 */
        /* <DEDUP_REMOVED lines=14> */
[----:B----4-:R0:W-:Y:S04]  /*32fb0*/  STS.U8 [R0+UR22+0x40], R26 ;  /* 0x0000401a00007988 */ /* 0x0101e80008000016 */
[----:B------:R-:W4:Y:S04]  /*32fc0*/  LDL.LU R19, [R1+0x1bc] ;  /* 0x0001bc0001137983 */ /* 0x000f280000300800 */
[----:B0-----:R-:W4:Y:S04]  /*32fd0*/  LDL.LU R26, [R1+0x180] ;  /* 0x00018000011a7983 */ /* 0x001f280000300800 */
[----:B------:R0:W-:Y:S04]  /*32fe0*/  STS.U8 [R0+UR22+0x80], R24 ;  /* 0x0000801800007988 */ /* 0x0001e80008000016 */
[----:B------:R1:W-:Y:S04]  /*32ff0*/  STS.U8 [R0+UR22+0xc0], R28 ;  /* 0x0000c01c00007988 */ /* 0x0003e80008000016 */
[----:B0-----:R-:W4:Y:S04]  /*33000*/  LDL.LU R24, [R1+0x17c] ;  /* 0x00017c0001187983 */ /* 0x001f280000300800 */
[----:B------:R-:W4:Y:S04]  /*33010*/  LDL.LU R20, [R1+0x178] ;  /* 0x0001780001147983 */ /* 0x000f280000300800 */
[----:B------:R-:W4:Y:S04]  /*33020*/  LDL.LU R21, [R1+0x174] ;  /* 0x0001740001157983 */ /* 0x000f280000300800 */
[----:B------:R-:W4:Y:S04]  /*33030*/  LDL.LU R22, [R1+0x170] ;  /* 0x0001700001167983 */ /* 0x000f280000300800 */
[----:B------:R-:W4:Y:S04]  /*33040*/  LDL.LU R23, [R1+0x16c] ;  /* 0x00016c0001177983 */ /* 0x000f280000300800 */
[----:B-1----:R-:W4:Y:S01]  /*33050*/  LDL.LU R28, [R1+0x168] ;  /* 0x00016800011c7983 */ /* 0x002f220000300800 */
[----:B------:R-:W-:-:S03]  /*33060*/  ISETP.GE.AND P0, PT, R0, R2, PT ;  /* 0x000000020000720c */ /* 0x000fc60003f06270 */
[----:B---3--:R-:W-:Y:S04]  /*33070*/  STS.U8 [R0+UR22+0x840], R5 ;  /* 0x0008400500007988 */ /* 0x008fe80008000016 */
[----:B------:R0:W-:Y:S04]  /*33080*/  STS.U8 [R0+UR22+0x800], R29 ;  /* 0x0008001d00007988 */ /* 0x0001e80008000016 */
[----:B------:R-:W-:Y:S04]  /*33090*/  STS.U8 [R0+UR22+0x8c0], R25 ;  /* 0x0008c01900007988 */ /* 0x000fe80008000016 */
[----:B0-----:R-:W3:Y:S04]  /*330a0*/  LDL.LU R29, [R1+0x164] ;  /* 0x00016400011d7983 */ /* 0x001ee80000300800 */
[----:B--2---:R0:W-:Y:S04]  /*330b0*/  STS.U8 [R0+UR22+0x880], R27 ;  /* 0x0008801b00007988 */ /* 0x0041e80008000016 */
[----:B------:R-:W-:Y:S04]  /*330c0*/  STS.U8 [R0+UR22+0x1000], R4 ;  /* 0x0010000400007988 */ /* 0x000fe80008000016 */
        /* <DEDUP_REMOVED lines=14> */
[----:B0-----:R-:W2:Y:S04]  /*331b0*/  LDL.LU R27, [R1+0xde8] ;  /* 0x000de800011b7983 */ /* 0x001ea80000300800 */
[----:B----4-:R-:W-:Y:S04]  /*331c0*/  STS.U8 [R0+UR22+0x2880], R19 ;  /* 0x0028801300007988 */ /* 0x010fe80008000016 */
[----:B------:R0:W-:Y:S02]  /*331d0*/  STS.U8 [R0+UR22+0x3000], R26 ;  /* 0x0030001a00007988 */ /* 0x0001e40008000016 */
[----:B0-----:R-:W0:Y:S02]  /*331e0*/  S2R R26, SR_TID.X ;  /* 0x00000000001a7919 */ /* 0x001e240000002100 */
[----:B------:R1:W-:Y:S04]  /*331f0*/  STS.U8 [R0+UR22+0x3040], R24 ;  /* 0x0030401800007988 */ /* 0x0003e80008000016 */
[----:B------:R-:W-:Y:S04]  /*33200*/  STS.U8 [R0+UR22+0x3080], R20 ;  /* 0x0030801400007988 */ /* 0x000fe80008000016 */
[----:B------:R-:W-:Y:S04]  /*33210*/  STS.U8 [R0+UR22+0x30c0], R21 ;  /* 0x0030c01500007988 */ /* 0x000fe80008000016 */
[----:B------:R-:W-:Y:S04]  /*33220*/  STS.U8 [R0+UR22+0x3840], R22 ;  /* 0x0038401600007988 */ /* 0x000fe80008000016 */
[----:B------:R-:W-:Y:S04]  /*33230*/  STS.U8 [R0+UR22+0x3800], R23 ;  /* 0x0038001700007988 */ /* 0x000fe80008000016 */
[----:B------:R4:W-:Y:S04]  /*33240*/  STS.U8 [R0+UR22+0x38c0], R28 ;  /* 0x0038c01c00007988 */ /* 0x0009e80008000016 */
[----:B-1----:R-:W2:Y:S01]  /*33250*/  LDL.LU R24, [R1+0xde4] ;  /* 0x000de40001187983 */ /* 0x002ea20000300800 */
[----:B0-----:R-:W-:-:S04]  /*33260*/  LOP3.LUT R26, R26, 0x3f, RZ, 0xc0, !PT ;  /* 0x0000003f1a1a7812 */ /* 0x001fc800078ec0ff */
[----:B------:R-:W-:Y:S02]  /*33270*/  LOP3.LUT R2, R26, 0x8, RZ, 0x3c, !PT ;  /* 0x000000081a027812 */ /* 0x000fe400078e3cff */
[----:B------:R-:W2:Y:S04]  /*33280*/  LDL.LU R26, [R1+0xde0] ;  /* 0x000de000011a7983 */ /* 0x000ea80000300800 */
[----:B----4-:R-:W4:Y:S04]  /*33290*/  LDL.LU R28, [R1+0xddc] ;  /* 0x000ddc00011c7983 */ /* 0x010f280000300800 */
[----:B---3--:R0:W-:Y:S04]  /*332a0*/  STS.U8 [R0+UR22+0x3880], R29 ;  /* 0x0038801d00007988 */ /* 0x0081e80008000016 */
[----:B0-----:R-:W3:Y:S04]  /*332b0*/  LDL.LU R29, [R1+0xd68] ;  /* 0x000d6800011d7983 */ /* 0x001ee80000300800 */
[----:B------:R-:W-:Y:S04]  /*332c0*/  STL [R1+0x62f8], R0 ;  /* 0x0062f80001007387 */ /* 0x000fe80000100800 */
        /* <DEDUP_REMOVED lines=17> */
[----:B--2---:R0:W-:Y:S04]  /*333e0*/  STS.U8 [R2+UR22+0x100], R27 ;  /* 0x0001001b02007988 */ /* 0x0041e80008000016 */
[----:B0-----:R-:W2:Y:S04]  /*333f0*/  LDL.LU R27, [R1+0x1b0] ;  /* 0x0001b000011b7983 */ /* 0x001ea80000300800 */
[----:B------:R-:W2:Y:S04]  /*33400*/  LDL.LU R19, [R1+0x1ac] ;  /* 0x0001ac0001137983 */ /* 0x000ea80000300800 */
[----:B------:R-:W2:Y:S04]  /*33410*/  LDL.LU R20, [R1+0x158] ;  /* 0x0001580001147983 */ /* 0x000ea80000300800 */
[----:B------:R-:W2:Y:S04]  /*33420*/  LDL.LU R21, [R1+0x154] ;  /* 0x0001540001157983 */ /* 0x000ea80000300800 */
[----:B------:R-:W2:Y:S04]  /*33430*/  LDL.LU R22, [R1+0x150] ;  /* 0x0001500001167983 */ /* 0x000ea80000300800 */
[----:B------:R-:W2:Y:S04]  /*33440*/  LDL.LU R23, [R1+0x14c] ;  /* 0x00014c0001177983 */ /* 0x000ea80000300800 */
[----:B------:R0:W-:Y:S04]  /*33450*/  STS.U8 [R2+UR22+0x140], R24 ;  /* 0x0001401802007988 */ /* 0x0001e80008000016 */
[----:B0-----:R-:W2:Y:S04]  /*33460*/  LDL.LU R24, [R1+0x148] ;  /* 0x0001480001187983 */ /* 0x001ea80000300800 */
[----:B------:R0:W-:Y:S04]  /*33470*/  STS.U8 [R2+UR22+0x180], R26 ;  /* 0x0001801a02007988 */ /* 0x0001e80008000016 */
[----:B----4-:R1:W-:Y:S04]  /*33480*/  STS.U8 [R2+UR22+0x1c0], R28 ;  /* 0x0001c01c02007988 */ /* 0x0103e80008000016 */
[----:B0-----:R-:W4:Y:S04]  /*33490*/  LDL.LU R26, [R1+0x144] ;  /* 0x00014400011a7983 */ /* 0x001f280000300800 */
[----:B-1----:R-:W4:Y:S04]  /*334a0*/  LDL.LU R28, [R1+0x140] ;  /* 0x00014000011c7983 */ /* 0x002f280000300800 */
[----:B---3--:R0:W-:Y:S04]  /*334b0*/  STS.U8 [R2+UR22+0x940], R29 ;  /* 0x0009401d02007988 */ /* 0x0081e80008000016 */
        /* <DEDUP_REMOVED lines=17> */
[----:B0-----:R-:W3:Y:S04]  /*335d0*/  LDL.LU R29, [R1+0x13c] ;  /* 0x00013c00011d7983 */ /* 0x001ee80000300800 */
[----:B--2---:R0:W-:Y:S02]  /*335e0*/  STS.U8 [R2+UR22+0x29c0], R27 ;  /* 0x0029c01b02007988 */ /* 0x0041e40008000016 */
[----:B0-----:R-:W0:Y:S02]  /*335f0*/  S2R R27, SR_TID.X ;  /* 0x00000000001b7919 */ /* 0x001e240000002100 */
[----:B------:R-:W-:Y:S04]  /*33600*/  STS.U8 [R2+UR22+0x2980], R19 ;  /* 0x0029801302007988 */ /* 0x000fe80008000016 */
[----:B------:R-:W-:Y:S04]  /*33610*/  STS.U8 [R2+UR22+0x3100], R20 ;  /* 0x0031001402007988 */ /* 0x000fe80008000016 */
[----:B------:R-:W-:Y:S04]  /*33620*/  STS.U8 [R2+UR22+0x3140], R21 ;  /* 0x0031401502007988 */ /* 0x000fe80008000016 */
[----:B------:R-:W-:Y:S04]  /*33630*/  STS.U8 [R2+UR22+0x3180], R22 ;  /* 0x0031801602007988 */ /* 0x000fe80008000016 */
[----:B------:R1:W-:Y:S04]  /*33640*/  STS.U8 [R2+UR22+0x31c0], R23 ;  /* 0x0031c01702007988 */ /* 0x0003e80008000016 */
[----:B------:R-:W-:Y:S01]  /*33650*/  STS.U8 [R2+UR22+0x3940], R24 ;  /* 0x0039401802007988 */ /* 0x000fe20008000016 */
[----:B0-----:R-:W-:-:S05]  /*33660*/  LOP3.LUT R27, R27, 0x3f, RZ, 0xc0, !PT ;  /* 0x0000003f1b1b7812 */ /* 0x001fca00078ec0ff */
[----:B------:R-:W-:Y:S01]  /*33670*/  STL [R1+0x6328], R27 ;  /* 0x0063281b01007387 */ /* 0x000fe20000100800 */
[----:B-1----:R-:W-:-:S03]  /*33680*/  LOP3.LUT R23, R27, 0x10, RZ, 0x3c, !PT ;  /* 0x000000101b177812 */ /* 0x002fc600078e3cff */
[----:B----4-:R0:W-:Y:S04]  /*33690*/  STS.U8 [R2+UR22+0x3900], R26 ;  /* 0x0039001a02007988 */ /* 0x0101e80008000016 */
[----:B------:R1:W-:Y:S04]  /*336a0*/  STS.U8 [R2+UR22+0x39c0], R28 ;  /* 0x0039c01c02007988 */ /* 0x0003e80008000016 */
[----:B0-----:R-:W2:Y:S04]  /*336b0*/  LDL.LU R26, [R1+0xdd8] ;  /* 0x000dd800011a7983 */ /* 0x001ea80000300800 */
[----:B-1----:R-:W4:Y:S04]  /*336c0*/  LDL.LU R28, [R1+0xdd4] ;  /* 0x000dd400011c7983 */ /* 0x002f280000300800 */
[----:B------:R-:W3:Y:S04]  /*336d0*/  LDL.LU R27, [R1+0xdcc] ;  /* 0x000dcc00011b7983 */ /* 0x000ee80000300800 */
[----:B---3--:R0:W-:Y:S04]  /*336e0*/  STL [R1+0x632c], R27 ;  /* 0x00632c1b01007387 */ /* 0x0081e80000100800 */
[----:B0-----:R-:W3:Y:S04]  /*336f0*/  LDL.LU R27, [R1+0xdd0] ;  /* 0x000dd000011b7983 */ /* 0x001ee80000300800 */
[----:B------:R0:W-:Y:S04]  /*33700*/  STS.U8 [R2+UR22+0x3980], R29 ;  /* 0x0039801d02007988 */ /* 0x0001e80008000016 */
        /* <DEDUP_REMOVED lines=26> */
[----:B----4-:R1:W-:Y:S04]  /*338b0*/  STS.U8 [R23+UR22+0x240], R28 ;  /* 0x0002401c17007988 */ /* 0x0103e80008000016 */
[----:B0-----:R-:W2:Y:S04]  /*338c0*/  LDL.LU R26, [R1+0x9c] ;  /* 0x00009c00011a7983 */ /* 0x001ea80000300800 */
[----:B-1----:R-:W4:Y:S04]  /*338d0*/  LDL.LU R28, [R1+0x98] ;  /* 0x00009800011c7983 */ /* 0x002f280000300800 */
[----:B---3--:R0:W-:Y:S04]  /*338e0*/  STS.U8 [R23+UR22+0x280], R27 ;  /* 0x0002801b17007988 */ /* 0x0081e80008000016 */
[----:B0-----:R-:W3:Y:S04]  /*338f0*/  LDL.LU R27, [R1+0x632c] ;  /* 0x00632c00011b7983 */ /* 0x001ee80000300800 */
        /* <DEDUP_REMOVED lines=26> */
[----:B------:R0:W-:Y:S04]  /*33aa0*/  STS.U8 [R23+UR22+0x3a40], R29 ;  /* 0x003a401d17007988 */ /* 0x0001e80008000016 */
[----:B0-----:R-:W3:Y:S04]  /*33ab0*/  LDL.LU R29, [R1+0x94] ;  /* 0x00009400011d7983 */ /* 0x001ee80000300800 */
[----:B------:R-:W2:Y:S04]  /*33ac0*/  LDL.LU R2, [R1+0xdc0] ;  /* 0x000dc00001027983 */ /* 0x000ea80000300800 */
[----:B--2---:R0:W-:Y:S04]  /*33ad0*/  STL [R1+0x6320], R2 ;  /* 0x0063200201007387 */ /* 0x0041e80000100800 */
[----:B0-----:R-:W2:Y:S04]  /*33ae0*/  LDL.LU R2, [R1+0xdc4] ;  /* 0x000dc40001027983 */ /* 0x001ea80000300800 */
[----:B------:R-:W-:Y:S04]  /*33af0*/  STS.U8 [R23+UR22+0x3a00], R26 ;  /* 0x003a001a17007988 */ /* 0x000fe80008000016 */
[----:B----4-:R-:W-:Y:S01]  /*33b00*/  STS.U8 [R23+UR22+0x3ac0], R28 ;  /* 0x003ac01c17007988 */ /* 0x010fe20008000016 */
[----:B---3--:R-:W-:-:S03]  /*33b10*/  LOP3.LUT R0, R27, 0x18, RZ, 0x3c, !PT ;  /* 0x000000181b007812 */ /* 0x008fc600078e3cff */
[----:B------:R-:W-:Y:S04]  /*33b20*/  STS.U8 [R23+UR22+0x3a80], R29 ;  /* 0x003a801d17007988 */ /* 0x000fe80008000016 */
[----:B--2---:R0:W-:Y:S04]  /*33b30*/  STL [R1+0x6324], R2 ;  /* 0x0063240201007387 */ /* 0x0041e80000100800 */
[----:B0-----:R-:W2:Y:S04]  /*33b40*/  LDL.LU R2, [R1+0xdc8] ;  /* 0x000dc80001027983 */ /* 0x001ea80000300800 */
[----:B------:R-:W3:Y:S04]  /*33b50*/  LDL.LU R5, [R1+0xdbc] ;  /* 0x000dbc0001057983 */ /* 0x000ee80000300800 */
        /* <DEDUP_REMOVED lines=26> */
[----:B--2---:R0:W-:Y:S04]  /*33d00*/  STS.U8 [R0+UR22+0x300], R2 ;  /* 0x0003000200007988 */ /* 0x0041e80008000016 */
[----:B0-----:R-:W2:Y:S04]  /*33d10*/  LDL.LU R2, [R1+0x6324] ;  /* 0x0063240001027983 */ /* 0x001ea80000300800 */
[----:B--2---:R0:W-:Y:S04]  /*33d20*/  STS.U8 [R0+UR22+0x340], R2 ;  /* 0x0003400200007988 */ /* 0x0041e80008000016 */
[----:B0-----:R-:W2:Y:S04]  /*33d30*/  LDL.LU R2, [R1+0x6320] ;  /* 0x0063200001027983 */ /* 0x001ea80000300800 */
[----:B--2---:R-:W-:Y:S04]  /*33d40*/  STS.U8 [R0+UR22+0x380], R2 ;  /* 0x0003800200007988 */ /* 0x004fe80008000016 */
[----:B---3--:R-:W-:Y:S04]  /*33d50*/  STS.U8 [R0+UR22+0x3c0], R5 ;  /* 0x0003c00500007988 */ /* 0x008fe80008000016 */
[----:B----4-:R-:W-:Y:S04]  /*33d60*/  STS.U8 [R0+UR22+0xb40], R25 ;  /* 0x000b401900007988 */ /* 0x010fe80008000016 */
        /* <DEDUP_REMOVED lines=19> */
[----:B------:R0:W-:Y:S02]  /*33ea0*/  STS.U8 [R0+UR22+0x3300], R28 ;  /* 0x0033001c00007988 */ /* 0x0001e40008000016 */
[----:B0-----:R-:W0:Y:S02]  /*33eb0*/  S2R R28, SR_TID.X ;  /* 0x00000000001c7919 */ /* 0x001e240000002100 */
[----:B------:R-:W-:Y:S04]  /*33ec0*/  STS.U8 [R0+UR22+0x3340], R23 ;  /* 0x0033401700007988 */ /* 0x000fe80008000016 */
[----:B------:R-:W-:Y:S04]  /*33ed0*/  STS.U8 [R0+UR22+0x3380], R24 ;  /* 0x0033801800007988 */ /* 0x000fe80008000016 */
[----:B------:R-:W-:Y:S04]  /*33ee0*/  STS.U8 [R0+UR22+0x33c0], R26 ;  /* 0x0033c01a00007988 */ /* 0x000fe80008000016 */
[----:B------:R-:W-:Y:S04]  /*33ef0*/  STS.U8 [R0+UR22+0x3b40], R27 ;  /* 0x003b401b00007988 */ /* 0x000fe80008000016 */
[----:B------:R1:W-:Y:S04]  /*33f00*/  STS.U8 [R0+UR22+0x3b00], R29 ;  /* 0x003b001d00007988 */ /* 0x0003e80008000016 */
[----:B-1----:R-:W2:Y:S01]  /*33f10*/  LDL.LU R29, [R1+0x54] ;  /* 0x00005400011d7983 */ /* 0x002ea20000300800 */
[----:B0-----:R-:W-:-:S04]  /*33f20*/  LOP3.LUT R28, R28, 0x3f, RZ, 0xc0, !PT ;  /* 0x0000003f1c1c7812 */ /* 0x001fc800078ec0ff */
[----:B------:R-:W-:-:S05]  /*33f30*/  LOP3.LUT R0, R28, 0x20, RZ, 0x3c, !PT ;  /* 0x000000201c007812 */ /* 0x000fca00078e3cff */
[----:B------:R0:W-:Y:S04]  /*33f40*/  STL [R1+0x6318], R0 ;  /* 0x0063180001007387 */ /* 0x0001e80000100800 */
[----:B0-----:R-:W3:Y:S04]  /*33f50*/  LDL.LU R0, [R1+0x50] ;  /* 0x0000500001007983 */ /* 0x001ee80000300800 */
[----:B------:R-:W4:Y:S04]  /*33f60*/  LDL.LU R25, [R1+0xdb4] ;  /* 0x000db40001197983 */ /* 0x000f280000300800 */
[----:B----4-:R0:W-:Y:S04]  /*33f70*/  STL [R1+0x6314], R25 ;  /* 0x0063141901007387 */ /* 0x0101e80000100800 */
[----:B0-----:R-:W4:Y:S04]  /*33f80*/  LDL.LU R25, [R1+0xdb8] ;  /* 0x000db80001197983 */ /* 0x001f280000300800 */
[----:B----4-:R0:W-:Y:S04]  /*33f90*/  STL [R1+0x631c], R25 ;  /* 0x00631c1901007387 */ /* 0x0101e80000100800 */
        /* <DEDUP_REMOVED lines=21> */
[----:B0-----:R-:W-:-:S03]  /*340f0*/  LOP3.LUT R25, R28, 0x18, RZ, 0x3c, !PT ;  /* 0x000000181c197812 */ /* 0x001fc600078e3cff */
[----:B------:R-:W4:Y:S04]  /*34100*/  LDL.LU R23, [R1+0x15c] ;  /* 0x00015c0001177983 */ /* 0x000f280000300800 */
[----:B------:R-:W4:Y:S04]  /*34110*/  LDL.LU R24, [R1+0x34] ;  /* 0x0000340001187983 */ /* 0x000f280000300800 */
[----:B------:R-:W4:Y:S04]  /*34120*/  LDL.LU R26, [R1+0x30] ;  /* 0x00003000011a7983 */ /* 0x000f280000300800 */
[----:B------:R-:W4:Y:S04]  /*34130*/  LDL.LU R27, [R1+0x2c] ;  /* 0x00002c00011b7983 */ /* 0x000f280000300800 */
[----:B--2---:R0:W-:Y:S04]  /*34140*/  STS.U8 [R25+UR22+0x3bc0], R29 ;  /* 0x003bc01d19007988 */ /* 0x0041e80008000016 */
[----:B------:R-:W2:Y:S04]  /*34150*/  LDL.LU R28, [R1+0x28] ;  /* 0x00002800011c7983 */ /* 0x000ea80000300800 */
[----:B---3--:R1:W-:Y:S04]  /*34160*/  STS.U8 [R25+UR22+0x3b80], R0 ;  /* 0x003b800019007988 */ /* 0x0083e80008000016 */
[----:B0-----:R-:W3:Y:S04]  /*34170*/  LDL.LU R29, [R1+0x24] ;  /* 0x00002400011d7983 */ /* 0x001ee80000300800 */
[----:B-1----:R-:W4:Y:S04]  /*34180*/  LDL.LU R25, [R1+0x631c] ;  /* 0x00631c0001197983 */ /* 0x002f280000300800 */
[----:B------:R-:W4:Y:S04]  /*34190*/  LDL.LU R0, [R1+0x6318] ;  /* 0x0063180001007983 */ /* 0x000f280000300800 */
[----:B----4-:R0:W-:Y:S04]  /*341a0*/  STS.U8 [R0+UR22+0x400], R25 ;  /* 0x0004001900007988 */ /* 0x0101e80008000016 */
[----:B0-----:R-:W4:Y:S04]  /*341b0*/  LDL.LU R25, [R1+0x6314] ;  /* 0x0063140001197983 */ /* 0x001f280000300800 */
[----:B----4-:R0:W-:Y:S04]  /*341c0*/  STS.U8 [R0+UR22+0x440], R25 ;  /* 0x0004401900007988 */ /* 0x0101e80008000016 */
        /* <DEDUP_REMOVED lines=25> */
[----:B--2---:R-:W-:Y:S04]  /*34360*/  STS.U8 [R0+UR22+0x34c0], R28 ;  /* 0x0034c01c00007988 */ /* 0x004fe80008000016 */
[----:B0-----:R-:W2:Y:S04]  /*34370*/  LDL.LU R25, [R1+0x6310] ;  /* 0x0063100001197983 */ /* 0x001ea80000300800 */
[----:B---3--:R0:W-:Y:S04]  /*34380*/  STS.U8 [R0+UR22+0x3c40], R29 ;  /* 0x003c401d00007988 */ /* 0x0081e80008000016 */
[----:B0-----:R-:W3:Y:S04]  /*34390*/  LDL.LU R0, [R1+0xda4] ;  /* 0x000da40001007983 */ /* 0x001ee80000300800 */
[----:B---3--:R0:W-:Y:S04]  /*343a0*/  STL [R1+0x62fc], R0 ;  /* 0x0062fc0001007387 */ /* 0x0081e80000100800 */
[----:B0-----:R-:W3:Y:S04]  /*343b0*/  LDL.LU R0, [R1+0xda8] ;  /* 0x000da80001007983 */ /* 0x001ee80000300800 */
[----:B---3--:R0:W-:Y:S04]  /*343c0*/  STL [R1+0x6300], R0 ;  /* 0x0063000001007387 */ /* 0x0081e80000100800 */
[----:B0-----:R-:W3:Y:S04]  /*343d0*/  LDL.LU R0, [R1+0x18] ;  /* 0x0000180001007983 */ /* 0x001ee80000300800 */
[----:B---3--:R0:W-:Y:S04]  /*343e0*/  STL [R1+0x6308], R0 ;  /* 0x0063080001007387 */ /* 0x0081e80000100800 */
[----:B0-----:R-:W3:Y:S04]  /*343f0*/  LDL.LU R0, [R1+0x1c] ;  /* 0x00001c0001007983 */ /* 0x001ee80000300800 */
[----:B---3--:R0:W-:Y:S04]  /*34400*/  STL [R1+0x630c], R0 ;  /* 0x00630c0001007387 */ /* 0x0081e80000100800 */
[----:B0-----:R-:W3:Y:S04]  /*34410*/  LDL.LU R0, [R1+0x20] ;  /* 0x0000200001007983 */ /* 0x001ee80000300800 */
[----:B------:R-:W4:Y:S01]  /*34420*/  LDL.LU R16, [R1+0xda0] ;  /* 0x000da00001107983 */ /* 0x000f220000300800 */
[----:B--2---:R-:W-:-:S02]  /*34430*/  LOP3.LUT R2, R25, 0x3f, RZ, 0xc0, !PT ;  /* 0x0000003f19027812 */ /* 0x004fc400078ec0ff */
[----:B------:R-:W-:Y:S01]  /*34440*/  LOP3.LUT R25, R25, 0x3f, RZ, 0xc0, !PT ;  /* 0x0000003f19197812 */ /* 0x000fe200078ec0ff */
[----:B----4-:R0:W-:Y:S04]  /*34450*/  STL [R1+0x6304], R16 ;  /* 0x0063041001007387 */ /* 0x0101e80000100800 */
[----:B------:R-:W2:Y:S04]  /*34460*/  LDL.LU R17, [R1+0xd9c] ;  /* 0x000d9c0001117983 */ /* 0x000ea80000300800 */
        /* <DEDUP_REMOVED lines=24> */
[----:B------:R-:W4:Y:S04]  /*345f0*/  LDL.LU R25, [R1] ;  /* 0x0000000001197983 */ /* 0x000f280000300800 */
[----:B---3--:R0:W-:Y:S04]  /*34600*/  STS.U8 [R16+UR22+0x3c00], R0 ;  /* 0x003c000010007988 */ /* 0x0081e80008000016 */
[----:B0-----:R-:W3:Y:S04]  /*34610*/  LDL.LU R0, [R1+0x630c] ;  /* 0x00630c0001007983 */ /* 0x001ee80000300800 */
[----:B---3--:R0:W-:Y:S04]  /*34620*/  STS.U8 [R16+UR22+0x3cc0], R0 ;  /* 0x003cc00010007988 */ /* 0x0081e80008000016 */
[----:B0-----:R-:W3:Y:S01]  /*34630*/  LDL.LU R0, [R1+0x6308] ;  /* 0x0063080001007983 */ /* 0x001ee20000300800 */
[----:B------:R-:W-:-:S03]  /*34640*/  LOP3.LUT R20, R2, 0x28, RZ, 0x3c, !PT ;  /* 0x0000002802147812 */ /* 0x000fc600078e3cff */
[----:B---3--:R0:W-:Y:S04]  /*34650*/  STS.U8 [R16+UR22+0x3c80], R0 ;  /* 0x003c800010007988 */ /* 0x0081e80008000016 */
[----:B0-----:R-:W3:Y:S04]  /*34660*/  LDL.LU R16, [R1+0x6304] ;  /* 0x0063040001107983 */ /* 0x001ee80000300800 */
[----:B------:R-:W2:Y:S04]  /*34670*/  LDL.LU R0, [R1+0x6300] ;  /* 0x0063000001007983 */ /* 0x000ea80000300800 */
[----:B--2---:R0:W-:Y:S04]  /*34680*/  STS.U8 [R20+UR22+0x500], R0 ;  /* 0x0005000014007988 */ /* 0x0041e80008000016 */
[----:B0-----:R-:W2:Y:S04]  /*34690*/  LDL.LU R0, [R1+0x62fc] ;  /* 0x0062fc0001007983 */ /* 0x001ea80000300800 */
[----:B--2---:R0:W-:Y:S04]  /*346a0*/  STS.U8 [R20+UR22+0x540], R0 ;  /* 0x0005400014007988 */ /* 0x0041e80008000016 */
[----:B---3--:R1:W-:Y:S04]  /*346b0*/  STS.U8 [R20+UR22+0x580], R16 ;  /* 0x0005801014007988 */ /* 0x0083e80008000016 */
[----:B------:R2:W-:Y:S04]  /*346c0*/  STS.U8 [R20+UR22+0x5c0], R17 ;  /* 0x0005c01114007988 */ /* 0x0005e80008000016 */
[----:B----4-:R3:W-:Y:S04]  /*346d0*/  STS.U8 [R20+UR22+0xd40], R18 ;  /* 0x000d401214007988 */ /* 0x0107e80008000016 */
[----:B------:R4:W-:Y:S04]  /*346e0*/  STS.U8 [R20+UR22+0xd00], R19 ;  /* 0x000d001314007988 */ /* 0x0009e80008000016 */
[----:B------:R4:W-:Y:S04]  /*346f0*/  STS.U8 [R20+UR22+0xdc0], R26 ;  /* 0x000dc01a14007988 */ /* 0x0009e80008000016 */
[----:B0-----:R-:W4:Y:S04]  /*34700*/  LDL.LU R0, [R1+0x62f8] ;  /* 0x0062f80001007983 */ /* 0x001f280000300800 */
[----:B-1----:R-:W4:Y:S04]  /*34710*/  LDL.LU R16, [R1+0x62f4] ;  /* 0x0062f40001107983 */ /* 0x002f280000300800 */
[----:B--2---:R-:W2:Y:S04]  /*34720*/  LDL.LU R17, [R1+0x62f0] ;  /* 0x0062f00001117983 */ /* 0x004ea80000300800 */
[----:B---3--:R-:W3:Y:S04]  /*34730*/  LDL.LU R18, [R1+0x62ec] ;  /* 0x0062ec0001127983 */ /* 0x008ee80000300800 */
[----:B----4-:R-:W4:Y:S04]  /*34740*/  LDL.LU R19, [R1+0x62e8] ;  /* 0x0062e80001137983 */ /* 0x010f280000300800 */
[----:B------:R-:W2:Y:S04]  /*34750*/  LDL.LU R26, [R1+0x62e4] ;  /* 0x0062e400011a7983 */ /* 0x000ea80000300800 */
[----:B------:R0:W-:Y:S04]  /*34760*/  STS.U8 [R20+UR22+0xd80], R27 ;  /* 0x000d801b14007988 */ /* 0x0001e80008000016 */
[----:B------:R1:W-:Y:S04]  /*34770*/  STS.U8 [R20+UR22+0x1500], R28 ;  /* 0x0015001c14007988 */ /* 0x0003e80008000016 */
[----:B------:R1:W-:Y:S04]  /*34780*/  STS.U8 [R20+UR22+0x1540], R29 ;  /* 0x0015401d14007988 */ /* 0x0003e80008000016 */
[----:B0-----:R-:W3:Y:S04]  /*34790*/  LDL.LU R27, [R1+0x62e0] ;  /* 0x0062e000011b7983 */ /* 0x001ee80000300800 */
[----:B-1----:R-:W4:Y:S04]  /*347a0*/  LDL.LU R28, [R1+0x62dc] ;  /* 0x0062dc00011c7983 */ /* 0x002f280000300800 */
[----:B------:R-:W2:Y:S04]  /*347b0*/  LDL.LU R29, [R1+0x62d8] ;  /* 0x0062d800011d7983 */ /* 0x000ea80000300800 */
        /* <DEDUP_REMOVED lines=13> */
[----:B------:R0:W-:Y:S04]  /*34890*/  STS.U8 [R20+UR22+0x2d80], R21 ;  /* 0x002d801514007988 */ /* 0x0001e80008000016 */
[----:B------:R1:W-:Y:S04]  /*348a0*/  STS.U8 [R20+UR22+0x3500], R22 ;  /* 0x0035001614007988 */ /* 0x0003e80008000016 */
[----:B------:R1:W-:Y:S04]  /*348b0*/  STS.U8 [R20+UR22+0x3540], R23 ;  /* 0x0035401714007988 */ /* 0x0003e80008000016 */
[----:B------:R-:W-:Y:S04]  /*348c0*/  STS.U8 [R20+UR22+0x3580], R24 ;  /* 0x0035801814007988 */ /* 0x000fe80008000016 */
[----:B------:R1:W-:Y:S04]  /*348d0*/  STS.U8 [R20+UR22+0x35c0], R25 ;  /* 0x0035c01914007988 */ /* 0x0003e80008000016 */
[----:B0-----:R-:W3:Y:S04]  /*348e0*/  LDL.LU R21, [R1+0xd98] ;  /* 0x000d980001157983 */ /* 0x001ee80000300800 */
[----:B-1----:R-:W3:Y:S04]  /*348f0*/  LDL.LU R22, [R1+0xd94] ;  /* 0x000d940001167983 */ /* 0x002ee80000300800 */
        /* <DEDUP_REMOVED lines=16> */
[----:B--2---:R-:W-:Y:S04]  /*34a00*/  STS.U8 [R20+UR22+0x3d40], R29 ;  /* 0x003d401d14007988 */ /* 0x004fe80008000016 */
[----:B------:R0:W-:Y:S04]  /*34a10*/  STL [R1+0x62ac], R29 ;  /* 0x0062ac1d01007387 */ /* 0x0001e80000100800 */
[----:B----4-:R-:W-:Y:S04]  /*34a20*/  STS.U8 [R20+UR22+0x3d00], R28 ;  /* 0x003d001c14007988 */ /* 0x010fe80008000016 */
[----:B---3--:R-:W-:Y:S04]  /*34a30*/  STS.U8 [R20+UR22+0x3dc0], R27 ;  /* 0x003dc01b14007988 */ /* 0x008fe80008000016 */
[----:B------:R-:W-:Y:S04]  /*34a40*/  STS.U8 [R20+UR22+0x3d80], R26 ;  /* 0x003d801a14007988 */ /* 0x000fe80008000016 */
[----:B0-----:R-:W2:Y:S04]  /*34a50*/  LDL.LU R29, [R1+0xd0c] ;  /* 0x000d0c00011d7983 */ /* 0x001ea80000300800 */
[----:B------:R0:W-:Y:S04]  /*34a60*/  STL [R1+0x62b0], R28 ;  /* 0x0062b01c01007387 */ /* 0x0001e80000100800 */
[----:B0-----:R-:W3:Y:S04]  /*34a70*/  LDL.LU R28, [R1+0xd10] ;  /* 0x000d1000011c7983 */ /* 0x001ee80000300800 */
[----:B------:R0:W-:Y:S04]  /*34a80*/  STL [R1+0x62b4], R27 ;  /* 0x0062b41b01007387 */ /* 0x0001e80000100800 */
[----:B0-----:R-:W4:Y:S04]  /*34a90*/  LDL.LU R27, [R1+0xd14] ;  /* 0x000d1400011b7983 */ /* 0x001f280000300800 */
[----:B------:R-:W2:Y:S04]  /*34aa0*/  LDL.LU R20, [R1+0x62d4] ;  /* 0x0062d40001147983 */ /* 0x000ea80000300800 */
[----:B------:R0:W-:Y:S04]  /*34ab0*/  STL [R1+0x62b8], R26 ;  /* 0x0062b81a01007387 */ /* 0x0001e80000100800 */
[----:B0-----:R-:W3:Y:S01]  /*34ac0*/  LDL.LU R26, [R1+0xd18] ;  /* 0x000d1800011a7983 */ /* 0x001ee20000300800 */
[----:B------:R-:W-:-:S05]  /*34ad0*/  LOP3.LUT R2, R2, 0x30, RZ, 0x3c, !PT ;  /* 0x0000003002027812 */ /* 0x000fca00078e3cff */
[----:B------:R0:W-:Y:S04]  /*34ae0*/  STS.U8 [R2+UR22+0x600], R21 ;  /* 0x0006001502007988 */ /* 0x0001e80008000016 */
[----:B------:R1:W-:Y:S04]  /*34af0*/  STS.U8 [R2+UR22+0x640], R22 ;  /* 0x0006401602007988 */ /* 0x0003e80008000016 */
[----:B------:R1:W-:Y:S04]  /*34b00*/  STS.U8 [R2+UR22+0x680], R23 ;  /* 0x0006801702007988 */ /* 0x0003e80008000016 */
[----:B------:R1:W-:Y:S04]  /*34b10*/  STS.U8 [R2+UR22+0x6c0], R25 ;  /* 0x0006c01902007988 */ /* 0x0003e80008000016 */
[----:B0-----:R-:W2:Y:S04]  /*34b20*/  LDL.LU R21, [R1+0x62d0] ;  /* 0x0062d00001157983 */ /* 0x001ea80000300800 */
[----:B-1----:R-:W2:Y:S04]  /*34b30*/  LDL.LU R22, [R1+0x62cc] ;  /* 0x0062cc0001167983 */ /* 0x002ea80000300800 */
[----:B------:R-:W2:Y:S04]  /*34b40*/  LDL.LU R23, [R1+0x62c8] ;  /* 0x0062c80001177983 */ /* 0x000ea80000300800 */
[----:B------:R-:W2:Y:S04]  /*34b50*/  LDL.LU R25, [R1+0x62c4] ;  /* 0x0062c40001197983 */ /* 0x000ea80000300800 */
[----:B---3--:R-:W-:Y:S04]  /*34b60*/  STS.U8 [R2+UR22+0xe40], R26 ;  /* 0x000e401a02007988 */ /* 0x008fe80008000016 */
[----:B----4-:R-:W-:Y:S04]  /*34b70*/  STS.U8 [R2+UR22+0xe00], R27 ;  /* 0x000e001b02007988 */ /* 0x010fe80008000016 */
[----:B------:R-:W-:Y:S04]  /*34b80*/  STS.U8 [R2+UR22+0xec0], R28 ;  /* 0x000ec01c02007988 */ /* 0x000fe80008000016 */
[----:B--2---:R-:W-:Y:S04]  /*34b90*/  STS.U8 [R2+UR22+0xe80], R29 ;  /* 0x000e801d02007988 */ /* 0x004fe80008000016 */
[----:B------:R-:W-:Y:S04]  /*34ba0*/  STS.U8 [R2+UR22+0x1600], R5 ;  /* 0x0016000502007988 */ /* 0x000fe80008000016 */
[----:B------:R-:W-:Y:S04]  /*34bb0*/  STS.U8 [R2+UR22+0x1640], R4 ;  /* 0x0016400402007988 */ /* 0x000fe80008000016 */
[----:B------:R-:W-:Y:S04]  /*34bc0*/  STS.U8 [R2+UR22+0x1680], R3 ;  /* 0x0016800302007988 */ /* 0x000fe80008000016 */
[----:B------:R-:W-:Y:S04]  /*34bd0*/  STS.U8 [R2+UR22+0x16c0], R6 ;  /* 0x0016c00602007988 */ /* 0x000fe80008000016 */
[----:B------:R-:W-:Y:S04]  /*34be0*/  STS.U8 [R2+UR22+0x1e40], R7 ;  /* 0x001e400702007988 */ /* 0x000fe80008000016 */
[----:B------:R0:W-:Y:S04]  /*34bf0*/  STS.U8 [R2+UR22+0x1e00], R24 ;  /* 0x001e001802007988 */ /* 0x0001e80008000016 */
[----:B0-----:R-:W2:Y:S04]  /*34c00*/  LDL.LU R24, [R1+0x10] ;  /* 0x0000100001187983 */ /* 0x001ea80000300800 */
[----:B------:R-:W3:Y:S04]  /*34c10*/  LDL.LU R26, [R1+0xd84] ;  /* 0x000d8400011a7983 */ /* 0x000ee80000300800 */
[----:B---3--:R0:W-:Y:S04]  /*34c20*/  STL [R1+0x62bc], R26 ;  /* 0x0062bc1a01007387 */ /* 0x0081e80000100800 */
[----:B0-----:R-:W3:Y:S04]  /*34c30*/  LDL.LU R26, [R1+0xd88] ;  /* 0x000d8800011a7983 */ /* 0x001ee80000300800 */
[----:B------:R0:W-:Y:S04]  /*34c40*/  STS.U8 [R2+UR22+0x1ec0], R8 ;  /* 0x001ec00802007988 */ /* 0x0001e80008000016 */
[----:B------:R-:W-:Y:S04]  /*34c50*/  STS.U8 [R2+UR22+0x1e80], R9 ;  /* 0x001e800902007988 */ /* 0x000fe80008000016 */
[----:B------:R-:W-:Y:S04]  /*34c60*/  STS.U8 [R2+UR22+0x2600], R10 ;  /* 0x0026000a02007988 */ /* 0x000fe80008000016 */
[----:B------:R-:W-:Y:S04]  /*34c70*/  STS.U8 [R2+UR22+0x2640], R11 ;  /* 0x0026400b02007988 */ /* 0x000fe80008000016 */
[----:B------:R-:W-:Y:S04]  /*34c80*/  STS.U8 [R2+UR22+0x2680], R12 ;  /* 0x0026800c02007988 */ /* 0x000fe80008000016 */
[----:B------:R-:W-:Y:S04]  /*34c90*/  STS.U8 [R2+UR22+0x26c0], R13 ;  /* 0x0026c00d02007988 */ /* 0x000fe80008000016 */
[----:B------:R-:W-:Y:S04]  /*34ca0*/  STS.U8 [R2+UR22+0x2e40], R14 ;  /* 0x002e400e02007988 */ /* 0x000fe80008000016 */
[----:B------:R-:W-:Y:S04]  /*34cb0*/  STS.U8 [R2+UR22+0x2e00], R15 ;  /* 0x002e000f02007988 */ /* 0x000fe80008000016 */
[----:B---3--:R1:W-:Y:S04]  /*34cc0*/  STL [R1+0x62c0], R26 ;  /* 0x0062c01a01007387 */ /* 0x0083e80000100800 */
        /* <DEDUP_REMOVED lines=9> */
[----:B-1----:R-:W-:-:S03]  /*34d60*/  LOP3.LUT R26, R0, 0x30, RZ, 0x3c, !PT ;  /* 0x00000030001a7812 */ /* 0x002fc600078e3cff */
[----:B------:R-:W4:Y:S04]  /*34d70*/  LDL.LU R9, [R1+0xc7c] ;  /* 0x000c7c0001097983 */ /* 0x000f280000300800 */
[----:B------:R-:W4:Y:S04]  /*34d80*/  LDL.LU R10, [R1+0xc08] ;  /* 0x000c0800010a7983 */ /* 0x000f280000300800 */
[----:B--2---:R0:W-:Y:S04]  /*34d90*/  STS.U8 [R26+UR22+0x2ec0], R24 ;  /* 0x002ec0181a007988 */ /* 0x0041e80008000016 */
[----:B------:R-:W-:Y:S04]  /*34da0*/  STS.U8 [R26+UR22+0x2e80], R25 ;  /* 0x002e80191a007988 */ /* 0x000fe80008000016 */
[----:B------:R-:W-:Y:S04]  /*34db0*/  STS.U8 [R26+UR22+0x3600], R23 ;  /* 0x003600171a007988 */ /* 0x000fe80008000016 */
[----:B------:R-:W2:Y:S04]  /*34dc0*/  LDL.LU R11, [R1+0xc04] ;  /* 0x000c0400010b7983 */ /* 0x000ea80000300800 */
        /* <DEDUP_REMOVED lines=11> */
[----:B0-----:R-:W2:Y:S04]  /*34e80*/  LDL.LU R24, [R1+0x1cc] ;  /* 0x0001cc0001187983 */ /* 0x001ea80000300800 */
[----:B------:R0:W-:Y:S04]  /*34e90*/  STS.U8 [R26+UR22+0x3e80], R16 ;  /* 0x003e80101a007988 */ /* 0x0001e80008000016 */
[----:B0-----:R-:W3:Y:S01]  /*34ea0*/  LDL.LU R26, [R1+0x62c0] ;  /* 0x0062c000011a7983 */ /* 0x001ee20000300800 */
[----:B------:R-:W-:-:S05]  /*34eb0*/  LOP3.LUT R0, R0, 0x38, RZ, 0x3c, !PT ;  /* 0x0000003800007812 */ /* 0x000fca00078e3cff */
[----:B---3--:R0:W-:Y:S04]  /*34ec0*/  STS.U8 [R0+UR22+0x700], R26 ;  /* 0x0007001a00007988 */ /* 0x0081e80008000016 */
[----:B0-----:R-:W3:Y:S04]  /*34ed0*/  LDL.LU R26, [R1+0x62bc] ;  /* 0x0062bc00011a7983 */ /* 0x001ee80000300800 */
[----:B---3--:R0:W-:Y:S04]  /*34ee0*/  STS.U8 [R0+UR22+0x740], R26 ;  /* 0x0007401a00007988 */ /* 0x0081e80008000016 */
[----:B------:R1:W-:Y:S04]  /*34ef0*/  STS.U8 [R0+UR22+0x780], R27 ;  /* 0x0007801b00007988 */ /* 0x0003e80008000016 */
[----:B----4-:R3:W-:Y:S04]  /*34f00*/  STS.U8 [R0+UR22+0x7c0], R28 ;  /* 0x0007c01c00007988 */ /* 0x0107e80008000016 */
[----:B------:R4:W-:Y:S04]  /*34f10*/  STS.U8 [R0+UR22+0xf40], R29 ;  /* 0x000f401d00007988 */ /* 0x0009e80008000016 */
[----:B------:R2:W-:Y:S04]  /*34f20*/  STS.U8 [R0+UR22+0xf00], R5 ;  /* 0x000f000500007988 */ /* 0x0005e80008000016 */
[----:B------:R2:W-:Y:S04]  /*34f30*/  STS.U8 [R0+UR22+0xfc0], R4 ;  /* 0x000fc00400007988 */ /* 0x0005e80008000016 */
[----:B0-----:R-:W2:Y:S04]  /*34f40*/  LDL.LU R26, [R1+0x62b8] ;  /* 0x0062b800011a7983 */ /* 0x001ea80000300800 */
[----:B-1----:R-:W2:Y:S04]  /*34f50*/  LDL.LU R27, [R1+0x62b4] ;  /* 0x0062b400011b7983 */ /* 0x002ea80000300800 */
[----:B---3--:R-:W3:Y:S04]  /*34f60*/  LDL.LU R28, [R1+0x62b0] ;  /* 0x0062b000011c7983 */ /* 0x008ee80000300800 */
[----:B----4-:R-:W4:Y:S04]  /*34f70*/  LDL.LU R29, [R1+0x62ac] ;  /* 0x0062ac00011d7983 */ /* 0x010f280000300800 */
[----:B--2---:R-:W2:Y:S04]  /*34f80*/  LDL.LU R5, [R1+0x62a8] ;  /* 0x0062a80001057983 */ /* 0x004ea80000300800 */
[----:B------:R-:W3:Y:S04]  /*34f90*/  LDL.LU R4, [R1+0x62a4] ;  /* 0x0062a40001047983 */ /* 0x000ee80000300800 */
[----:B------:R0:W-:Y:S04]  /*34fa0*/  STS.U8 [R0+UR22+0xf80], R3 ;  /* 0x000f800300007988 */ /* 0x0001e80008000016 */
[----:B------:R1:W-:Y:S04]  /*34fb0*/  STS.U8 [R0+UR22+0x1700], R6 ;  /* 0x0017000600007988 */ /* 0x0003e80008000016 */
[----:B------:R1:W-:Y:S04]  /*34fc0*/  STS.U8 [R0+UR22+0x1740], R7 ;  /* 0x0017400700007988 */ /* 0x0003e80008000016 */
[----:B------:R1:W-:Y:S04]  /*34fd0*/  STS.U8 [R0+UR22+0x1780], R8 ;  /* 0x0017800800007988 */ /* 0x0003e80008000016 */
[----:B------:R1:W-:Y:S04]  /*34fe0*/  STS.U8 [R0+UR22+0x17c0], R9 ;  /* 0x0017c00900007988 */ /* 0x0003e80008000016 */
[----:B------:R1:W-:Y:S04]  /*34ff0*/  STS.U8 [R0+UR22+0x1f40], R10 ;  /* 0x001f400a00007988 */ /* 0x0003e80008000016 */
[----:B0-----:R-:W4:Y:S04]  /*35000*/  LDL.LU R3, [R1+0x62a0] ;  /* 0x0062a00001037983 */ /* 0x001f280000300800 */
[----:B-1----:R-:W2:Y:S04]  /*35010*/  LDL.LU R6, [R1+0x629c] ;  /* 0x00629c0001067983 */ /* 0x002ea80000300800 */
[----:B------:R-:W3:Y:S04]  /*35020*/  LDL.LU R7, [R1+0x6298] ;  /* 0x0062980001077983 */ /* 0x000ee80000300800 */
[----:B------:R-:W4:Y:S04]  /*35030*/  LDL.LU R8, [R1+0x6294] ;  /* 0x0062940001087983 */ /* 0x000f280000300800 */
[----:B------:R-:W2:Y:S04]  /*35040*/  LDL.LU R9, [R1+0x6290] ;  /* 0x0062900001097983 */ /* 0x000ea80000300800 */
        /* <DEDUP_REMOVED lines=12> */
[----:B------:R-:W3:Y:S04]  /*35110*/  LDL R2, [R1+0x2c1c] ;  /* 0x002c1c0001027983 */ /* 0x000ee80000100800 */
[----:B------:R0:W-:Y:S04]  /*35120*/  STS.U8 [R0+UR22+0x27c0], R24 ;  /* 0x0027c01800007988 */ /* 0x0001e80008000016 */
[----:B0-----:R-:W4:Y:S04]  /*35130*/  LDL.LU R24, [R1+0x6274] ;  /* 0x0062740001187983 */ /* 0x001f280000300800 */
[----:B----4-:R-:W-:Y:S04]  /*35140*/  STS.U8 [R0+UR22+0x2f40], R24 ;  /* 0x002f401800007988 */ /* 0x010fe80008000016 */
[----:B--2---:R-:W-:Y:S04]  /*35150*/  STS.U8 [R0+UR22+0x2f00], R15 ;  /* 0x002f000f00007988 */ /* 0x004fe80008000016 */
[----:B------:R-:W-:Y:S04]  /*35160*/  STS.U8 [R0+UR22+0x2fc0], R14 ;  /* 0x002fc00e00007988 */ /* 0x000fe80008000016 */
[----:B---3--:R-:W-:Y:S04]  /*35170*/  STS.U8 [R0+UR22+0x2f80], R13 ;  /* 0x002f800d00007988 */ /* 0x008fe80008000016 */
        /* <DEDUP_REMOVED lines=8> */
[----:B0-----:R-:W2:Y:S04]  /*35200*/  LDL.LU R0, [R1+0x6270] ;  /* 0x0062700001007983 */ /* 0x001ea80000300800 */
[----:B------:R-:W3:Y:S01]  /*35210*/  LDL R3, [R1+0x2c14] ;  /* 0x002c140001037983 */ /* 0x000ee20000100800 */
[----:B------:R-:W-:Y:S01]  /*35220*/  BAR.SYNC.DEFER_BLOCKING 0x0 ;  /* 0x0000000000007b1d */ /* 0x000fe20000010000 */
[----:B------:R-:W-:-:S06]  /*35230*/  PRMT R5, RZ, 0x7610, R5 ;  /* 0x00007610ff057816 */ /* 0x000fcc0000000005 */
[----:B---3--:R-:W3:Y:S04]  /*35240*/  @!P0 LDG.E.U8 R5, desc[UR6][R2.64] ;  /* 0x0000000602058981 */ /* 0x008ee8000c1e1100 */
[----:B---3--:R0:W-:Y:S04]  /*35250*/  STL [R1+0xdec], R5 ;  /* 0x000dec0501007387 */ /* 0x0081e80000100800 */
[----:B0-----:R-:W3:Y:S04]  /*35260*/  LDL.LU R5, [R1+0x626c] ;  /* 0x00626c0001057983 */ /* 0x001ee80000300800 */
[----:B------:R-:W4:Y:S04]  /*35270*/  LDL R2, [R1+0x2454] ;  /* 0x0024540001027983 */ /* 0x000f280000100800 */
[----:B------:R-:W4:Y:S01]  /*35280*/  LDL R3, [R1+0x28c0] ;  /* 0x0028c00001037983 */ /* 0x000f220000100800 */
[----:B--2---:R-:W-:-:S02]  /*35290*/  PRMT R0, RZ, 0x7610, R0 ;  /* 0x00007610ff007816 */ /* 0x004fc40000000000 */
[----:B----4-:R-:W-:-:S04]  /*352a0*/  @!P0 LOP3.LUT R3, R3, R2, RZ, 0x3c, !PT ;  /* 0x0000000203038212 */ /* 0x010fc800078e3cff */
[----:B------:R-:W-:-:S04]  /*352b0*/  @!P0 LOP3.LUT R2, R3, R2, RZ, 0x3c, !PT ;  /* 0x0000000203028212 */ /* 0x000fc800078e3cff */
[----:B------:R-:W-:-:S05]  /*352c0*/  @!P0 LOP3.LUT R3, R3, R2, RZ, 0x3c, !PT ;  /* 0x0000000203038212 */ /* 0x000fca00078e3cff */
[----:B------:R-:W2:Y:S04]  /*352d0*/  @!P0 LDG.E.U8 R0, desc[UR6][R2.64] ;  /* 0x0000000602008981 */ /* 0x000ea8000c1e1100 */
[----:B--2---:R0:W-:Y:S04]  /*352e0*/  STL [R1+0xe04], R0 ;  /* 0x000e040001007387 */ /* 0x0041e80000100800 */
[----:B0-----:R-:W2:Y:S04]  /*352f0*/  LDL.LU R0, [R1+0x6268] ;  /* 0x0062680001007983 */ /* 0x001ea80000300800 */
[----:B------:R-:W4:Y:S04]  /*35300*/  LDL R2, [R1+0x1c58] ;  /* 0x001c580001027983 */ /* 0x000f280000100800 */
[----:B------:R-:W4:Y:S01]  /*35310*/  LDL R3, [R1+0x2450] ;  /* 0x0024500001037983 */ /* 0x000f220000100800 */
[----:B------:R-:W-:-:S02]  /*35320*/  PRMT R4, RZ, 0x7610, R4 ;  /* 0x00007610ff047816 */ /* 0x000fc40000000004 */
[----:B----4-:R-:W-:-:S04]  /*35330*/  @!P0 LOP3.LUT R3, R3, R2, RZ, 0x3c, !PT ;  /* 0x0000000203038212 */ /* 0x010fc800078e3cff */
[----:B------:R-:W-:-:S04]  /*35340*/  @!P0 LOP3.LUT R2, R3, R2, RZ, 0x3c, !PT ;  /* 0x0000000203028212 */ /* 0x000fc800078e3cff */
[----:B------:R-:W-:-:S05]  /*35350*/  @!P0 LOP3.LUT R3, R3, R2, RZ, 0x3c, !PT ;  /* 0x0000000203038212 */ /* 0x000fca00078e3cff */
[----:B------:R-:W4:Y:S04]  /*35360*/  @!P0 LDG.E.U8 R4, desc[UR6][R2.64] ;  /* 0x0000000602048981 */ /* 0x000f28000c1e1100 */
[----:B----4-:R0:W-:Y:S04]  /*35370*/  STL [R1+0xe00], R4 ;  /* 0x000e000401007387 */ /* 0x0101e80000100800 */
[----:B0-----:R-:W4:Y:S04]  /*35380*/  LDL.LU R4, [R1+0x6264] ;  /* 0x0062640001047983 */ /* 0x001f280000300800 */
[----:B------:R-:W3:Y:S04]  /*35390*/  LDL R2, [R1+0x244c] ;  /* 0x00244c0001027983 */ /* 0x000ee80000100800 */
[----:B------:R-:W3:Y:S01]  /*353a0*/  LDL R3, [R1+0x28bc] ;  /* 0x0028bc0001037983 */ /* 0x000ee20000100800 */
[----:B--2---:R-:W-:-:S02]  /*353b0*/  PRMT R0, RZ, 0x7610, R0 ;  /* 0x00007610ff007816 */ /* 0x004fc40000000000 */
[----:B---3--:R-:W-:-:S04]  /*353c0*/  @!P0 LOP3.LUT R3, R3, R2, RZ, 0x3c, !PT ;  /* 0x0000000203038212 */ /* 0x008fc800078e3cff */
[----:B------:R-:W-:-:S04]  /*353d0*/  @!P0 LOP3.LUT R2, R3, R2, RZ, 0x3c, !PT ;  /* 0x0000000203028212 */ /* 0x000fc800078e3cff */
[----:B------:R-:W-:-:S05]  /*353e0*/  @!P0 LOP3.LUT R3, R3, R2, RZ, 0x3c, !PT ;  /* 0x0000000203038212 */ /* 0x000fca00078e3cff */
[----:B------:R-:W2:Y:S04]  /*353f0*/  @!P0 LDG.E.U8 R0, desc[UR6][R2.64] ;  /* 0x0000000602008981 */ /* 0x000ea8000c1e1100 */
[----:B--2---:R0:W-:Y:S04]  /*35400*/  STL [R1+0xde8], R0 ;  /* 0x000de80001007387 */ /* 0x0041e80000100800 */
[----:B0-----:R-:W2:Y:S04]  /*35410*/  LDL.LU R0, [R1+0x6260] ;  /* 0x0062600001007983 */ /* 0x001ea80000300800 */
[----:B------:R-:W3:Y:S04]  /*35420*/  LDL R2, [R1+0x2448] ;  /* 0x0024480001027983 */ /* 0x000ee80000100800 */
[----:B------:R-:W3:Y:S01]  /*35430*/  LDL R3, [R1+0x28b8] ;  /* 0x0028b80001037983 */ /* 0x000ee20000100800 */
[----:B----4-:R-:W-:-:S02]  /*35440*/  PRMT R4, RZ, 0x7610, R4 ;  /* 0x00007610ff047816 */ /* 0x010fc40000000004 */
[----:B---3--:R-:W-:-:S04]  /*35450*/  @!P0 LOP3.LUT R3, R3, R2, RZ, 0x3c, !PT ;  /* 0x0000000203038212 */ /* 0x008fc800078e3cff */
[----:B------:R-:W-:-:S04]  /*35460*/  @!P0 LOP3.LUT R2, R3, R2, RZ, 0x3c, !PT ;  /* 0x0000000203028212 */ /* 0x000fc800078e3cff */
[----:B------:R-:W-:-:S05]  /*35470*/  @!P0 LOP3.LUT R3, R3, R2, RZ, 0x3c, !PT ;  /* 0x0000000203038212 */ /* 0x000fca00078e3cff */
[----:B------:R-:W3:Y:S04]  /*35480*/  @!P0 LDG.E.U8 R4, desc[UR6][R2.64] ;  /* 0x0000000602048981 */ /* 0x000ee8000c1e1100 */
        /* <DEDUP_REMOVED lines=13> */
[----:B---3--:R-:W-:-:S02]  /*35560*/  PRMT R4, RZ, 0x7610, R4 ;  /* 0x00007610ff047816 */ /* 0x008fc40000000004 */
[----:B----4-:R-:W-:-:S04]  /*35570*/  @!P0 LOP3.LUT R3, R3, R2, RZ, 0x3c, !PT ;  /* 0x0000000203038212 */ /* 0x010fc800078e3cff */
        /* <DEDUP_REMOVED lines=2010> */
[----:B--2---:R0:W-:Y:S04]  /*3d320*/  STL [R1], R0 ;  /* 0x0000000001007387 */ /* 0x0041e80000100800 */
[----:B0-----:R-:W2:Y:S04]  /*3d330*/  LDL.LU R0, [R1+0x5ed8] ;  /* 0x005ed80001007983 */ /* 0x001ea80000300800 */
[----:B------:R-:W3:Y:S04]  /*3d340*/  LDL R2, [R1+0x2b44] ;  /* 0x002b440001027983 */ /* 0x000ee80000100800 */
[----:B------:R-:W3:Y:S01]  /*3d350*/  LDL R3, [R1+0x2b80] ;  /* 0x002b800001037983 */ /* 0x000ee20000100800 */
[----:B------:R-:W-:-:S02]  /*3d360*/  PRMT R29, RZ, 0x7610, R29 ;  /* 0x00007610ff1d7816 */ /* 0x000fc4000000001d */
[----:B---3--:R-:W-:-:S04]  /*3d370*/  @!P0 LOP3.LUT R3, R3, R2, RZ, 0x3c, !PT ;  /* 0x0000000203038212 */ /* 0x008fc800078e3cff */
[----:B------:R-:W-:-:S04]  /*3d380*/  @!P0 LOP3.LUT R2, R3, R2, RZ, 0x3c, !PT ;  /* 0x0000000203028212 */ /* 0x000fc800078e3cff */
[----:B------:R-:W-:-:S05]  /*3d390*/  @!P0 LOP3.LUT R3, R3, R2, RZ, 0x3c, !PT ;  /* 0x0000000203038212 */ /* 0x000fca00078e3cff */
[----:B------:R-:W3:Y:S04]  /*3d3a0*/  @!P0 LDG.E.U8 R29, desc[UR6][R2.64] ;  /* 0x00000006021d8981 */ /* 0x000ee8000c1e1100 */
[----:B------:R-:W4:Y:S04]  /*3d3b0*/  LDL R2, [R1+0x2b4c] ;  /* 0x002b4c0001027983 */ /* 0x000f280000100800 */
[----:B------:R-:W4:Y:S01]  /*3d3c0*/  LDL R3, [R1+0x2b88] ;  /* 0x002b880001037983 */ /* 0x000f220000100800 */
[----:B------:R-:W-:-:S03]  /*3d3d0*/  PRMT R28, RZ, 0x7610, R28 ;  /* 0x00007610ff1c7816 */ /* 0x000fc6000000001c */
[----:B---3--:R0:W-:Y:S04]  /*3d3e0*/  STL [R1+0x5e5c], R29 ;  /* 0x005e5c1d01007387 */ /* 0x0081e80000100800 */
[----:B0-----:R-:W3:Y:S01]  /*3d3f0*/  LDL R29, [R1+0x2b90] ;  /* 0x002b9000011d7983 */ /* 0x001ee20000100800 */
[----:B----4-:R-:W-:-:S04]  /*3d400*/  @!P0 LOP3.LUT R3, R3, R2, RZ, 0x3c, !PT ;  /* 0x0000000203038212 */ /* 0x010fc800078e3cff */
[----:B------:R-:W-:-:S04]  /*3d410*/  @!P0 LOP3.LUT R2, R3, R2, RZ, 0x3c, !PT ;  /* 0x0000000203028212 */ /* 0x000fc800078e3cff */
[----:B------:R-:W-:-:S05]  /*3d420*/  @!P0 LOP3.LUT R3, R3, R2, RZ, 0x3c, !PT ;  /* 0x0000000203038212 */ /* 0x000fca00078e3cff */
[----:B------:R3:W4:Y:S04]  /*3d430*/  @!P0 LDG.E.U8 R28, desc[UR6][R2.64] ;  /* 0x00000006021c8981 */ /* 0x000728000c1e1100 */
[----:B------:R-:W2:Y:S01]  /*3d440*/  LDL R3, [R1+0x2b54] ;  /* 0x002b540001037983 */ /* 0x000ea20000100800 */
[----:B------:R-:W-:Y:S01]  /*3d450*/  PRMT R27, RZ, 0x7610, R27 ;  /* 0x00007610ff1b7816 */ /* 0x000fe2000000001b */
[----:B---3--:R-:W-:Y:S02]  /*3d460*/  @!P0 IMAD.MOV.U32 R2, RZ, RZ, R29 ;  /* 0x000000ffff028224 */ /* 0x008fe400078e001d */
[----:B----4-:R0:W-:Y:S01]  /*3d470*/  STL [R1+0x5e2c], R28 ;  /* 0x005e2c1c01007387 */ /* 0x0101e20000100800 */
[----:B------:R-:W-:-:S03]  /*3d480*/  PRMT R26, RZ, 0x7610, R26 ;  /* 0x00007610ff1a7816 */ /* 0x000fc6000000001a */
[----:B------:R-:W3:Y:S04]  /*3d490*/  LDL R29, [R1+0x2b74] ;  /* 0x002b7400011d7983 */ /* 0x000ee80000100800 */
[----:B--2---:R1:W2:Y:S04]  /*3d4a0*/  @!P0 LDG.E.U8 R27, desc[UR6][R2.64] ;  /* 0x00000006021b8981 */ /* 0x0042a8000c1e1100 */
[----:B0-----:R-:W4:Y:S04]  /*3d4b0*/  LDL R28, [R1+0x2bb0] ;  /* 0x002bb000011c7983 */ /* 0x001f280000100800 */
[----:B------:R-:W1:Y:S04]  /*3d4c0*/  LDL R2, [R1+0x2b5c] ;  /* 0x002b5c0001027983 */ /* 0x000e680000100800 */
[----:B------:R-:W1:Y:S02]  /*3d4d0*/  LDL R3, [R1+0x2b98] ;  /* 0x002b980001037983 */ /* 0x000e640000100800 */
[----:B-1----:R-:W-:-:S04]  /*3d4e0*/  @!P0 LOP3.LUT R3, R3, R2, RZ, 0x3c, !PT ;  /* 0x0000000203038212 */ /* 0x002fc800078e3cff */
[----:B------:R-:W-:-:S04]  /*3d4f0*/  @!P0 LOP3.LUT R2, R3, R2, RZ, 0x3c, !PT ;  /* 0x0000000203028212 */ /* 0x000fc800078e3cff */
[----:B------:R-:W-:-:S05]  /*3d500*/  @!P0 LOP3.LUT R3, R3, R2, RZ, 0x3c, !PT ;  /* 0x0000000203038212 */ /* 0x000fca00078e3cff */
[----:B------:R-:W3:Y:S04]  /*3d510*/  @!P0 LDG.E.U8 R26, desc[UR6][R2.64] ;  /* 0x00000006021a8981 */ /* 0x000ee8000c1e1100 */
[----:B--2---:R0:W-:Y:S04]  /*3d520*/  STL [R1+0x5e30], R27 ;  /* 0x005e301b01007387 */ /* 0x0041e80000100800 */
[----:B------:R-:W2:Y:S04]  /*3d530*/  LDL R2, [R1+0x2b64] ;  /* 0x002b640001027983 */ /* 0x000ea80000100800 */
[----:B------:R-:W2:Y:S04]  /*3d540*/  LDL R3, [R1+0x2ba0] ;  /* 0x002ba00001037983 */ /* 0x000ea80000100800 */
[----:B0-----:R-:W4:Y:S04]  /*3d550*/  LDL R27, [R1+0x2ba8] ;  /* 0x002ba800011b7983 */ /* 0x001f280000100800 */
[----:B---3--:R0:W-:Y:S04]  /*3d560*/  STL [R1+0x5eac], R26 ;  /* 0x005eac1a01007387 */ /* 0x0081e80000100800 */
[----:B0-----:R-:W3:Y:S01]  /*3d570*/  LDL R26, [R1+0x2b6c] ;  /* 0x002b6c00011a7983 */ /* 0x001ee20000100800 */
[----:B--2---:R-:W-:-:S02]  /*3d580*/  @!P0 LOP3.LUT R3, R3, R2, RZ, 0x3c, !PT ;  /* 0x0000000203038212 */ /* 0x004fc400078e3cff */
[----:B------:R-:W-:Y:S02]  /*3d590*/  PRMT R25, RZ, 0x7610, R25 ;  /* 0x00007610ff197816 */ /* 0x000fe40000000019 */
[----:B------:R-:W-:-:S04]  /*3d5a0*/  @!P0 LOP3.LUT R2, R3, R2, RZ, 0x3c, !PT ;  /* 0x0000000203028212 */ /* 0x000fc800078e3cff */
[----:B------:R-:W-:Y:S02]  /*3d5b0*/  @!P0 LOP3.LUT R3, R3, R2, RZ, 0x3c, !PT ;  /* 0x0000000203038212 */ /* 0x000fe400078e3cff */
[----:B------:R-:W-:-:S03]  /*3d5c0*/  PRMT R24, RZ, 0x7610, R24 ;  /* 0x00007610ff187816 */ /* 0x000fc60000000018 */
[----:B------:R4:W2:Y:S02]  /*3d5d0*/  @!P0 LDG.E.U8 R25, desc[UR6][R2.64] ;  /* 0x0000000602198981 */ /* 0x0008a4000c1e1100 */
[----:B----4-:R-:W-:Y:S02]  /*3d5e0*/  @!P0 IMAD.MOV.U32 R2, RZ, RZ, R27 ;  /* 0x000000ffff028224 */ /* 0x010fe400078e001b */
[----:B---3--:R-:W-:-:S05]  /*3d5f0*/  @!P0 IMAD.MOV.U32 R3, RZ, RZ, R26 ;  /* 0x000000ffff038224 */ /* 0x008fca00078e001a */
[----:B------:R0:W3:Y:S01]  /*3d600*/  @!P0 LDG.E.U8 R24, desc[UR6][R2.64] ;  /* 0x0000000602188981 */ /* 0x0000e2000c1e1100 */
[----:B------:R-:W-:Y:S01]  /*3d610*/  PRMT R23, RZ, 0x7610, R23 ;  /* 0x00007610ff177816 */ /* 0x000fe20000000017 */
[----:B0-----:R-:W-:Y:S02]  /*3d620*/  @!P0 IMAD.MOV.U32 R2, RZ, RZ, R28 ;  /* 0x000000ffff028224 */ /* 0x001fe400078e001c */
[----:B------:R-:W-:Y:S01]  /*3d630*/  @!P0 IMAD.MOV.U32 R3, RZ, RZ, R29 ;  /* 0x000000ffff038224 */ /* 0x000fe200078e001d */
[----:B--2---:R0:W-:Y:S04]  /*3d640*/  STL [R1+0x5eb0], R25 ;  /* 0x005eb01901007387 */ /* 0x0041e80000100800 */
[----:B------:R-:W2:Y:S04]  /*3d650*/  @!P0 LDG.E.U8 R23, desc[UR6][R2.64] ;  /* 0x0000000602178981 */ /* 0x000ea8000c1e1100 */
[----:B0-----:R-:W4:Y:S04]  /*3d660*/  LDL R25, [R1+0x2bb8] ;  /* 0x002bb80001197983 */ /* 0x001f280000100800 */
[----:B---3--:R0:W-:Y:S01]  /*3d670*/  STL [R1+0x5e88], R24 ;  /* 0x005e881801007387 */ /* 0x0081e20000100800 */
[----:B------:R-:W-:-:S03]  /*3d680*/  PRMT R22, RZ, 0x7610, R22 ;  /* 0x00007610ff167816 */ /* 0x000fc60000000016 */
[----:B------:R-:W3:Y:S04]  /*3d690*/  LDL R29, [R1+0x2b8c] ;  /* 0x002b8c00011d7983 */ /* 0x000ee80000100800 */
[----:B------:R-:W3:Y:S04]  /*3d6a0*/  LDL R28, [R1+0x2bc8] ;  /* 0x002bc800011c7983 */ /* 0x000ee80000100800 */
[----:B------:R-:W3:Y:S04]  /*3d6b0*/  LDL R27, [R1+0x2b94] ;  /* 0x002b9400011b7983 */ /* 0x000ee80000100800 */
[----:B------:R-:W3:Y:S04]  /*3d6c0*/  LDL R26, [R1+0x2bd0] ;  /* 0x002bd000011a7983 */ /* 0x000ee80000100800 */
[----:B0-----:R-:W3:Y:S04]  /*3d6d0*/  LDL R24, [R1+0x2b7c] ;  /* 0x002b7c0001187983 */ /* 0x001ee80000100800 */
[----:B--2---:R0:W-:Y:S01]  /*3d6e0*/  STL [R1+0x5e8c], R23 ;  /* 0x005e8c1701007387 */ /* 0x0041e20000100800 */
[----:B----4-:R-:W-:-:S03]  /*3d6f0*/  @!P0 IMAD.MOV.U32 R2, RZ, RZ, R25 ;  /* 0x000000ffff028224 */ /* 0x010fc600078e0019 */
[----:B------:R-:W2:Y:S04]  /*3d700*/  LDL R25, [R1+0x2b9c] ;  /* 0x002b9c0001197983 */ /* 0x000ea80000100800 */
[----:B0-----:R-:W4:Y:S01]  /*3d710*/  LDL R23, [R1+0x2bc0] ;  /* 0x002bc00001177983 */ /* 0x001f220000100800 */
[----:B---3--:R-:W-:-:S03]  /*3d720*/  @!P0 IMAD.MOV.U32 R3, RZ, RZ, R24 ;  /* 0x000000ffff038224 */ /* 0x008fc600078e0018 */
[----:B------:R-:W3:Y:S04]  /*3d730*/  LDL R24, [R1+0x2bd8] ;  /* 0x002bd80001187983 */ /* 0x000ee80000100800 */
[----:B------:R4:W2:Y:S04]  /*3d740*/  @!P0 LDG.E.U8 R22, desc[UR6][R2.64] ;  /* 0x0000000602168981 */ /* 0x0008a8000c1e1100 */
[----:B------:R-:W3:Y:S01]  /*3d750*/  LDL R3, [R1+0x2b84] ;  /* 0x002b840001037983 */ /* 0x000ee20000100800 */
[----:B------:R-:W-:Y:S01]  /*3d760*/  PRMT R21, RZ, 0x7610, R21 ;  /* 0x00007610ff157816 */ /* 0x000fe20000000015 */
[----:B----4-:R-:W-:Y:S01]  /*3d770*/  @!P0 IMAD.MOV.U32 R2, RZ, RZ, R23 ;  /* 0x000000ffff028224 */ /* 0x010fe200078e0017 */
[----:B------:R-:W-:-:S02]  /*3d780*/  PRMT R20, RZ, 0x7610, R20 ;  /* 0x00007610ff147816 */ /* 0x000fc40000000014 */
[----:B------:R-:W-:Y:S02]  /*3d790*/  PRMT R19, RZ, 0x7610, R19 ;  /* 0x00007610ff137816 */ /* 0x000fe40000000013 */
[----:B------:R-:W-:Y:S01]  /*3d7a0*/  PRMT R18, RZ, 0x7610, R18 ;  /* 0x00007610ff127816 */ /* 0x000fe20000000012 */
[----:B---3--:R0:W3:Y:S02]  /*3d7b0*/  @!P0 LDG.E.U8 R21, desc[UR6][R2.64] ;  /* 0x0000000602158981 */ /* 0x0080e4000c1e1100 */
[----:B0-----:R-:W-:Y:S02]  /*3d7c0*/  @!P0 IMAD.MOV.U32 R2, RZ, RZ, R28 ;  /* 0x000000ffff028224 */ /* 0x001fe400078e001c */
[----:B------:R-:W-:-:S05]  /*3d7d0*/  @!P0 IMAD.MOV.U32 R3, RZ, RZ, R29 ;  /* 0x000000ffff038224 */ /* 0x000fca00078e001d */
[----:B------:R0:W4:Y:S02]  /*3d7e0*/  @!P0 LDG.E.U8 R20, desc[UR6][R2.64] ;  /* 0x0000000602148981 */ /* 0x000124000c1e1100 */
[----:B0-----:R-:W-:Y:S02]  /*3d7f0*/  @!P0 IMAD.MOV.U32 R2, RZ, RZ, R26 ;  /* 0x000000ffff028224 */ /* 0x001fe400078e001a */
[----:B------:R-:W-:-:S05]  /*3d800*/  @!P0 IMAD.MOV.U32 R3, RZ, RZ, R27 ;  /* 0x000000ffff038224 */ /* 0x000fca00078e001b */
[----:B------:R0:W4:Y:S04]  /*3d810*/  @!P0 LDG.E.U8 R19, desc[UR6][R2.64] ;  /* 0x0000000602138981 */ /* 0x000128000c1e1100 */
[----:B--2---:R1:W-:Y:S04]  /*3d820*/  STL [R1+0x5e60], R22 ;  /* 0x005e601601007387 */ /* 0x0043e80000100800 */
[----:B------:R-:W2:Y:S01]  /*3d830*/  LDL R23, [R1+0x2ba4] ;  /* 0x002ba40001177983 */ /* 0x000ea20000100800 */
[----:B0-----:R-:W-:Y:S02]  /*3d840*/  @!P0 IMAD.MOV.U32 R2, RZ, RZ, R24 ;  /* 0x000000ffff028224 */ /* 0x001fe400078e0018 */
[----:B------:R-:W-:Y:S01]  /*3d850*/  @!P0 IMAD.MOV.U32 R3, RZ, RZ, R25 ;  /* 0x000000ffff038224 */ /* 0x000fe200078e0019 */
[----:B-1----:R-:W2:Y:S04]  /*3d860*/  LDL R22, [R1+0x2be0] ;  /* 0x002be00001167983 */ /* 0x002ea80000100800 */
[----:B------:R2:W2:Y:S04]  /*3d870*/  @!P0 LDG.E.U8 R18, desc[UR6][R2.64] ;  /* 0x0000000602128981 */ /* 0x0004a8000c1e1100 */
[----:B---3--:R0:W-:Y:S04]  /*3d880*/  STL [R1+0x5e64], R21 ;  /* 0x005e641501007387 */ /* 0x0081e80000100800 */
[----:B----4-:R1:W-:Y:S04]  /*3d890*/  STL [R1+0x5e34], R20 ;  /* 0x005e341401007387 */ /* 0x0103e80000100800 */
[----:B------:R-:W3:Y:S04]  /*3d8a0*/  LDL R27, [R1+0x2bac] ;  /* 0x002bac00011b7983 */ /* 0x000ee80000100800 */
[----:B------:R-:W4:Y:S04]  /*3d8b0*/  LDL R26, [R1+0x2be8] ;  /* 0x002be800011a7983 */ /* 0x000f280000100800 */
[----:B------:R4:W-:Y:S04]  /*3d8c0*/  STL [R1+0x5e38], R19 ;  /* 0x005e381301007387 */ /* 0x0009e80000100800 */
[----:B------:R-:W4:Y:S04]  /*3d8d0*/  LDL R25, [R1+0x2bb4] ;  /* 0x002bb40001197983 */ /* 0x000f280000100800 */
[----:B------:R-:W4:Y:S01]  /*3d8e0*/  LDL R24, [R1+0x2bf0] ;  /* 0x002bf00001187983 */ /* 0x000f220000100800 */
[----:B--2---:R-:W-:-:S02]  /*3d8f0*/  @!P0 IMAD.MOV.U32 R3, RZ, RZ, R23 ;  /* 0x000000ffff038224 */ /* 0x004fc400078e0017 */
[----:B------:R-:W-:Y:S01]  /*3d900*/  @!P0 IMAD.MOV.U32 R2, RZ, RZ, R22 ;  /* 0x000000ffff028224 */ /* 0x000fe200078e0016 */
[----:B------:R2:W-:Y:S04]  /*3d910*/  STL [R1+0x5eb4], R18 ;  /* 0x005eb41201007387 */ /* 0x0005e80000100800 */
[----:B------:R-:W2:Y:S04]  /*3d920*/  LDL R23, [R1+0x2bbc] ;  /* 0x002bbc0001177983 */ /* 0x000ea80000100800 */
[----:B------:R-:W2:Y:S01]  /*3d930*/  LDL R22, [R1+0x2bf8] ;  /* 0x002bf80001167983 */ /* 0x000ea20000100800 */
[----:B------:R-:W-:-:S02]  /*3d940*/  PRMT R17, RZ, 0x7610, R17 ;  /* 0x00007610ff117816 */ /* 0x000fc40000000011 */
[----:B------:R-:W-:Y:S02]  /*3d950*/  PRMT R16, RZ, 0x7610, R16 ;  /* 0x00007610ff107816 */ /* 0x000fe40000000010 */
[----:B------:R-:W-:Y:S02]  /*3d960*/  PRMT R15, RZ, 0x7610, R15 ;  /* 0x00007610ff0f7816 */ /* 0x000fe4000000000f */
[----:B------:R-:W-:Y:S01]  /*3d970*/  PRMT R14, RZ, 0x7610, R14 ;  /* 0x00007610ff0e7816 */ /* 0x000fe2000000000e */
[----:B0-----:R-:W2:Y:S04]  /*3d980*/  LDL R21, [R1+0x2bc4] ;  /* 0x002bc40001157983 */ /* 0x001ea80000100800 */
[----:B------:R3:W2:Y:S04]  /*3d990*/  @!P0 LDG.E.U8 R17, desc[UR6][R2.64] ;  /* 0x0000000602118981 */ /* 0x0006a8000c1e1100 */
[----:B-1----:R-:W2:Y:S01]  /*3d9a0*/  LDL R20, [R1+0x2c00] ;  /* 0x002c000001147983 */ /* 0x002ea20000100800 */
[----:B---3--:R-:W-:-:S02]  /*3d9b0*/  @!P0 IMAD.MOV.U32 R3, RZ, RZ, R27 ;  /* 0x000000ffff038224 */ /* 0x008fc400078e001b */
[----:B----4-:R-:W-:-:S05]  /*3d9c0*/  @!P0 IMAD.MOV.U32 R2, RZ, RZ, R26 ;  /* 0x000000ffff028224 */ /* 0x010fca00078e001a */
[----:B------:R0:W3:Y:S02]  /*3d9d0*/  @!P0 LDG.E.U8 R16, desc[UR6][R2.64] ;  /* 0x0000000602108981 */ /* 0x0000e4000c1e1100 */
[----:B0-----:R-:W-:Y:S02]  /*3d9e0*/  @!P0 IMAD.MOV.U32 R3, RZ, RZ, R25 ;  /* 0x000000ffff038224 */ /* 0x001fe400078e0019 */
[----:B------:R-:W-:-:S05]  /*3d9f0*/  @!P0 IMAD.MOV.U32 R2, RZ, RZ, R24 ;  /* 0x000000ffff028224 */ /* 0x000fca00078e0018 */
[----:B------:R2:W4:Y:S02]  /*3da00*/  @!P0 LDG.E.U8 R15, desc[UR6][R2.64] ;  /* 0x00000006020f8981 */ /* 0x000524000c1e1100 */
[----:B--2---:R-:W-:Y:S02]  /*3da10*/  @!P0 IMAD.MOV.U32 R3, RZ, RZ, R23 ;  /* 0x000000ffff038224 */ /* 0x004fe400078e0017 */
[----:B------:R-:W-:-:S05]  /*3da20*/  @!P0 IMAD.MOV.U32 R2, RZ, RZ, R22 ;  /* 0x000000ffff028224 */ /* 0x000fca00078e0016 */
[----:B------:R-:W2:Y:S04]  /*3da30*/  @!P0 LDG.E.U8 R14, desc[UR6][R2.64] ;  /* 0x00000006020e8981 */ /* 0x000ea8000c1e1100 */
[----:B------:R0:W-:Y:S04]  /*3da40*/  STL [R1+0x5eb8], R17 ;  /* 0x005eb81101007387 */ /* 0x0001e80000100800 */
[----:B------:R-:W2:Y:S04]  /*3da50*/  LDL R19, [R1+0x2bcc] ;  /* 0x002bcc0001137983 */ /* 0x000ea80000100800 */
[----:B------:R-:W2:Y:S04]  /*3da60*/  LDL R18, [R1+0x2c08] ;  /* 0x002c080001127983 */ /* 0x000ea80000100800 */
[----:B---3--:R1:W-:Y:S04]  /*3da70*/  STL [R1+0x5e90], R16 ;  /* 0x005e901001007387 */ /* 0x0083e80000100800 */
[----:B0-----:R-:W3:Y:S04]  /*3da80*/  LDL R17, [R1+0x2bd4] ;  /* 0x002bd40001117983 */ /* 0x001ee80000100800 */
[----:B-1----:R-:W3:Y:S04]  /*3da90*/  LDL R16, [R1+0x2c10] ;  /* 0x002c100001107983 */ /* 0x002ee80000100800 */
[----:B----4-:R0:W-:Y:S04]  /*3daa0*/  STL [R1+0x5e94], R15 ;  /* 0x005e940f01007387 */ /* 0x0101e80000100800 */
[----:B--2---:R1:W-:Y:S04]  /*3dab0*/  STL [R1+0x5e68], R14 ;  /* 0x005e680e01007387 */ /* 0x0043e80000100800 */
[----:B0-----:R-:W2:Y:S04]  /*3dac0*/  LDL R15, [R1+0x2bdc] ;  /* 0x002bdc00010f7983 */ /* 0x001ea80000100800 */
[----:B-1----:R-:W4:Y:S01]  /*3dad0*/  LDL R14, [R1+0x2c18] ;  /* 0x002c1800010e7983 */ /* 0x002f220000100800 */
[----:B------:R-:W-:Y:S01]  /*3dae0*/  PRMT R13, RZ, 0x7610, R13 ;  /* 0x00007610ff0d7816 */ /* 0x000fe2000000000d */
[----:B------:R-:W-:-:S02]  /*3daf0*/  @!P0 IMAD.MOV.U32 R2, RZ, RZ, R20 ;  /* 0x000000ffff028224 */ /* 0x000fc400078e0014 */
[----:B------:R-:W-:Y:S01]  /*3db00*/  @!P0 IMAD.MOV.U32 R3, RZ, RZ, R21 ;  /* 0x000000ffff038224 */ /* 0x000fe200078e0015 */
[----:B------:R-:W-:-:S04]  /*3db10*/  PRMT R12, RZ, 0x7610, R12 ;  /* 0x00007610ff0c7816 */ /* 0x000fc8000000000c */
[----:B------:R0:W4:Y:S02]  /*3db20*/  @!P0 LDG.E.U8 R13, desc[UR6][R2.64] ;  /* 0x00000006020d8981 */ /* 0x000124000c1e1100 */
[----:B0-----:R-:W-:Y:S02]  /*3db30*/  @!P0 IMAD.MOV.U32 R2, RZ, RZ, R18 ;  /* 0x000000ffff028224 */ /* 0x001fe400078e0012 */
[----:B------:R-:W-:-:S05]  /*3db40*/  @!P0 IMAD.MOV.U32 R3, RZ, RZ, R19 ;  /* 0x000000ffff038224 */ /* 0x000fca00078e0013 */
[----:B------:R3:W4:Y:S01]  /*3db50*/  @!P0 LDG.E.U8 R12, desc[UR6][R2.64] ;  /* 0x00000006020c8981 */ /* 0x000722000c1e1100 */
[----:B------:R-:W-:Y:S02]  /*3db60*/  PRMT R11, RZ, 0x7610, R11 ;  /* 0x00007610ff0b7816 */ /* 0x000fe4000000000b */
[----:B------:R-:W-:Y:S01]  /*3db70*/  PRMT R10, RZ, 0x7610, R10 ;  /* 0x00007610ff0a7816 */ /* 0x000fe2000000000a */
[----:B---3--:R-:W-:Y:S02]  /*3db80*/  @!P0 IMAD.MOV.U32 R3, RZ, RZ, R17 ;  /* 0x000000ffff038224 */ /* 0x008fe400078e0011 */
[----:B------:R-:W-:-:S05]  /*3db90*/  @!P0 IMAD.MOV.U32 R2, RZ, RZ, R16 ;  /* 0x000000ffff028224 */ /* 0x000fca00078e0010 */
[----:B------:R2:W3:Y:S02]  /*3dba0*/  @!P0 LDG.E.U8 R11, desc[UR6][R2.64] ;  /* 0x00000006020b8981 */ /* 0x0004e4000c1e1100 */
[----:B--2---:R-:W-:Y:S02]  /*3dbb0*/  @!P0 IMAD.MOV.U32 R3, RZ, RZ, R15 ;  /* 0x000000ffff038224 */ /* 0x004fe400078e000f */
[----:B----4-:R-:W-:-:S05]  /*3dbc0*/  @!P0 IMAD.MOV.U32 R2, RZ, RZ, R14 ;  /* 0x000000ffff028224 */ /* 0x010fca00078e000e */
[----:B------:R-:W2:Y:S04]  /*3dbd0*/  @!P0 LDG.E.U8 R10, desc[UR6][R2.64] ;  /* 0x00000006020a8981 */ /* 0x000ea8000c1e1100 */
[----:B------:R0:W-:Y:S04]  /*3dbe0*/  STL [R1+0x5e6c], R13 ;  /* 0x005e6c0d01007387 */ /* 0x0001e80000100800 */
[----:B------:R-:W4:Y:S04]  /*3dbf0*/  LDL R21, [R1+0x2be4] ;  /* 0x002be40001157983 */ /* 0x000f280000100800 */
[----:B------:R-:W4:Y:S04]  /*3dc00*/  LDL R20, [R1+0x2c34] ;  /* 0x002c340001147983 */ /* 0x000f280000100800 */
[----:B------:R1:W-:Y:S04]  /*3dc10*/  STL [R1+0x5e3c], R12 ;  /* 0x005e3c0c01007387 */ /* 0x0003e80000100800 */
[----:B------:R-:W4:Y:S04]  /*3dc20*/  LDL R19, [R1+0x2bec] ;  /* 0x002bec0001137983 */ /* 0x000f280000100800 */
[----:B------:R-:W4:Y:S04]  /*3dc30*/  LDL R18, [R1+0x2c30] ;  /* 0x002c300001127983 */ /* 0x000f280000100800 */
[----:B------:R-:W4:Y:S04]  /*3dc40*/  LDL R17, [R1+0x2bf4] ;  /* 0x002bf40001117983 */ /* 0x000f280000100800 */
[----:B------:R-:W4:Y:S04]  /*3dc50*/  LDL R16, [R1+0x2c2c] ;  /* 0x002c2c0001107983 */ /* 0x000f280000100800 */
[----:B---3--:R3:W-:Y:S04]  /*3dc60*/  STL [R1+0x5e40], R11 ;  /* 0x005e400b01007387 */ /* 0x0087e80000100800 */
[----:B------:R-:W4:Y:S04]  /*3dc70*/  LDL R15, [R1+0x2bfc] ;  /* 0x002bfc00010f7983 */ /* 0x000f280000100800 */
[----:B------:R-:W4:Y:S04]  /*3dc80*/  LDL R14, [R1+0x2c28] ;  /* 0x002c2800010e7983 */ /* 0x000f280000100800 */
[----:B0-----:R-:W4:Y:S04]  /*3dc90*/  LDL R13, [R1+0x2c04] ;  /* 0x002c0400010d7983 */ /* 0x001f280000100800 */
[----:B-1----:R-:W4:Y:S04]  /*3dca0*/  LDL R12, [R1+0x2c24] ;  /* 0x002c2400010c7983 */ /* 0x002f280000100800 */
[----:B--2---:R0:W-:Y:S04]  /*3dcb0*/  STL [R1+0x5ebc], R10 ;  /* 0x005ebc0a01007387 */ /* 0x0041e80000100800 */
[----:B---3--:R-:W2:Y:S04]  /*3dcc0*/  LDL R11, [R1+0x2c0c] ;  /* 0x002c0c00010b7983 */ /* 0x008ea80000100800 */
[----:B0-----:R-:W3:Y:S01]  /*3dcd0*/  LDL R10, [R1+0x2c20] ;  /* 0x002c2000010a7983 */ /* 0x001ee20000100800 */
[----:B------:R-:W-:Y:S01]  /*3dce0*/  PRMT R9, RZ, 0x7610, R9 ;  /* 0x00007610ff097816 */ /* 0x000fe20000000009 */
[----:B----4-:R-:W-:-:S02]  /*3dcf0*/  @!P0 IMAD.MOV.U32 R2, RZ, RZ, R20 ;  /* 0x000000ffff028224 */ /* 0x010fc400078e0014 */
[----:B------:R-:W-:Y:S01]  /*3dd00*/  @!P0 IMAD.MOV.U32 R3, RZ, RZ, R21 ;  /* 0x000000ffff038224 */ /* 0x000fe200078e0015 */
[----:B------:R-:W-:-:S04]  /*3dd10*/  PRMT R8, RZ, 0x7610, R8 ;  /* 0x00007610ff087816 */ /* 0x000fc80000000008 */
[----:B------:R0:W4:Y:S01]  /*3dd20*/  @!P0 LDG.E.U8 R9, desc[UR6][R2.64] ;  /* 0x0000000602098981 */ /* 0x000122000c1e1100 */
[----:B------:R-:W-:Y:S01]  /*3dd30*/  PRMT R7, RZ, 0x7610, R7 ;  /* 0x00007610ff077816 */ /* 0x000fe20000000007 */
[----:B0-----:R-:W-:Y:S02]  /*3dd40*/  @!P0 IMAD.MOV.U32 R2, RZ, RZ, R18 ;  /* 0x000000ffff028224 */ /* 0x001fe400078e0012 */
[----:B------:R-:W-:-:S05]  /*3dd50*/  @!P0 IMAD.MOV.U32 R3, RZ, RZ, R19 ;  /* 0x000000ffff038224 */ /* 0x000fca00078e0013 */
[----:B------:R0:W4:Y:S01]  /*3dd60*/  @!P0 LDG.E.U8 R8, desc[UR6][R2.64] ;  /* 0x0000000602088981 */ /* 0x000122000c1e1100 */
[----:B------:R-:W-:Y:S01]  /*3dd70*/  PRMT R6, RZ, 0x7610, R6 ;  /* 0x00007610ff067816 */ /* 0x000fe20000000006 */
[----:B0-----:R-:W-:Y:S02]  /*3dd80*/  @!P0 IMAD.MOV.U32 R2, RZ, RZ, R16 ;  /* 0x000000ffff028224 */ /* 0x001fe400078e0010 */
[----:B------:R-:W-:-:S05]  /*3dd90*/  @!P0 IMAD.MOV.U32 R3, RZ, RZ, R17 ;  /* 0x000000ffff038224 */ /* 0x000fca00078e0011 */
[----:B------:R0:W4:Y:S01]  /*3dda0*/  @!P0 LDG.E.U8 R7, desc[UR6][R2.64] ;  /* 0x0000000602078981 */ /* 0x000122000c1e1100 */
[----:B------:R-:W-:Y:S02]  /*3ddb0*/  PRMT R5, RZ, 0x7610, R5 ;  /* 0x00007610ff057816 */ /* 0x000fe40000000005 */
[----:B------:R-:W-:Y:S01]  /*3ddc0*/  PRMT R4, RZ, 0x7610, R4 ;  /* 0x00007610ff047816 */ /* 0x000fe20000000004 */
[----:B0-----:R-:W-:Y:S02]  /*3ddd0*/  @!P0 IMAD.MOV.U32 R3, RZ, RZ, R15 ;  /* 0x000000ffff038224 */ /* 0x001fe400078e000f */
[----:B------:R-:W-:-:S05]  /*3dde0*/  @!P0 IMAD.MOV.U32 R2, RZ, RZ, R14 ;  /* 0x000000ffff028224 */ /* 0x000fca00078e000e */
[----:B------:R0:W4:Y:S02]  /*3ddf0*/  @!P0 LDG.E.U8 R6, desc[UR6][R2.64] ;  /* 0x0000000602068981 */ /* 0x000124000c1e1100 */
[----:B0-----:R-:W-:Y:S02]  /*3de00*/  @!P0 IMAD.MOV.U32 R2, RZ, RZ, R12 ;  /* 0x000000ffff028224 */ /* 0x001fe400078e000c */
[----:B------:R-:W-:-:S05]  /*3de10*/  @!P0 IMAD.MOV.U32 R3, RZ, RZ, R13 ;  /* 0x000000ffff038224 */ /* 0x000fca00078e000d */
[----:B------:R2:W4:Y:S02]  /*3de20*/  @!P0 LDG.E.U8 R5, desc[UR6][R2.64] ;  /* 0x0000000602058981 */ /* 0x000524000c1e1100 */
[----:B--2---:R-:W-:Y:S02]  /*3de30*/  @!P0 IMAD.MOV.U32 R3, RZ, RZ, R11 ;  /* 0x000000ffff038224 */ /* 0x004fe400078e000b */
[----:B---3--:R-:W-:-:S05]  /*3de40*/  @!P0 IMAD.MOV.U32 R2, RZ, RZ, R10 ;  /* 0x000000ffff028224 */ /* 0x008fca00078e000a */
[----:B------:R0:W2:Y:S04]  /*3de50*/  @!P0 LDG.E.U8 R4, desc[UR6][R2.64] ;  /* 0x0000000602048981 */ /* 0x0000a8000c1e1100 */
[----:B0-----:R-:W0:Y:S04]  /*3de60*/  LDS.U8 R3, [R0+UR22] ;  /* 0x0000001600037984 */ /* 0x001e280008000000 */
[----:B------:R-:W1:Y:S04]  /*3de70*/  LDS.U8 R2, [R0+UR22+0x108] ;  /* 0x0001081600027984 */ /* 0x000e680008000000 */
[----:B----4-:R-:W-:Y:S04]  /*3de80*/  STL [R1+0x5ec0], R9 ;  /* 0x005ec00901007387 */ /* 0x010fe80000100800 */
[----:B------:R-:W-:Y:S04]  /*3de90*/  STL [R1+0x5e98], R8 ;  /* 0x005e980801007387 */ /* 0x000fe80000100800 */
[----:B------:R-:W-:Y:S04]  /*3dea0*/  STL [R1+0x5e84], R7 ;  /* 0x005e840701007387 */ /* 0x000fe80000100800 */
[----:B------:R-:W-:Y:S04]  /*3deb0*/  STL [R1+0x5e58], R6 ;  /* 0x005e580601007387 */ /* 0x000fe80000100800 */
[----:B------:R-:W-:Y:S04]  /*3dec0*/  STL [R1+0x5e70], R5 ;  /* 0x005e700501007387 */ /* 0x000fe80000100800 */
[----:B--2---:R-:W-:Y:S04]  /*3ded0*/  STL [R1+0x5e44], R4 ;  /* 0x005e440401007387 */ /* 0x004fe80000100800 */
[----:B0-----:R-:W-:Y:S04]  /*3dee0*/  STL [R1+0x5e48], R3 ;  /* 0x005e480301007387 */ /* 0x001fe80000100800 */
[----:B-1----:R-:W-:Y:S04]  /*3def0*/  STL [R1+0x5e4c], R2 ;  /* 0x005e4c0201007387 */ /* 0x002fe80000100800 */
[----:B------:R-:W0:Y:S04]  /*3df00*/  LDS.U8 R2, [R0+UR22+0x210] ;  /* 0x0002101600027984 */ /* 0x000e280008000000 */
[----:B------:R-:W1:Y:S04]  /*3df10*/  LDS.U8 R3, [R0+UR22+0x318] ;  /* 0x0003181600037984 */ /* 0x000e680008000000 */
[----:B------:R-:W2:Y:S04]  /*3df20*/  LDS.U8 R4, [R0+UR22+0x8] ;  /* 0x0000081600047984 */ /* 0x000ea80008000000 */
[----:B0-----:R-:W-:Y:S04]  /*3df30*/  STL [R1+0x16c4], R2 ;  /* 0x0016c40201007387 */ /* 0x001fe80000100800 */
[----:B------:R-:W0:Y:S04]  /*3df40*/  LDS.U8 R2, [R0+UR22+0x100] ;  /* 0x0001001600027984 */ /* 0x000e280008000000 */
[----:B-1----:R-:W-:Y:S04]  /*3df50*/  STL [R1+0x16c0], R3 ;  /* 0x0016c00301007387 */ /* 0x002fe80000100800 */
[----:B------:R-:W1:Y:S04]  /*3df60*/  LDS.U8 R3, [R0+UR22+0x218] ;  /* 0x0002181600037984 */ /* 0x000e680008000000 */
[----:B--2---:R-:W-:Y:S04]  /*3df70*/  STL [R1+0xe0c], R4 ;  /* 0x000e0c0401007387 */ /* 0x004fe80000100800 */
        /* <DEDUP_REMOVED lines=237> */
[----:B-1----:R1:W-:Y:S04]  /*3ee50*/  STL [R1+0x2f88], R3 ;  /* 0x002f880301007387 */ /* 0x0023e80000100800 */
[----:B--2---:R-:W-:Y:S04]  /*3ee60*/  STL [R1+0x2d94], R4 ;  /* 0x002d940401007387 */ /* 0x004fe80000100800 */
[----:B------:R-:W2:Y:S04]  /*3ee70*/  LDS.U8 R4, [R0+UR22+0x3288] ;  /* 0x0032881600047984 */ /* 0x000ea80008000000 */
[----:B0-----:R-:W-:Y:S04]  /*3ee80*/  STL [R1+0x2d90], R2 ;  /* 0x002d900201007387 */ /* 0x001fe80000100800 */
[----:B------:R-:W0:Y:S01]  /*3ee90*/  LDS.U8 R2, [R0+UR22+0x3380] ;  /* 0x0033801600027984 */ /* 0x000e220008000000 */
[----:B-1----:R-:W-:-:S03]  /*3eea0*/  LOP3.LUT R3, R0, 0x20, RZ, 0x3c, !PT ;  /* 0x0000002000037812 */ /* 0x002fc600078e3cff */
[----:B------:R-:W-:Y:S04]  /*3eeb0*/  STL [R1+0x3170], R0 ;  /* 0x0031700001007387 */ /* 0x000fe80000100800 */
[----:B--2---:R-:W-:Y:S04]  /*3eec0*/  STL [R1+0x2f94], R4 ;  /* 0x002f940401007387 */ /* 0x004fe80000100800 */
[----:B------:R-:W1:Y:S04]  /*3eed0*/  LDS.U8 R4, [R3+UR22] ;  /* 0x0000001603047984 */ /* 0x000e680008000000 */
[----:B------:R-:W-:Y:S01]  /*3eee0*/  LDS.U8 R0, [R3+UR22+0x210] ;  /* 0x0002101603007984 */ /* 0x000fe20008000000 */
[----:B------:R-:W2:Y:S03]  /*3eef0*/  S2R R28, SR_TID.X ;  /* 0x00000000001c7919 */ /* 0x000ea60000002100 */
[----:B------:R-:W-:Y:S04]  /*3ef00*/  LDS.U8 R5, [R3+UR22+0x3288] ;  /* 0x0032881603057984 */ /* 0x000fe80008000000 */
[----:B0-----:R-:W-:Y:S04]  /*3ef10*/  STL [R1+0x2f90], R2 ;  /* 0x002f900201007387 */ /* 0x001fe80000100800 */
[----:B------:R-:W0:Y:S04]  /*3ef20*/  LDS.U8 R2, [R3+UR22+0x108] ;  /* 0x0001081603027984 */ /* 0x000e280008000000 */
[----:B-1----:R-:W-:Y:S04]  /*3ef30*/  STL [R1+0xee4], R4 ;  /* 0x000ee40401007387 */ /* 0x002fe80000100800 */
[----:B------:R-:W1:Y:S04]  /*3ef40*/  LDS.U8 R4, [R3+UR22+0x318] ;  /* 0x0003181603047984 */ /* 0x000e680008000000 */
[----:B0-----:R-:W-:Y:S04]  /*3ef50*/  STL [R1+0xee0], R2 ;  /* 0x000ee00201007387 */ /* 0x001fe80000100800 */
[----:B------:R-:W0:Y:S04]  /*3ef60*/  LDS.U8 R2, [R3+UR22+0x8] ;  /* 0x0000081603027984 */ /* 0x000e280008000000 */
[----:B------:R-:W-:Y:S04]  /*3ef70*/  STL [R1+0x1704], R0 ;  /* 0x0017040001007387 */ /* 0x000fe80000100800 */
[----:B------:R-:W3:Y:S04]  /*3ef80*/  LDS.U8 R0, [R3+UR22+0x100] ;  /* 0x0001001603007984 */ /* 0x000ee80008000000 */
[----:B-1----:R-:W-:Y:S04]  /*3ef90*/  STL [R1+0x1700], R4 ;  /* 0x0017000401007387 */ /* 0x002fe80000100800 */
[----:B------:R-:W1:Y:S04]  /*3efa0*/  LDS.U8 R4, [R3+UR22+0x218] ;  /* 0x0002181603047984 */ /* 0x000e680008000000 */
[----:B0-----:R-:W-:Y:S04]  /*3efb0*/  STL [R1+0xeec], R2 ;  /* 0x000eec0201007387 */ /* 0x001fe80000100800 */
[----:B------:R-:W0:Y:S04]  /*3efc0*/  LDS.U8 R2, [R3+UR22+0x310] ;  /* 0x0003101603027984 */ /* 0x000e280008000000 */
[----:B---3--:R-:W-:Y:S04]  /*3efd0*/  STL [R1+0xee8], R0 ;  /* 0x000ee80001007387 */ /* 0x008fe80000100800 */
        /* <DEDUP_REMOVED lines=40> */
[----:B---3--:R-:W-:Y:S04]  /*3f260*/  STL [R1+0x2eac], R0 ;  /* 0x002eac0001007387 */ /* 0x008fe80000100800 */
[----:B------:R-:W0:Y:S04]  /*3f270*/  LDS.U8 R0, [R3+UR22+0x3100] ;  /* 0x0031001603007984 */ /* 0x000e280008000000 */
[----:B------:R-:W3:Y:S04]  /*3f280*/  LDS.U8 R2, [R3+UR22+0x3008] ;  /* 0x0030081603027984 */ /* 0x000ee80008000000 */
[----:B-1----:R-:W-:Y:S04]  /*3f290*/  STL [R1+0x2ea8], R4 ;  /* 0x002ea80401007387 */ /* 0x002fe80000100800 */
[----:B------:R-:W-:Y:S04]  /*3f2a0*/  LDS.U8 R4, [R3+UR22+0x3310] ;  /* 0x0033101603047984 */ /* 0x000fe80008000000 */
[----:B0-----:R-:W-:Y:S04]  /*3f2b0*/  STL [R1+0x4110], R0 ;  /* 0x0041100001007387 */ /* 0x001fe80000100800 */
[----:B------:R-:W0:Y:S04]  /*3f2c0*/  LDS.U8 R0, [R3+UR22+0x3218] ;  /* 0x0032181603007984 */ /* 0x000e280008000000 */
[----:B---3--:R-:W-:Y:S04]  /*3f2d0*/  STL [R1+0x2cb4], R2 ;  /* 0x002cb40201007387 */ /* 0x008fe80000100800 */
        /* <DEDUP_REMOVED lines=184> */
[----:B------:R-:W-:Y:S04]  /*3fe60*/  LDS.U8 R4, [R3+UR22+0x3190] ;  /* 0x0031901603047984 */ /* 0x000fe80008000000 */
[----:B-1----:R1:W-:Y:S01]  /*3fe70*/  STL [R1+0x2fcc], R2 ;  /* 0x002fcc0201007387 */ /* 0x0023e20000100800 */
[----:B--2---:R-:W-:-:S02]  /*3fe80*/  SHF.R.U32.HI R29, RZ, 0x2, R28 ;  /* 0x00000002ff1d7819 */ /* 0x004fc4000001161c */
[----:B-1----:R-:W-:Y:S01]  /*3fe90*/  LOP3.LUT R2, R28, 0x3, RZ, 0xc0, !PT ;  /* 0x000000031c027812 */ /* 0x002fe200078ec0ff */
[----:B0-----:R-:W-:Y:S04]  /*3fea0*/  STL [R1+0x2fc8], R0 ;  /* 0x002fc80001007387 */ /* 0x001fe80000100800 */
[----:B------:R-:W0:Y:S01]  /*3feb0*/  LDS.U8 R0, [R3+UR22+0x3098] ;  /* 0x0030981603007984 */ /* 0x000e220008000000 */
[----:B------:R-:W-:Y:S01]  /*3fec0*/  IMAD R2, R2, 0x420, RZ ;  /* 0x0000042002027824 */ /* 0x000fe200078e02ff */
[----:B------:R-:W-:-:S04]  /*3fed0*/  SGXT.U32 R29, R29, 0x3 ;  /* 0x000000031d1d781a */ /* 0x000fc80000000000 */
[----:B------:R-:W-:-:S04]  /*3fee0*/  LOP3.LUT R2, R2, R29, RZ, 0xfc, !PT ;  /* 0x0000001d02027212 */ /* 0x000fc800078efcff */
[----:B------:R-:W-:Y:S01]  /*3fef0*/  LOP3.LUT R2, R2, 0x40, RZ, 0x3c, !PT ;  /* 0x0000004002027812 */ /* 0x000fe200078e3cff */
[----:B0-----:R-:W-:Y:S04]  /*3ff00*/  STL [R1+0x2dd4], R0 ;  /* 0x002dd40001007387 */ /* 0x001fe80000100800 */
[----:B------:R-:W0:Y:S04]  /*3ff10*/  LDS.U8 R0, [R3+UR22+0x3380] ;  /* 0x0033801603007984 */ /* 0x000e280008000000 */
[----:B------:R-:W-:Y:S04]  /*3ff20*/  STL [R1+0x2dd0], R4 ;  /* 0x002dd00401007387 */ /* 0x000fe80000100800 */
[----:B------:R-:W1:Y:S04]  /*3ff30*/  LDS.U8 R4, [R2+UR22] ;  /* 0x0000001602047984 */ /* 0x000e680008000000 */
[----:B------:R-:W-:Y:S04]  /*3ff40*/  STL [R1+0x2fd4], R5 ;  /* 0x002fd40501007387 */ /* 0x000fe80000100800 */
        /* <DEDUP_REMOVED lines=247> */
[----:B0-----:R0:W-:Y:S04]  /*40ec0*/  STL [R1+0x300c], R0 ;  /* 0x00300c0001007387 */ /* 0x0011e80000100800 */
[----:B-1----:R-:W-:Y:S04]  /*40ed0*/  STL [R1+0x3008], R4 ;  /* 0x0030080401007387 */ /* 0x002fe80000100800 */
[----:B------:R-:W1:Y:S01]  /*40ee0*/  LDS.U8 R4, [R2+UR22+0x3190] ;  /* 0x0031901602047984 */ /* 0x000e620008000000 */
[----:B0-----:R-:W-:-:S05]  /*40ef0*/  LOP3.LUT R0, R28, 0x3, RZ, 0xc0, !PT ;  /* 0x000000031c007812 */ /* 0x001fca00078ec0ff */
[----:B------:R-:W-:-:S05]  /*40f00*/  IMAD R0, R0, 0x420, RZ ;  /* 0x0000042000007824 */ /* 0x000fca00078e02ff */
[----:B------:R-:W-:Y:S01]  /*40f10*/  LOP3.LUT R0, R0, R29, RZ, 0xfc, !PT ;  /* 0x0000001d00007212 */ /* 0x000fe200078efcff */
[----:B--2---:R-:W-:Y:S04]  /*40f20*/  STL [R1+0x2e14], R3 ;  /* 0x002e140301007387 */ /* 0x004fe80000100800 */
[----:B------:R-:W0:Y:S04]  /*40f30*/  LDS.U8 R3, [R2+UR22+0x3288] ;  /* 0x0032881602037984 */ /* 0x000e280008000000 */
[----:B------:R-:W2:Y:S01]  /*40f40*/  LDS.U8 R2, [R2+UR22+0x3380] ;  /* 0x0033801602027984 */ /* 0x000ea20008000000 */
[----:B------:R-:W-:-:S03]  /*40f50*/  LOP3.LUT R0, R0, 0x60, RZ, 0x3c, !PT ;  /* 0x0000006000007812 */ /* 0x000fc600078e3cff */
[----:B-1----:R-:W-:Y:S04]  /*40f60*/  STL [R1+0x2e10], R4 ;  /* 0x002e100401007387 */ /* 0x002fe80000100800 */
[----:B------:R-:W1:Y:S04]  /*40f70*/  LDS.U8 R4, [R0+UR22] ;  /* 0x0000001600047984 */ /* 0x000e680008000000 */
[----:B0-----:R-:W-:Y:S04]  /*40f80*/  STL [R1+0x3014], R3 ;  /* 0x0030140301007387 */ /* 0x001fe80000100800 */
[----:B------:R-:W0:Y:S04]  /*40f90*/  LDS.U8 R3, [R0+UR22+0x108] ;  /* 0x0001081600037984 */ /* 0x000e280008000000 */
[----:B--2---:R-:W-:Y:S04]  /*40fa0*/  STL [R1+0x3010], R2 ;  /* 0x0030100201007387 */ /* 0x004fe80000100800 */
[----:B------:R-:W2:Y:S04]  /*40fb0*/  LDS.U8 R2, [R0+UR22+0x210] ;  /* 0x0002101600027984 */ /* 0x000ea80008000000 */
[----:B-1----:R-:W-:Y:S04]  /*40fc0*/  STL [R1+0xf64], R4 ;  /* 0x000f640401007387 */ /* 0x002fe80000100800 */
[----:B------:R-:W1:Y:S04]  /*40fd0*/  LDS.U8 R4, [R0+UR22+0x318] ;  /* 0x0003181600047984 */ /* 0x000e680008000000 */
        /* <DEDUP_REMOVED lines=241> */
[----:B--2---:R-:W-:Y:S04]  /*41ef0*/  STL [R1+0x304c], R2 ;  /* 0x00304c0201007387 */ /* 0x004fe80000100800 */
[----:B------:R-:W0:Y:S04]  /*41f00*/  LDS.U8 R3, [R0+UR22+0x3098] ;  /* 0x0030981600037984 */ /* 0x000e280008000000 */
[----:B------:R2:W3:Y:S04]  /*41f10*/  LDS.U8 R2, [R0+UR22+0x3190] ;  /* 0x0031901600027984 */ /* 0x0004e80008000000 */
[----:B-1----:R-:W-:Y:S04]  /*41f20*/  STL [R1+0x3048], R4 ;  /* 0x0030480401007387 */ /* 0x002fe80000100800 */
[----:B--2---:R-:W2:Y:S04]  /*41f30*/  LDL.LU R0, [R1+0xe04] ;  /* 0x000e040001007983 */ /* 0x004ea80000300800 */
[----:B0-----:R-:W-:Y:S01]  /*41f40*/  STL [R1+0x2e54], R3 ;  /* 0x002e540301007387 */ /* 0x001fe20000100800 */
[----:B------:R-:W-:-:S03]  /*41f50*/  LOP3.LUT R29, R28, 0x3f, RZ, 0xc0, !PT ;  /* 0x0000003f1c1d7812 */ /* 0x000fc600078ec0ff */
[----:B--2---:R0:W-:Y:S04]  /*41f60*/  STL [R1+0x5ed4], R0 ;  /* 0x005ed40001007387 */ /* 0x0041e80000100800 */
[----:B---3--:R1:W-:Y:S01]  /*41f70*/  STL [R1+0x2e50], R2 ;  /* 0x002e500201007387 */ /* 0x0083e20000100800 */
[----:B0-----:R-:W0:Y:S03]  /*41f80*/  S2R R0, SR_TID.X ;  /* 0x0000000000007919 */ /* 0x001e260000002100 */
[----:B-1----:R-:W2:Y:S04]  /*41f90*/  LDL.LU R2, [R1+0xe00] ;  /* 0x000e000001027983 */ /* 0x002ea80000300800 */
        /* <DEDUP_REMOVED lines=25> */
[----:B------:R1:W-:Y:S01]  /*42130*/  STL [R1+0x5ec4], R28 ;  /* 0x005ec41c01007387 */ /* 0x0003e20000100800 */
[----:B0-----:R-:W-:-:S02]  /*42140*/  SHF.R.U32.HI R0, RZ, 0x2, R0 ;  /* 0x00000002ff007819 */ /* 0x001fc40000011600 */
[----:B-1----:R-:W-:Y:S02]  /*42150*/  LOP3.LUT R28, R28, 0x3, RZ, 0xc0, !PT ;  /* 0x000000031c1c7812 */ /* 0x002fe400078ec0ff */
[----:B------:R-:W-:-:S03]  /*42160*/  SGXT.U32 R0, R0, 0x3 ;  /* 0x000000030000781a */ /* 0x000fc60000000000 */
[----:B------:R-:W-:-:S05]  /*42170*/  IMAD R28, R28, 0x420, RZ ;  /* 0x000004201c1c7824 */ /* 0x000fca00078e02ff */
[----:B------:R-:W-:-:S04]  /*42180*/  LOP3.LUT R28, R28, R0, RZ, 0xfc, !PT ;  /* 0x000000001c1c7212 */ /* 0x000fc800078efcff */
[----:B------:R-:W-:-:S05]  /*42190*/  LOP3.LUT R28, R28, 0x60, RZ, 0x3c, !PT ;  /* 0x000000601c1c7812 */ /* 0x000fca00078e3cff */
[----:B------:R-:W0:Y:S04]  /*421a0*/  LDS.U8 R0, [R28+UR22+0x3288] ;  /* 0x003288161c007984 */ /* 0x000e280008000000 */
[----:B------:R-:W1:Y:S01]  /*421b0*/  LDS.U8 R28, [R28+UR22+0x3380] ;  /* 0x003380161c1c7984 */ /* 0x000e620008000000 */
[----:B------:R-:W-:Y:S06]  /*421c0*/  BAR.SYNC.DEFER_BLOCKING 0x0 ;  /* 0x0000000000007b1d */ /* 0x000fec0000010000 */
[----:B0-----:R0:W-:Y:S04]  /*421d0*/  STL [R1+0x3054], R0 ;  /* 0x0030540001007387 */ /* 0x0011e80000100800 */
[----:B0-----:R-:W2:Y:S04]  /*421e0*/  LDL.LU R0, [R1+0x5ed4] ;  /* 0x005ed40001007983 */ /* 0x001ea80000300800 */
[----:B-1----:R0:W-:Y:S04]  /*421f0*/  STL [R1+0x3050], R28 ;  /* 0x0030501c01007387 */ /* 0x0021e80000100800 */
[----:B0-----:R-:W3:Y:S04]  /*42200*/  LDL.LU R28, [R1+0xc10] ;  /* 0x000c1000011c7983 */ /* 0x001ee80000300800 */
[----:B---3--:R0:W-:Y:S04]  /*42210*/  STL [R1+0x5ec8], R28 ;  /* 0x005ec81c01007387 */ /* 0x0081e80000100800 */
[----:B0-----:R-:W3:Y:S04]  /*42220*/  LDL.LU R28, [R1+0xc2c] ;  /* 0x000c2c00011c7983 */ /* 0x001ee80000300800 */
[----:B---3--:R0:W-:Y:S04]  /*42230*/  STL [R1+0x5ecc], R28 ;  /* 0x005ecc1c01007387 */ /* 0x0081e80000100800 */
[----:B0-----:R-:W3:Y:S04]  /*42240*/  LDL.LU R28, [R1+0xc30] ;  /* 0x000c3000011c7983 */ /* 0x001ee80000300800 */
[----:B--2---:R-:W-:Y:S04]  /*42250*/  STS.U8 [R29+UR22], R0 ;  /* 0x000000001d007988 */ /* 0x004fe80008000016 */
[----:B------:R-:W-:Y:S04]  /*42260*/  STS.U8 [R29+UR22+0x40], R2 ;  /* 0x000040021d007988 */ /* 0x000fe80008000016 */
[----:B------:R-:W-:Y:S04]  /*42270*/  STS.U8 [R29+UR22+0x200], R3 ;  /* 0x000200031d007988 */ /* 0x000fe80008000016 */
        /* <DEDUP_REMOVED lines=21> */
[----:B0-----:R-:W2:Y:S04]  /*423d0*/  LDL.LU R28, [R1+0xc4c] ;  /* 0x000c4c00011c7983 */ /* 0x001ea80000300800 */
[----:B------:R-:W3:Y:S04]  /*423e0*/  LDL.LU R9, [R1+0xc0c] ;  /* 0x000c0c0001097983 */ /* 0x000ee80000300800 */
[----:B------:R-:W4:Y:S04]  /*423f0*/  LDL.LU R10, [R1+0xbf0] ;  /* 0x000bf000010a7983 */ /* 0x000f280000300800 */
[----:B------:R-:W-:Y:S04]  /*42400*/  STS.U8 [R29+UR22+0x1640], R24 ;  /* 0x001640181d007988 */ /* 0x000fe80008000016 */
[----:B------:R-:W4:Y:S04]  /*42410*/  LDL.LU R17, [R1+0xbec] ;  /* 0x000bec0001117983 */ /* 0x000f280000300800 */
[----:B------:R0:W-:Y:S04]  /*42420*/  STS.U8 [R29+UR22+0x1800], R25 ;  /* 0x001800191d007988 */ /* 0x0001e80008000016 */
[----:B------:R-:W4:Y:S04]  /*42430*/  LDL.LU R18, [R1+0xbd0] ;  /* 0x000bd00001127983 */ /* 0x000f280000300800 */
[----:B------:R1:W-:Y:S04]  /*42440*/  STS.U8 [R29+UR22+0x1840], R26 ;  /* 0x0018401a1d007988 */ /* 0x0003e80008000016 */
[----:B0-----:R-:W4:Y:S04]  /*42450*/  LDL.LU R25, [R1+0xbcc] ;  /* 0x000bcc0001197983 */ /* 0x001f280000300800 */
[----:B-1----:R-:W4:Y:S04]  /*42460*/  LDL.LU R26, [R1+0x500] ;  /* 0x00050000011a7983 */ /* 0x002f280000300800 */
        /* <DEDUP_REMOVED lines=19> */
[----:B------:R0:W-:Y:S04]  /*425a0*/  STS.U8 [R29+UR22+0x1a00], R27 ;  /* 0x001a001b1d007988 */ /* 0x0001e80008000016 */
[----:B------:R-:W4:Y:S04]  /*425b0*/  LDL.LU R24, [R1+0x10] ;  /* 0x0000100001187983 */ /* 0x000f280000300800 */
[----:B0-----:R-:W4:Y:S04]  /*425c0*/  LDL.LU R27, [R1+0xc] ;  /* 0x00000c00011b7983 */ /* 0x001f280000300800 */
[----:B--2---:R0:W-:Y:S04]  /*425d0*/  STS.U8 [R29+UR22+0x1a40], R28 ;  /* 0x001a401c1d007988 */ /* 0x0041e80008000016 */
[----:B0-----:R-:W2:Y:S04]  /*425e0*/  LDL.LU R28, [R1+0x5ed0] ;  /* 0x005ed000011c7983 */ /* 0x001ea80000300800 */
[----:B--2---:R0:W-:Y:S04]  /*425f0*/  STS.U8 [R29+UR22+0x1c00], R28 ;  /* 0x001c001c1d007988 */ /* 0x0041e80008000016 */
[----:B0-----:R-:W2:Y:S04]  /*42600*/  LDL.LU R28, [R1+0x5ecc] ;  /* 0x005ecc00011c7983 */ /* 0x001ea80000300800 */
[----:B--2---:R0:W-:Y:S04]  /*42610*/  STS.U8 [R29+UR22+0x1c40], R28 ;  /* 0x001c401c1d007988 */ /* 0x0041e80008000016 */
[----:B0-----:R-:W2:Y:S04]  /*42620*/  LDL.LU R28, [R1+0x5ec8] ;  /* 0x005ec800011c7983 */ /* 0x001ea80000300800 */
[----:B--2---:R0:W-:Y:S04]  /*42630*/  STS.U8 [R29+UR22+0x1e00], R28 ;  /* 0x001e001c1d007988 */ /* 0x0041e80008000016 */
[----:B---3--:R1:W-:Y:S04]  /*42640*/  STS.U8 [R29+UR22+0x1e40], R9 ;  /* 0x001e40091d007988 */ /* 0x0083e80008000016 */
[----:B----4-:R2:W-:Y:S04]  /*42650*/  STS.U8 [R29+UR22+0x2000], R10 ;  /* 0x0020000a1d007988 */ /* 0x0105e80008000016 */
[----:B------:R3:W-:Y:S04]  /*42660*/  STS.U8 [R29+UR22+0x2040], R17 ;  /* 0x002040111d007988 */ /* 0x0007e80008000016 */
        /* <DEDUP_REMOVED lines=9> */
[----:B0-----:R-:W3:Y:S04]  /*42700*/  LDL.LU R26, [R1+0x5eac] ;  /* 0x005eac00011a7983 */ /* 0x001ee80000300800 */
[----:B------:R-:W-:Y:S04]  /*42710*/  STS.U8 [R29+UR22+0x2440], R0 ;  /* 0x002440001d007988 */ /* 0x000fe80008000016 */
[----:B------:R-:W-:Y:S04]  /*42720*/  STS.U8 [R29+UR22+0x2600], R2 ;  /* 0x002600021d007988 */ /* 0x000fe80008000016 */
[----:B------:R-:W-:Y:S04]  /*42730*/  STS.U8 [R29+UR22+0x2640], R3 ;  /* 0x002640031d007988 */ /* 0x000fe80008000016 */
[----:B------:R-:W-:Y:S04]  /*42740*/  STS.U8 [R29+UR22+0x2800], R4 ;  /* 0x002800041d007988 */ /* 0x000fe80008000016 */
[----:B------:R-:W-:Y:S04]  /*42750*/  STS.U8 [R29+UR22+0x2840], R5 ;  /* 0x002840051d007988 */ /* 0x000fe80008000016 */
[----:B------:R-:W-:Y:S04]  /*42760*/  STS.U8 [R29+UR22+0x2a00], R6 ;  /* 0x002a00061d007988 */ /* 0x000fe80008000016 */
        /* <DEDUP_REMOVED lines=14> */
[----:B------:R-:W-:Y:S01]  /*42850*/  STS.U8 [R29+UR22+0x3840], R27 ;  /* 0x0038401b1d007988 */ /* 0x000fe20008000016 */
[----:B0-----:R-:W-:-:S03]  /*42860*/  LOP3.LUT R7, R29, 0x10, RZ, 0x3c, !PT ;  /* 0x000000101d077812 */ /* 0x001fc600078e3cff */
[----:B---3--:R-:W-:Y:S04]  /*42870*/  STS.U8 [R29+UR22+0x3a00], R26 ;  /* 0x003a001a1d007988 */ /* 0x008fe80008000016 */
[----:B--2---:R0:W-:Y:S02]  /*42880*/  STS.U8 [R29+UR22+0x3a40], R25 ;  /* 0x003a40191d007988 */ /* 0x0041e40008000016 */
[----:B0-----:R-:W-:-:S05]  /*42890*/  LOP3.LUT R25, R28, 0x3f, RZ, 0xc0, !PT ;  /* 0x0000003f1c197812 */ /* 0x001fca00078ec0ff */
[----:B----4-:R0:W-:Y:S04]  /*428a0*/  STS.U8 [R25+UR22+0x3c00], R18 ;  /* 0x003c001219007988 */ /* 0x0101e80008000016 */
        /* <DEDUP_REMOVED lines=25> */
[----:B------:R1:W-:Y:S04]  /*42a40*/  STS.U8 [R25+UR22+0x3e00], R10 ;  /* 0x003e000a19007988 */ /* 0x0003e80008000016 */
[----:B------:R1:W-:Y:S04]  /*42a50*/  STS.U8 [R25+UR22+0x3e40], R9 ;  /* 0x003e400919007988 */ /* 0x0003e80008000016 */
[----:B0-----:R-:W2:Y:S04]  /*42a60*/  LDL.LU R17, [R1+0xdc8] ;  /* 0x000dc80001117983 */ /* 0x001ea80000300800 */
[----:B-1----:R-:W3:Y:S04]  /*42a70*/  LDL.LU R10, [R1+0xde4] ;  /* 0x000de400010a7983 */ /* 0x002ee80000300800 */
[----:B------:R-:W4:Y:S04]  /*42a80*/  LDL.LU R9, [R1+0xde8] ;  /* 0x000de80001097983 */ /* 0x000f280000300800 */
[----:B------:R0:W-:Y:S04]  /*42a90*/  STL [R1+0x5e9c], R25 ;  /* 0x005e9c1901007387 */ /* 0x0001e80000100800 */
[----:B0-----:R-:W2:Y:S04]  /*42aa0*/  LDL.LU R25, [R1+0xc08] ;  /* 0x000c080001197983 */ /* 0x001ea80000300800 */
[----:B--2---:R0:W-:Y:S04]  /*42ab0*/  STL [R1+0x5ea0], R25 ;  /* 0x005ea01901007387 */ /* 0x0041e80000100800 */
[----:B0-----:R-:W2:Y:S04]  /*42ac0*/  LDL.LU R25, [R1+0xc24] ;  /* 0x000c240001197983 */ /* 0x001ea80000300800 */
[----:B--2---:R0:W-:Y:S04]  /*42ad0*/  STL [R1+0x5ea4], R25 ;  /* 0x005ea41901007387 */ /* 0x0041e80000100800 */
[----:B0-----:R-:W2:Y:S04]  /*42ae0*/  LDL.LU R25, [R1+0xc28] ;  /* 0x000c280001197983 */ /* 0x001ea80000300800 */
[----:B----4-:R-:W-:Y:S04]  /*42af0*/  STS.U8 [R7+UR22+0x80], R9 ;  /* 0x0000800907007988 */ /* 0x010fe80008000016 */
        /* <DEDUP_REMOVED lines=22> */
[----:B--2---:R0:W-:Y:S04]  /*42c60*/  STL [R1+0x5ea8], R25 ;  /* 0x005ea81901007387 */ /* 0x0041e80000100800 */
[----:B0-----:R-:W2:Y:S04]  /*42c70*/  LDL.LU R25, [R1+0xc44] ;  /* 0x000c440001197983 */ /* 0x001ea80000300800 */
[----:B------:R-:W3:Y:S04]  /*42c80*/  LDL.LU R8, [R1+0xc04] ;  /* 0x000c040001087983 */ /* 0x000ee80000300800 */
[----:B------:R-:W4:Y:S04]  /*42c90*/  LDL.LU R15, [R1+0xbe8] ;  /* 0x000be800010f7983 */ /* 0x000f280000300800 */
[----:B------:R-:W4:Y:S04]  /*42ca0*/  LDL.LU R16, [R1+0xbe4] ;  /* 0x000be40001107983 */ /* 0x000f280000300800 */
[----:B------:R0:W-:Y:S04]  /*42cb0*/  STS.U8 [R7+UR22+0x16c0], R24 ;  /* 0x0016c01807007988 */ /* 0x0001e80008000016 */
[----:B------:R-:W4:Y:S04]  /*42cc0*/  LDL.LU R23, [R1+0xbc8] ;  /* 0x000bc80001177983 */ /* 0x000f280000300800 */
[----:B0-----:R-:W4:Y:S04]  /*42cd0*/  LDL.LU R24, [R1+0xbc4] ;  /* 0x000bc40001187983 */ /* 0x001f280000300800 */
        /* <DEDUP_REMOVED lines=20> */
[----:B------:R1:W-:Y:S04]  /*42e20*/  STS.U8 [R7+UR22+0x18c0], R28 ;  /* 0x0018c01c07007988 */ /* 0x0003e80008000016 */
[----:B------:R1:W-:Y:S04]  /*42e30*/  STS.U8 [R7+UR22+0x1a80], R29 ;  /* 0x001a801d07007988 */ /* 0x0003e80008000016 */
[----:B0-----:R-:W4:Y:S04]  /*42e40*/  LDL.LU R27, [R1+0x24] ;  /* 0x00002400011b7983 */ /* 0x001f280000300800 */
[----:B-1----:R-:W4:Y:S04]  /*42e50*/  LDL.LU R28, [R1+0x8] ;  /* 0x00000800011c7983 */ /* 0x002f280000300800 */
[----:B------:R-:W4:Y:S04]  /*42e60*/  LDL.LU R29, [R1+0x4] ;  /* 0x00000400011d7983 */ /* 0x000f280000300800 */
        /* <DEDUP_REMOVED lines=21> */
[----:B------:R1:W-:Y:S04]  /*42fc0*/  STS.U8 [R7+UR22+0x26c0], R18 ;  /* 0x0026c01207007988 */ /* 0x0003e80008000016 */
[----:B------:R1:W-:Y:S04]  /*42fd0*/  STS.U8 [R7+UR22+0x2880], R26 ;  /* 0x0028801a07007988 */ /* 0x0003e80008000016 */
[----:B------:R1:W-:Y:S04]  /*42fe0*/  STS.U8 [R7+UR22+0x28c0], R0 ;  /* 0x0028c00007007988 */ /* 0x0003e80008000016 */
[----:B------:R1:W-:Y:S04]  /*42ff0*/  STS.U8 [R7+UR22+0x2a80], R2 ;  /* 0x002a800207007988 */ /* 0x0003e80008000016 */
[----:B0-----:R-:W3:Y:S04]  /*43000*/  LDL.LU R9, [R1+0xd9c] ;  /* 0x000d9c0001097983 */ /* 0x001ee80000300800 */
[----:B-1----:R-:W3:Y:S04]  /*43010*/  LDL.LU R10, [R1+0xd80] ;  /* 0x000d8000010a7983 */ /* 0x002ee80000300800 */
[----:B------:R-:W3:Y:S04]  /*43020*/  LDL.LU R17, [R1+0xd7c] ;  /* 0x000d7c0001117983 */ /* 0x000ee80000300800 */
[----:B------:R-:W3:Y:S04]  /*43030*/  LDL.LU R18, [R1+0xd60] ;  /* 0x000d600001127983 */ /* 0x000ee80000300800 */
[----:B------:R-:W3:Y:S04]  /*43040*/  LDL.LU R26, [R1+0xd5c] ;  /* 0x000d5c00011a7983 */ /* 0x000ee80000300800 */
[----:B------:R0:W-:Y:S04]  /*43050*/  STS.U8 [R7+UR22+0x2ac0], R3 ;  /* 0x002ac00307007988 */ /* 0x0001e80008000016 */
[----:B------:R-:W3:Y:S04]  /*43060*/  LDL.LU R0, [R1+0xd40] ;  /* 0x000d400001007983 */ /* 0x000ee80000300800 */
[----:B------:R1:W-:Y:S04]  /*43070*/  STS.U8 [R7+UR22+0x2c80], R4 ;  /* 0x002c800407007988 */ /* 0x0003e80008000016 */
[----:B------:R-:W3:Y:S04]  /*43080*/  LDL.LU R2, [R1+0xd3c] ;  /* 0x000d3c0001027983 */ /* 0x000ee80000300800 */
[----:B------:R1:W-:Y:S04]  /*43090*/  STS.U8 [R7+UR22+0x2cc0], R5 ;  /* 0x002cc00507007988 */ /* 0x0003e80008000016 */
[----:B------:R-:W-:Y:S04]  /*430a0*/  STS.U8 [R7+UR22+0x2e80], R6 ;  /* 0x002e800607007988 */ /* 0x000fe80008000016 */
[----:B------:R1:W-:Y:S04]  /*430b0*/  STS.U8 [R7+UR22+0x2ec0], R11 ;  /* 0x002ec00b07007988 */ /* 0x0003e80008000016 */
[----:B------:R1:W-:Y:S04]  /*430c0*/  STS.U8 [R7+UR22+0x3080], R12 ;  /* 0x0030800c07007988 */ /* 0x0003e80008000016 */
[----:B0-----:R-:W3:Y:S04]  /*430d0*/  LDL.LU R3, [R1+0xd20] ;  /* 0x000d200001037983 */ /* 0x001ee80000300800 */
[----:B-1----:R-:W3:Y:S04]  /*430e0*/  LDL.LU R4, [R1+0xd1c] ;  /* 0x000d1c0001047983 */ /* 0x002ee80000300800 */
[----:B------:R0:W-:Y:S04]  /*430f0*/  STS.U8 [R7+UR22+0x30c0], R13 ;  /* 0x0030c00d07007988 */ /* 0x0001e80008000016 */
[----:B------:R-:W3:Y:S04]  /*43100*/  LDL.LU R5, [R1+0xd00] ;  /* 0x000d000001057983 */ /* 0x000ee80000300800 */
[----:B------:R-:W3:Y:S04]  /*43110*/  LDL.LU R11, [R1+0xcfc] ;  /* 0x000cfc00010b7983 */ /* 0x000ee80000300800 */
[----:B------:R1:W-:Y:S04]  /*43120*/  STS.U8 [R7+UR22+0x3280], R14 ;  /* 0x0032800e07007988 */ /* 0x0003e80008000016 */
[----:B------:R-:W3:Y:S04]  /*43130*/  LDL.LU R12, [R1+0xce0] ;  /* 0x000ce000010c7983 */ /* 0x000ee80000300800 */
[----:B------:R1:W-:Y:S04]  /*43140*/  STS.U8 [R7+UR22+0x32c0], R19 ;  /* 0x0032c01307007988 */ /* 0x0003e80008000016 */
[----:B------:R1:W-:Y:S04]  /*43150*/  STS.U8 [R7+UR22+0x3480], R20 ;  /* 0x0034801407007988 */ /* 0x0003e80008000016 */
[----:B0-----:R-:W3:Y:S04]  /*43160*/  LDL.LU R13, [R1+0xcdc] ;  /* 0x000cdc00010d7983 */ /* 0x001ee80000300800 */
[----:B-1----:R-:W3:Y:S04]  /*43170*/  LDL.LU R14, [R1+0xcc0] ;  /* 0x000cc000010e7983 */ /* 0x002ee80000300800 */
[----:B------:R0:W-:Y:S04]  /*43180*/  STS.U8 [R7+UR22+0x34c0], R21 ;  /* 0x0034c01507007988 */ /* 0x0001e80008000016 */
[----:B------:R1:W-:Y:S04]  /*43190*/  STS.U8 [R7+UR22+0x3680], R22 ;  /* 0x0036801607007988 */ /* 0x0003e80008000016 */
[----:B------:R-:W3:Y:S04]  /*431a0*/  LDL.LU R19, [R1+0xcbc] ;  /* 0x000cbc0001137983 */ /* 0x000ee80000300800 */
[----:B------:R-:W3:Y:S04]  /*431b0*/  LDL.LU R20, [R1+0xca0] ;  /* 0x000ca00001147983 */ /* 0x000ee80000300800 */
[----:B------:R1:W-:Y:S04]  /*431c0*/  STS.U8 [R7+UR22+0x36c0], R27 ;  /* 0x0036c01b07007988 */ /* 0x0003e80008000016 */
[----:B------:R1:W-:Y:S04]  /*431d0*/  STS.U8 [R7+UR22+0x3880], R28 ;  /* 0x0038801c07007988 */ /* 0x0003e80008000016 */
[----:B0-----:R-:W3:Y:S04]  /*431e0*/  LDL.LU R21, [R1+0xc9c] ;  /* 0x000c9c0001157983 */ /* 0x001ee80000300800 */
[----:B-1----:R-:W3:Y:S04]  /*431f0*/  LDL.LU R22, [R1+0xc80] ;  /* 0x000c800001167983 */ /* 0x002ee80000300800 */
[----:B------:R0:W-:Y:S04]  /*43200*/  STS.U8 [R7+UR22+0x38c0], R29 ;  /* 0x0038c01d07007988 */ /* 0x0001e80008000016 */
[----:B------:R-:W3:Y:S04]  /*43210*/  LDL.LU R27, [R1+0xc7c] ;  /* 0x000c7c00011b7983 */ /* 0x000ee80000300800 */
[----:B------:R-:W3:Y:S04]  /*43220*/  LDL.LU R28, [R1+0xc60] ;  /* 0x000c6000011c7983 */ /* 0x000ee80000300800 */
[----:B0-----:R-:W3:Y:S01]  /*43230*/  LDL.LU R29, [R1+0xc5c] ;  /* 0x000c5c00011d7983 */ /* 0x001ee20000300800 */
[----:B------:R-:W-:-:S03]  /*43240*/  LOP3.LUT R6, R25, 0x20, RZ, 0x3c, !PT ;  /* 0x0000002019067812 */ /* 0x000fc600078e3cff */
[----:B--2---:R0:W-:Y:S04]  /*43250*/  STS.U8 [R7+UR22+0x3a80], R24 ;  /* 0x003a801807007988 */ /* 0x0041e80008000016 */
[----:B----4-:R1:W-:Y:S04]  /*43260*/  STS.U8 [R7+UR22+0x3ac0], R23 ;  /* 0x003ac01707007988 */ /* 0x0103e80008000016 */
[----:B---3--:R2:W-:Y:S04]  /*43270*/  STS.U8 [R7+UR22+0x3c80], R16 ;  /* 0x003c801007007988 */ /* 0x0085e80008000016 */
[----:B------:R-:W-:Y:S04]  /*43280*/  STS.U8 [R7+UR22+0x3cc0], R15 ;  /* 0x003cc00f07007988 */ /* 0x000fe80008000016 */
[----:B------:R-:W-:Y:S04]  /*43290*/  STS.U8 [R7+UR22+0x3e80], R8 ;  /* 0x003e800807007988 */ /* 0x000fe80008000016 */
[----:B0-----:R-:W3:Y:S04]  /*432a0*/  LDL.LU R24, [R1+0xda0] ;  /* 0x000da00001187983 */ /* 0x001ee80000300800 */
[----:B-1----:R-:W4:Y:S04]  /*432b0*/  LDL.LU R23, [R1+0xdbc] ;  /* 0x000dbc0001177983 */ /* 0x002f280000300800 */
[----:B--2---:R-:W2:Y:S04]  /*432c0*/  LDL.LU R16, [R1+0xdc0] ;  /* 0x000dc00001107983 */ /* 0x004ea80000300800 */
[----:B------:R0:W-:Y:S04]  /*432d0*/  STL [R1+0x5e74], R25 ;  /* 0x005e741901007387 */ /* 0x0001e80000100800 */
[----:B0-----:R-:W3:Y:S04]  /*432e0*/  LDL.LU R25, [R1+0xddc] ;  /* 0x000ddc0001197983 */ /* 0x001ee80000300800 */
[----:B------:R-:W4:Y:S04]  /*432f0*/  LDL.LU R15, [R1+0xde0] ;  /* 0x000de000010f7983 */ /* 0x000f280000300800 */
[----:B------:R-:W2:Y:S01]  /*43300*/  LDL.LU R7, [R1+0x5e84] ;  /* 0x005e840001077983 */ /* 0x000ea20000300800 */
[----:B------:R-:W0:Y:S02]  /*43310*/  S2R R8, SR_TID.X ;  /* 0x0000000000087919 */ /* 0x000e240000002100 */
[----:B0-----:R-:W-:-:S04]  /*43320*/  LOP3.LUT R8, R8, 0x3f, RZ, 0xc0, !PT ;  /* 0x0000003f08087812 */ /* 0x001fc800078ec0ff */
[----:B------:R-:W-:-:S05]  /*43330*/  LOP3.LUT R8, R8, 0x10, RZ, 0x3c, !PT ;  /* 0x0000001008087812 */ /* 0x000fca00078e3cff */
[----:B--2---:R-:W-:Y:S04]  /*43340*/  STS.U8 [R8+UR22+0x3ec0], R7 ;  /* 0x003ec00708007988 */ /* 0x004fe80008000016 */
[----:B----4-:R-:W-:Y:S04]  /*43350*/  STS.U8 [R6+UR22+0x100], R15 ;  /* 0x0001000f06007988 */ /* 0x010fe80008000016 */
[----:B---3--:R0:W-:Y:S04]  /*43360*/  STS.U8 [R6+UR22+0x140], R25 ;  /* 0x0001401906007988 */ /* 0x0081e80008000016 */
[----:B0-----:R-:W2:Y:S04]  /*43370*/  LDL.LU R25, [R1+0xc1c] ;  /* 0x000c1c0001197983 */ /* 0x001ea80000300800 */
[----:B--2---:R0:W-:Y:S04]  /*43380*/  STL [R1+0x5e78], R25 ;  /* 0x005e781901007387 */ /* 0x0041e80000100800 */
[----:B0-----:R-:W2:Y:S04]  /*43390*/  LDL.LU R25, [R1+0xc20] ;  /* 0x000c200001197983 */ /* 0x001ea80000300800 */
[----:B--2---:R0:W-:Y:S04]  /*433a0*/  STL [R1+0x5e7c], R25 ;  /* 0x005e7c1901007387 */ /* 0x0041e80000100800 */
[----:B0-----:R-:W2:Y:S04]  /*433b0*/  LDL.LU R25, [R1+0xc3c] ;  /* 0x000c3c0001197983 */ /* 0x001ea80000300800 */
        /* <DEDUP_REMOVED lines=27> */
[----:B------:R-:W-:Y:S04]  /*43570*/  STS.U8 [R6+UR22+0x1900], R28 ;  /* 0x0019001c06007988 */ /* 0x000fe80008000016 */
        /* <DEDUP_REMOVED lines=24> */
[----:B------:R-:W4:Y:S04]  /*43700*/  LDL.LU R28, [R1] ;  /* 0x00000000011c7983 */ /* 0x000f280000300800 */
        /* <DEDUP_REMOVED lines=20> */
[----:B------:R0:W-:Y:S04]  /*43850*/  STS.U8 [R6+UR22+0x2500], R7 ;  /* 0x0025000706007988 */ /* 0x0001e80008000016 */
[----:B------:R1:W-:Y:S04]  /*43860*/  STS.U8 [R6+UR22+0x2540], R8 ;  /* 0x0025400806007988 */ /* 0x0003e80008000016 */
[----:B------:R1:W-:Y:S04]  /*43870*/  STS.U8 [R6+UR22+0x2700], R15 ;  /* 0x0027000f06007988 */ /* 0x0003e80008000016 */
[----:B------:R1:W-:Y:S04]  /*43880*/  STS.U8 [R6+UR22+0x2740], R16 ;  /* 0x0027401006007988 */ /* 0x0003e80008000016 */
[----:B------:R1:W-:Y:S04]  /*43890*/  STS.U8 [R6+UR22+0x2900], R23 ;  /* 0x0029001706007988 */ /* 0x0003e80008000016 */
[----:B------:R1:W-:Y:S04]  /*438a0*/  STS.U8 [R6+UR22+0x2940], R24 ;  /* 0x0029401806007988 */ /* 0x0003e80008000016 */
[----:B------:R1:W-:Y:S04]  /*438b0*/  STS.U8 [R6+UR22+0x2b00], R9 ;  /* 0x002b000906007988 */ /* 0x0003e80008000016 */
[----:B------:R-:W-:Y:S04]  /*438c0*/  STS.U8 [R6+UR22+0x2b40], R10 ;  /* 0x002b400a06007988 */ /* 0x000fe80008000016 */
[----:B0-----:R-:W4:Y:S04]  /*438d0*/  LDL.LU R7, [R1+0xd98] ;  /* 0x000d980001077983 */ /* 0x001f280000300800 */
[----:B-1----:R-:W4:Y:S04]  /*438e0*/  LDL.LU R8, [R1+0xd94] ;  /* 0x000d940001087983 */ /* 0x002f280000300800 */
[----:B------:R-:W-:Y:S04]  /*438f0*/  STS.U8 [R6+UR22+0x2d00], R17 ;  /* 0x002d001106007988 */ /* 0x000fe80008000016 */
[----:B------:R-:W4:Y:S04]  /*43900*/  LDL.LU R15, [R1+0xd78] ;  /* 0x000d7800010f7983 */ /* 0x000f280000300800 */
[----:B------:R-:W4:Y:S04]  /*43910*/  LDL.LU R16, [R1+0xd74] ;  /* 0x000d740001107983 */ /* 0x000f280000300800 */
[----:B------:R-:W4:Y:S04]  /*43920*/  LDL.LU R23, [R1+0xd58] ;  /* 0x000d580001177983 */ /* 0x000f280000300800 */
[----:B------:R-:W-:Y:S04]  /*43930*/  STS.U8 [R6+UR22+0x2d40], R18 ;  /* 0x002d401206007988 */ /* 0x000fe80008000016 */
[----:B------:R-:W4:Y:S04]  /*43940*/  LDL.LU R24, [R1+0xd54] ;  /* 0x000d540001187983 */ /* 0x000f280000300800 */
[----:B------:R0:W-:Y:S04]  /*43950*/  STS.U8 [R6+UR22+0x2f00], R26 ;  /* 0x002f001a06007988 */ /* 0x0001e80008000016 */
[----:B------:R-:W4:Y:S04]  /*43960*/  LDL.LU R9, [R1+0xd38] ;  /* 0x000d380001097983 */ /* 0x000f280000300800 */
[----:B------:R1:W-:Y:S04]  /*43970*/  STS.U8 [R6+UR22+0x2f40], R0 ;  /* 0x002f400006007988 */ /* 0x0003e80008000016 */
[----:B------:R1:W-:Y:S04]  /*43980*/  STS.U8 [R6+UR22+0x3100], R2 ;  /* 0x0031000206007988 */ /* 0x0003e80008000016 */
[----:B------:R1:W-:Y:S04]  /*43990*/  STS.U8 [R6+UR22+0x3140], R3 ;  /* 0x0031400306007988 */ /* 0x0003e80008000016 */
[----:B0-----:R-:W4:Y:S04]  /*439a0*/  LDL.LU R26, [R1+0xd34] ;  /* 0x000d3400011a7983 */ /* 0x001f280000300800 */
[----:B------:R-:W4:Y:S04]  /*439b0*/  LDL.LU R10, [R1+0xd18] ;  /* 0x000d1800010a7983 */ /* 0x000f280000300800 */
[----:B------:R-:W4:Y:S04]  /*439c0*/  LDL.LU R17, [R1+0xd14] ;  /* 0x000d140001117983 */ /* 0x000f280000300800 */
[----:B------:R-:W4:Y:S04]  /*439d0*/  LDL.LU R18, [R1+0xcf8] ;  /* 0x000cf80001127983 */ /* 0x000f280000300800 */
[----:B-1----:R-:W4:Y:S04]  /*439e0*/  LDL.LU R0, [R1+0xcf4] ;  /* 0x000cf40001007983 */ /* 0x002f280000300800 */
[----:B------:R-:W4:Y:S04]  /*439f0*/  LDL.LU R2, [R1+0xcd8] ;  /* 0x000cd80001027983 */ /* 0x000f280000300800 */
[----:B------:R0:W-:Y:S04]  /*43a00*/  STS.U8 [R6+UR22+0x3300], R4 ;  /* 0x0033000406007988 */ /* 0x0001e80008000016 */
[----:B------:R-:W4:Y:S04]  /*43a10*/  LDL.LU R3, [R1+0xcd4] ;  /* 0x000cd40001037983 */ /* 0x000f280000300800 */
[----:B------:R1:W-:Y:S04]  /*43a20*/  STS.U8 [R6+UR22+0x3340], R11 ;  /* 0x0033400b06007988 */ /* 0x0003e80008000016 */
[----:B------:R1:W-:Y:S04]  /*43a30*/  STS.U8 [R6+UR22+0x3500], R12 ;  /* 0x0035000c06007988 */ /* 0x0003e80008000016 */
[----:B------:R1:W-:Y:S04]  /*43a40*/  STS.U8 [R6+UR22+0x3540], R19 ;  /* 0x0035401306007988 */ /* 0x0003e80008000016 */
[----:B------:R1:W-:Y:S04]  /*43a50*/  STS.U8 [R6+UR22+0x3700], R20 ;  /* 0x0037001406007988 */ /* 0x0003e80008000016 */
[----:B------:R1:W-:Y:S04]  /*43a60*/  STS.U8 [R6+UR22+0x3740], R27 ;  /* 0x0037401b06007988 */ /* 0x0003e80008000016 */
[----:B0-----:R-:W4:Y:S04]  /*43a70*/  LDL.LU R4, [R1+0xcb8] ;  /* 0x000cb80001047983 */ /* 0x001f280000300800 */
[----:B-1----:R-:W4:Y:S04]  /*43a80*/  LDL.LU R11, [R1+0xcb4] ;  /* 0x000cb400010b7983 */ /* 0x002f280000300800 */
[----:B------:R-:W4:Y:S04]  /*43a90*/  LDL.LU R12, [R1+0xc98] ;  /* 0x000c9800010c7983 */ /* 0x000f280000300800 */
[----:B------:R-:W4:Y:S04]  /*43aa0*/  LDL.LU R19, [R1+0xc94] ;  /* 0x000c940001137983 */ /* 0x000f280000300800 */
[----:B------:R-:W4:Y:S04]  /*43ab0*/  LDL.LU R20, [R1+0xc78] ;  /* 0x000c780001147983 */ /* 0x000f280000300800 */
[----:B------:R0:W-:Y:S04]  /*43ac0*/  STS.U8 [R6+UR22+0x3900], R28 ;  /* 0x0039001c06007988 */ /* 0x0001e80008000016 */
[----:B------:R-:W4:Y:S04]  /*43ad0*/  LDL.LU R27, [R1+0xc74] ;  /* 0x000c7400011b7983 */ /* 0x000f280000300800 */
[----:B0-----:R-:W4:Y:S04]  /*43ae0*/  LDL.LU R28, [R1+0xc58] ;  /* 0x000c5800011c7983 */ /* 0x001f280000300800 */
[----:B---3--:R0:W-:Y:S04]  /*43af0*/  STS.U8 [R6+UR22+0x3940], R29 ;  /* 0x0039401d06007988 */ /* 0x0081e80008000016 */
[----:B--2---:R1:W-:Y:S04]  /*43b00*/  STS.U8 [R6+UR22+0x3b00], R22 ;  /* 0x003b001606007988 */ /* 0x0043e80008000016 */
[----:B----4-:R2:W-:Y:S04]  /*43b10*/  STS.U8 [R6+UR22+0x3b40], R21 ;  /* 0x003b401506007988 */ /* 0x0105e80008000016 */
[----:B------:R3:W-:Y:S04]  /*43b20*/  STS.U8 [R6+UR22+0x3d00], R14 ;  /* 0x003d000e06007988 */ /* 0x0007e80008000016 */
[----:B------:R4:W-:Y:S04]  /*43b30*/  STS.U8 [R6+UR22+0x3d40], R13 ;  /* 0x003d400d06007988 */ /* 0x0009e80008000016 */
[----:B0-----:R-:W4:Y:S04]  /*43b40*/  LDL.LU R29, [R1+0xdb4] ;  /* 0x000db400011d7983 */ /* 0x001f280000300800 */
[----:B-1----:R-:W4:Y:S04]  /*43b50*/  LDL.LU R22, [R1+0xdb8] ;  /* 0x000db80001167983 */ /* 0x002f280000300800 */
[----:B--2---:R-:W2:Y:S04]  /*43b60*/  LDL.LU R21, [R1+0xdd4] ;  /* 0x000dd40001157983 */ /* 0x004ea80000300800 */
[----:B---3--:R-:W3:Y:S04]  /*43b70*/  LDL.LU R14, [R1+0xdd8] ;  /* 0x000dd800010e7983 */ /* 0x008ee80000300800 */
[----:B----4-:R-:W4:Y:S01]  /*43b80*/  LDL.LU R6, [R1+0x5e58] ;  /* 0x005e580001067983 */ /* 0x010f220000300800 */
[----:B------:R-:W0:Y:S01]  /*43b90*/  S2R R13, SR_TID.X ;  /* 0x00000000000d7919 */ /* 0x000e220000002100 */
[----:B------:R-:W-:-:S02]  /*43ba0*/  LOP3.LUT R25, R25, 0x30, RZ, 0x3c, !PT ;  /* 0x0000003019197812 */ /* 0x000fc400078e3cff */
[----:B0-----:R-:W-:-:S04]  /*43bb0*/  LOP3.LUT R13, R13, 0x3f, RZ, 0xc0, !PT ;  /* 0x0000003f0d0d7812 */ /* 0x001fc800078ec0ff */
[----:B------:R-:W-:-:S05]  /*43bc0*/  LOP3.LUT R13, R13, 0x20, RZ, 0x3c, !PT ;  /* 0x000000200d0d7812 */ /* 0x000fca00078e3cff */
[----:B----4-:R-:W-:Y:S04]  /*43bd0*/  STS.U8 [R13+UR22+0x3f00], R6 ;  /* 0x003f00060d007988 */ /* 0x010fe80008000016 */
[----:B------:R-:W-:Y:S04]  /*43be0*/  STS.U8 [R13+UR22+0x3f40], R5 ;  /* 0x003f40050d007988 */ /* 0x000fe80008000016 */
[----:B---3--:R-:W-:Y:S04]  /*43bf0*/  STS.U8 [R25+UR22+0x180], R14 ;  /* 0x0001800e19007988 */ /* 0x008fe80008000016 */
[----:B--2---:R-:W-:Y:S04]  /*43c00*/  STS.U8 [R25+UR22+0x1c0], R21 ;  /* 0x0001c01519007988 */ /* 0x004fe80008000016 */
        /* <DEDUP_REMOVED lines=14> */
[----:B------:R1:W-:Y:S04]  /*43cf0*/  STS.U8 [R25+UR22+0x1180], R2 ;  /* 0x0011800219007988 */ /* 0x0003e80008000016 */
[----:B0-----:R-:W2:Y:S04]  /*43d00*/  LDL.LU R26, [R1+0xc54] ;  /* 0x000c5400011a7983 */ /* 0x001ea80000300800 */
[----:B-1----:R-:W3:Y:S04]  /*43d10*/  LDL.LU R2, [R1+0xc18] ;  /* 0x000c180001027983 */ /* 0x002ee80000300800 */
[----:B---3--:R0:W-:Y:S04]  /*43d20*/  STL [R1+0x5e50], R2 ;  /* 0x005e500201007387 */ /* 0x0081e80000100800 */
[----:B0-----:R-:W3:Y:S04]  /*43d30*/  LDL.LU R2, [R1+0xc34] ;  /* 0x000c340001027983 */ /* 0x001ee80000300800 */
        /* <DEDUP_REMOVED lines=9> */
[----:B0-----:R-:W3:Y:S04]  /*43dd0*/  LDL.LU R2, [R1+0xc38] ;  /* 0x000c380001027983 */ /* 0x001ee80000300800 */
        /* <DEDUP_REMOVED lines=26> */
[----:B------:R-:W2:Y:S04]  /*43f80*/  LDL.LU R18, [R1+0x18] ;  /* 0x0000180001127983 */ /* 0x000ea80000300800 */
[----:B0-----:R-:W2:Y:S04]  /*43f90*/  LDL.LU R26, [R1+0x14] ;  /* 0x00001400011a7983 */ /* 0x001ea80000300800 */
[----:B---3--:R0:W-:Y:S04]  /*43fa0*/  STS.U8 [R25+UR22+0x1b80], R2 ;  /* 0x001b800219007988 */ /* 0x0081e80008000016 */
[----:B0-----:R-:W3:Y:S04]  /*43fb0*/  LDL.LU R2, [R1+0x5e54] ;  /* 0x005e540001027983 */ /* 0x001ee80000300800 */
[----:B---3--:R0:W-:Y:S04]  /*43fc0*/  STS.U8 [R25+UR22+0x1bc0], R2 ;  /* 0x001bc00219007988 */ /* 0x0081e80008000016 */
[----:B0-----:R-:W3:Y:S04]  /*43fd0*/  LDL.LU R2, [R1+0x5e50] ;  /* 0x005e500001027983 */ /* 0x001ee80000300800 */
[----:B---3--:R0:W-:Y:S04]  /*43fe0*/  STS.U8 [R25+UR22+0x1d80], R2 ;  /* 0x001d800219007988 */ /* 0x0081e80008000016 */
[----:B----4-:R1:W-:Y:S04]  /*43ff0*/  STS.U8 [R25+UR22+0x1dc0], R3 ;  /* 0x001dc00319007988 */ /* 0x0103e80008000016 */
        /* <DEDUP_REMOVED lines=8> */
[----:B------:R-:W-:Y:S04]  /*44080*/  STS.U8 [R25+UR22+0x2780], R6 ;  /* 0x0027800619007988 */ /* 0x000fe80008000016 */
[----:B0-----:R-:W2:Y:S04]  /*44090*/  LDL.LU R2, [R1+0x5e4c] ;  /* 0x005e4c0001027983 */ /* 0x001ea80000300800 */
[----:B------:R-:W-:Y:S04]  /*440a0*/  STS.U8 [R25+UR22+0x27c0], R13 ;  /* 0x0027c00d19007988 */ /* 0x000fe80008000016 */
[----:B-1----:R-:W2:Y:S04]  /*440b0*/  LDL.LU R3, [R1+0x5e48] ;  /* 0x005e480001037983 */ /* 0x002ea80000300800 */
[----:B------:R0:W-:Y:S04]  /*440c0*/  STS.U8 [R25+UR22+0x2980], R0 ;  /* 0x0029800019007988 */ /* 0x0001e80008000016 */
[----:B---3--:R-:W3:Y:S04]  /*440d0*/  LDL.LU R4, [R1+0x5e44] ;  /* 0x005e440001047983 */ /* 0x008ee80000300800 */
[----:B------:R-:W-:Y:S04]  /*440e0*/  STS.U8 [R25+UR22+0x29c0], R14 ;  /* 0x0029c00e19007988 */ /* 0x000fe80008000016 */
[----:B----4-:R-:W4:Y:S04]  /*440f0*/  LDL.LU R11, [R1+0x5e40] ;  /* 0x005e4000010b7983 */ /* 0x010f280000300800 */
[----:B------:R-:W-:Y:S04]  /*44100*/  STS.U8 [R25+UR22+0x2b80], R21 ;  /* 0x002b801519007988 */ /* 0x000fe80008000016 */
[----:B--2---:R-:W2:Y:S04]  /*44110*/  LDL.LU R12, [R1+0x5e3c] ;  /* 0x005e3c00010c7983 */ /* 0x004ea80000300800 */
[----:B------:R-:W-:Y:S04]  /*44120*/  STS.U8 [R25+UR22+0x2bc0], R22 ;  /* 0x002bc01619007988 */ /* 0x000fe80008000016 */
[----:B------:R-:W3:Y:S04]  /*44130*/  LDL.LU R19, [R1+0x5e38] ;  /* 0x005e380001137983 */ /* 0x000ee80000300800 */
[----:B------:R-:W-:Y:S04]  /*44140*/  STS.U8 [R25+UR22+0x2d80], R29 ;  /* 0x002d801d19007988 */ /* 0x000fe80008000016 */
[----:B------:R-:W4:Y:S04]  /*44150*/  LDL.LU R20, [R1+0x5e34] ;  /* 0x005e340001147983 */ /* 0x000f280000300800 */
[----:B------:R-:W-:Y:S04]  /*44160*/  STS.U8 [R25+UR22+0x2dc0], R7 ;  /* 0x002dc00719007988 */ /* 0x000fe80008000016 */
[----:B------:R-:W2:Y:S04]  /*44170*/  LDL.LU R27, [R1+0x5e30] ;  /* 0x005e3000011b7983 */ /* 0x000ea80000300800 */
[----:B------:R-:W-:Y:S04]  /*44180*/  STS.U8 [R25+UR22+0x2f80], R8 ;  /* 0x002f800819007988 */ /* 0x000fe80008000016 */
[----:B------:R-:W3:Y:S04]  /*44190*/  LDL.LU R28, [R1+0x5e2c] ;  /* 0x005e2c00011c7983 */ /* 0x000ee80000300800 */
[----:B------:R-:W-:Y:S04]  /*441a0*/  STS.U8 [R25+UR22+0x2fc0], R15 ;  /* 0x002fc00f19007988 */ /* 0x000fe80008000016 */
[----:B------:R-:W-:Y:S04]  /*441b0*/  STS.U8 [R25+UR22+0x3180], R16 ;  /* 0x0031801019007988 */ /* 0x000fe80008000016 */
[----:B0-----:R-:W4:Y:S04]  /*441c0*/  LDL.LU R0, [R1+0xdec] ;  /* 0x000dec0001007983 */ /* 0x001f280000300800 */
[----:B------:R0:W-:Y:S04]  /*441d0*/  STS.U8 [R25+UR22+0x31c0], R23 ;  /* 0x0031c01719007988 */ /* 0x0001e80008000016 */
[----:B0-----:R-:W4:Y:S04]  /*441e0*/  LDL.LU R23, [R1+0xe0c] ;  /* 0x000e0c0001177983 */ /* 0x001f280000300800 */
[----:B------:R-:W-:Y:S04]  /*441f0*/  STS.U8 [R25+UR22+0x3380], R24 ;  /* 0x0033801819007988 */ /* 0x000fe80008000016 */
        /* <DEDUP_REMOVED lines=10> */
[----:B---3--:R-:W-:Y:S04]  /*442a0*/  STS.U8 [R25+UR22+0x3980], R28 ;  /* 0x0039801c19007988 */ /* 0x008fe80008000016 */
[----:B--2---:R-:W-:Y:S04]  /*442b0*/  STS.U8 [R25+UR22+0x39c0], R27 ;  /* 0x0039c01b19007988 */ /* 0x004fe80008000016 */
[----:B----4-:R-:W-:Y:S04]  /*442c0*/  STS.U8 [R25+UR22+0x3b80], R20 ;  /* 0x003b801419007988 */ /* 0x010fe80008000016 */
[----:B------:R0:W-:Y:S04]  /*442d0*/  STS.U8 [R25+UR22+0x3bc0], R19 ;  /* 0x003bc01319007988 */ /* 0x0001e80008000016 */
[----:B------:R-:W-:Y:S04]  /*442e0*/  STL [R1+0x5e28], R23 ;  /* 0x005e281701007387 */ /* 0x000fe80000100800 */
[----:B0-----:R-:W2:Y:S04]  /*442f0*/  LDL R19, [R1+0x1064] ;  /* 0x0010640001137983 */ /* 0x001ea80000100800 */
[----:B------:R-:W-:Y:S04]  /*44300*/  STS.U8 [R25+UR22+0x3d80], R12 ;  /* 0x003d800c19007988 */ /* 0x000fe80008000016 */
[----:B------:R-:W-:Y:S04]  /*44310*/  STS.U8 [R25+UR22+0x3dc0], R11 ;  /* 0x003dc00b19007988 */ /* 0x000fe80008000016 */
[----:B------:R-:W-:Y:S04]  /*44320*/  STS.U8 [R25+UR22+0x3f80], R4 ;  /* 0x003f800419007988 */ /* 0x000fe80008000016 */
[----:B------:R-:W-:Y:S01]  /*44330*/  STS.U8 [R25+UR22+0x3fc0], R0 ;  /* 0x003fc00019007988 */ /* 0x000fe20008000016 */
[----:B------:R-:W-:Y:S06]  /*44340*/  BAR.SYNC.DEFER_BLOCKING 0x0 ;  /* 0x0000000000007b1d */ /* 0x000fec0000010000 */
[----:B--2---:R-:W0:Y:S04]  /*44350*/  LDSM.16.M88.4 R4, [R19] ;  /* 0x000000001304783b */ /* 0x004e280000000200 */
[----:B------:R-:W1:Y:S04]  /*44360*/  LDSM.16.M88.4 R20, [R19+0x400] ;  /* 0x000400001314783b */ /* 0x000e680000000200 */
[----:B0-----:R-:W-:Y:S04]  /*44370*/  STL.64 [R1+0x1a60], R4 ;  /* 0x001a600401007387 */ /* 0x001fe80000100a00 */
[----:B------:R0:W-:Y:S04]  /*44380*/  STL.64 [R1+0x1a68], R6 ;  /* 0x001a680601007387 */ /* 0x0001e80000100a00 */
[----:B-1----:R-:W-:Y:S01]  /*44390*/  STL.64 [R1+0x1a70], R20 ;  /* 0x001a701401007387 */ /* 0x002fe20000100a00 */
[----:B------:R-:W-:-:S03]  /*443a0*/  IMAD.MOV.U32 R14, RZ, RZ, R20 ;  /* 0x000000ffff0e7224 */ /* 0x000fc600078e0014 */
[----:B------:R-:W-:Y:S01]  /*443b0*/  STL.64 [R1+0x1a78], R22 ;  /* 0x001a781601007387 */ /* 0x000fe20000100a00 */
[----:B------:R-:W-:-:S03]  /*443c0*/  IMAD.MOV.U32 R15, RZ, RZ, R21 ;  /* 0x000000ffff0f7224 */ /* 0x000fc600078e0015 */
[----:B------:R-:W1:Y:S01]  /*443d0*/  LDSM.16.M88.4 R20, [R19+0x800] ;  /* 0x000800001314783b */ /* 0x000e620000000200 */
[----:B0-----:R-:W-:-:S03]  /*443e0*/  IMAD.MOV.U32 R7, RZ, RZ, R5 ;  /* 0x000000ffff077224 */ /* 0x001fc600078e0005 */
[----:B-1----:R-:W-:Y:S01]  /*443f0*/  STL.64 [R1+0x1a80], R20 ;  /* 0x001a801401007387 */ /* 0x002fe20000100a00 */
[----:B------:R-:W-:-:S03]  /*44400*/  IMAD.MOV.U32 R6, RZ, RZ, R20 ;  /* 0x000000ffff067224 */ /* 0x000fc600078e0014 */
[----:B------:R-:W-:Y:S01]  /*44410*/  STL.64 [R1+0x1a88], R22 ;  /* 0x001a881601007387 */ /* 0x000fe20000100a00 */
[----:B------:R-:W-:-:S03]  /*44420*/  IMAD.MOV.U32 R5, RZ, RZ, R21 ;  /* 0x000000ffff057224 */ /* 0x000fc600078e0015 */
[----:B------:R-:W0:Y:S01]  /*44430*/  LDSM.16.M88.4 R20, [R19+0xc00] ;  /* 0x000c00001314783b */ /* 0x000e220000000200 */
[----:B------:R-:W-:-:S03]  /*44440*/  IMAD.MOV.U32 R12, RZ, RZ, R4 ;  /* 0x000000ffff0c7224 */ /* 0x000fc600078e0004 */
[----:B0-----:R-:W-:Y:S01]  /*44450*/  STL.64 [R1+0x1a90], R20 ;  /* 0x001a901401007387 */ /* 0x001fe20000100a00 */
[----:B------:R-:W-:-:S03]  /*44460*/  IMAD.MOV.U32 R4, RZ, RZ, R20 ;  /* 0x000000ffff047224 */ /* 0x000fc600078e0014 */
[----:B------:R-:W-:Y:S01]  /*44470*/  STL.64 [R1+0x1a98], R22 ;  /* 0x001a981601007387 */ /* 0x000fe20000100a00 */
[----:B------:R-:W-:-:S03]  /*44480*/  IMAD.MOV.U32 R0, RZ, RZ, R21 ;  /* 0x000000ffff007224 */ /* 0x000fc600078e0015 */
[----:B------:R-:W0:Y:S04]  /*44490*/  LDSM.16.M88.4 R20, [R19+0x1000] ;  /* 0x001000001314783b */ /* 0x000e280000000200 */
[----:B0-----:R-:W-:Y:S04]  /*444a0*/  STL.64 [R1+0x1aa0], R20 ;  /* 0x001aa01401007387 */ /* 0x001fe80000100a00 */
[----:B------:R-:W-:Y:S04]  /*444b0*/  STL.64 [R1+0x1aa8], R22 ;  /* 0x001aa81601007387 */ /* 0x000fe80000100a00 */
[----:B------:R-:W0:Y:S04]  /*444c0*/  LDSM.16.M88.4 R20, [R19+0x1400] ;  /* 0x001400001314783b */ /* 0x000e280000000200 */
[----:B0-----:R-:W-:Y:S01]  /*444d0*/  STL.64 [R1+0x1ab0], R20 ;  /* 0x001ab01401007387 */ /* 0x001fe20000100a00 */
[----:B------:R-:W-:-:S03]  /*444e0*/  IMAD.MOV.U32 R28, RZ, RZ, R20 ;  /* 0x000000ffff1c7224 */ /* 0x000fc600078e0014 */
[----:B------:R-:W-:Y:S01]  /*444f0*/  STL.64 [R1+0x1ab8], R22 ;  /* 0x001ab81601007387 */ /* 0x000fe20000100a00 */
[----:B------:R-:W-:-:S03]  /*44500*/  IMAD.MOV.U32 R29, RZ, RZ, R21 ;  /* 0x000000ffff1d7224 */ /* 0x000fc600078e0015 */
[----:B------:R-:W0:Y:S04]  /*44510*/  LDSM.16.M88.4 R20, [R19+0x1800] ;  /* 0x001800001314783b */ /* 0x000e280000000200 */
[----:B0-----:R-:W-:Y:S04]  /*44520*/  STL.64 [R1+0x1ac0], R20 ;  /* 0x001ac01401007387 */ /* 0x001fe80000100a00 */
[----:B------:R0:W-:Y:S04]  /*44530*/  STL.64 [R1+0x1ac8], R22 ;  /* 0x001ac81601007387 */ /* 0x0001e80000100a00 */
[----:B0-----:R-:W2:Y:S01]  /*44540*/  LDL.LU R23, [R1+0x5e28] ;  /* 0x005e280001177983 */ /* 0x001ea20000300800 */
[----:B------:R-:W-:-:S02]  /*44550*/  IMAD.MOV.U32 R25, RZ, RZ, R20 ;  /* 0x000000ffff197224 */ /* 0x000fc400078e0014 */
[----:B------:R-:W-:Y:S02]  /*44560*/  IMAD.MOV.U32 R24, RZ, RZ, R21 ;  /* 0x000000ffff187224 */ /* 0x000fe400078e0015 */
[----:B------:R-:W-:-:S03]  /*44570*/  IMAD R11, R26, 0x100, R18 ;  /* 0x000001001a0b7824 */ /* 0x000fc600078e0212 */
[----:B------:R-:W-:Y:S04]  /*44580*/  STL.64 [R1+0x5e00], R24 ;  /* 0x005e001801007387 */ /* 0x000fe80000100a00 */
[----:B------:R-:W-:Y:S01]  /*44590*/  LDSM.16.M88.4 R24, [R19+0x2000] ;  /* 0x002000001318783b */ /* 0x000fe20000000200 */
[----:B------:R-:W-:Y:S01]  /*445a0*/  IMAD R8, R2, 0x100, R3 ;  /* 0x0000010002087824 */ /* 0x000fe200078e0203 */
[----:B------:R-:W-:Y:S02]  /*445b0*/  F2FP.F16.E5M2.UNPACK_B R12, R12 ;  /* 0x0000000cff0c723e */ /* 0x000fe400020004ff */
[----:B------:R-:W-:Y:S01]  /*445c0*/  F2FP.F16.E5M2.UNPACK_B R13, R7 ;  /* 0x00000007ff0d723e */ /* 0x000fe200020004ff */
[----:B--2---:R-:W-:Y:S02]  /*445d0*/  IMAD R9, R9, 0x100, R23 ;  /* 0x0000010009097824 */ /* 0x004fe400078e0217 */
[----:B------:R-:W0:Y:S04]  /*445e0*/  LDSM.16.M88.4 R20, [R19+0x1c00] ;  /* 0x001c00001314783b */ /* 0x000e280000000200 */
[----:B0-----:R-:W-:Y:S04]  /*445f0*/  STL.64 [R1+0x1ad0], R20 ;  /* 0x001ad01401007387 */ /* 0x001fe80000100a00 */
[----:B------:R0:W-:Y:S04]  /*44600*/  STL.64 [R1+0x1ad8], R22 ;  /* 0x001ad81601007387 */ /* 0x0001e80000100a00 */
[----:B------:R-:W-:Y:S04]  /*44610*/  STL.64 [R1+0x1ae0], R24 ;  /* 0x001ae01801007387 */ /* 0x000fe80000100a00 */
[----:B------:R-:W-:Y:S01]  /*44620*/  STL.64 [R1+0x1ae8], R26 ;  /* 0x001ae81a01007387 */ /* 0x000fe20000100a00 */
[----:B0-----:R-:W-:-:S02]  /*44630*/  IMAD.MOV.U32 R22, RZ, RZ, R24 ;  /* 0x000000ffff167224 */ /* 0x001fc400078e0018 */
[----:B------:R-:W-:Y:S02]  /*44640*/  IMAD.MOV.U32 R23, RZ, RZ, R25 ;  /* 0x000000ffff177224 */ /* 0x000fe400078e0019 */
[----:B------:R-:W0:Y:S01]  /*44650*/  LDSM.16.M88.4 R24, [R19+0x2400] ;  /* 0x002400001318783b */ /* 0x000e220000000200 */
[----:B------:R-:W-:Y:S02]  /*44660*/  IMAD.MOV.U32 R3, RZ, RZ, R20 ;  /* 0x000000ffff037224 */ /* 0x000fe400078e0014 */
[----:B------:R-:W-:Y:S02]  /*44670*/  IMAD.MOV.U32 R2, RZ, RZ, R21 ;  /* 0x000000ffff027224 */ /* 0x000fe400078e0015 */
[----:B0-----:R-:W-:Y:S02]  /*44680*/  IMAD.MOV.U32 R20, RZ, RZ, R24 ;  /* 0x000000ffff147224 */ /* 0x001fe400078e0018 */
[----:B------:R-:W-:Y:S01]  /*44690*/  IMAD.MOV.U32 R21, RZ, RZ, R25 ;  /* 0x000000ffff157224 */ /* 0x000fe200078e0019 */
[----:B------:R-:W-:Y:S04]  /*446a0*/  STL.64 [R1+0x1af0], R24 ;  /* 0x001af01801007387 */ /* 0x000fe80000100a00 */
[----:B------:R-:W-:Y:S04]  /*446b0*/  STL.64 [R1+0x1af8], R26 ;  /* 0x001af81a01007387 */ /* 0x000fe80000100a00 */
[----:B------:R-:W-:Y:S04]  /*446c0*/  STL.64 [R1+0x20], R12 ;  /* 0x0000200c01007387 */ /* 0x000fe80000100a00 */
[----:B------:R-:W-:Y:S04]  /*446d0*/  STL.64 [R1+0x5e10], R22 ;  /* 0x005e101601007387 */ /* 0x000fe80000100a00 */
[----:B------:R0:W-:Y:S04]  /*446e0*/  STL.64 [R1+0x5e08], R20 ;  /* 0x005e081401007387 */ /* 0x0001e80000100a00 */
[----:B------:R-:W1:Y:S04]  /*446f0*/  LDSM.16.M88.4 R24, [R19+0x2800] ;  /* 0x002800001318783b */ /* 0x000e680000000200 */
[----:B0-----:R-:W2:Y:S04]  /*44700*/  LDL.LU.64 R20, [R1+0x40] ;  /* 0x0000400001147983 */ /* 0x001ea80000300a00 */
[----:B------:R-:W2:Y:S01]  /*44710*/  LDL.LU.64 R22, [R1+0x48] ;  /* 0x0000480001167983 */ /* 0x000ea20000300a00 */
[----:B------:R-:W-:Y:S01]  /*44720*/  IMAD R10, R17, 0x100, R10 ;  /* 0x00000100110a7824 */ /* 0x000fe200078e020a */
[----:B------:R-:W-:-:S02]  /*44730*/  F2FP.F16.E5M2.UNPACK_B R8, R8 ;  /* 0x00000008ff08723e */ /* 0x000fc400020004ff */
[----:B------:R-:W-:Y:S02]  /*44740*/  F2FP.F16.E5M2.UNPACK_B R9, R9 ;  /* 0x00000009ff09723e */ /* 0x000fe400020004ff */
[----:B------:R-:W-:Y:S02]  /*44750*/  F2FP.F16.E5M2.UNPACK_B R11, R11 ;  /* 0x0000000bff0b723e */ /* 0x000fe400020004ff */
[----:B------:R-:W-:Y:S01]  /*44760*/  F2FP.F16.E5M2.UNPACK_B R10, R10 ;  /* 0x0000000aff0a723e */ /* 0x000fe200020004ff */
[----:B-1----:R-:W-:Y:S01]  /*44770*/  STL.64 [R1+0x1b00], R24 ;  /* 0x001b001801007387 */ /* 0x002fe20000100a00 */
[----:B------:R-:W-:-:S03]  /*44780*/  IMAD.MOV.U32 R18, RZ, RZ, R24 ;  /* 0x000000ffff127224 */ /* 0x000fc600078e0018 */
[----:B------:R-:W-:Y:S01]  /*44790*/  STL.64 [R1+0x1b08], R26 ;  /* 0x001b081a01007387 */ /* 0x000fe20000100a00 */
[----:B------:R-:W-:-:S03]  /*447a0*/  IMAD.MOV.U32 R17, RZ, RZ, R25 ;  /* 0x000000ffff117224 */ /* 0x000fc600078e0019 */
[----:B------:R-:W0:Y:S01]  /*447b0*/  LDSM.16.M88.4 R24, [R19+0x2c00] ;  /* 0x002c00001318783b */ /* 0x000e220000000200 */
[----:B------:R-:W-:-:S03]  /*447c0*/  F2FP.F16.E5M2.UNPACK_B R14, R14 ;  /* 0x0000000eff0e723e */ /* 0x000fc600020004ff */
[----:B0-----:R0:W-:Y:S01]  /*447d0*/  STL.64 [R1+0x1b10], R24 ;  /* 0x001b101801007387 */ /* 0x0011e20000100a00 */
[----:B------:R-:W-:-:S03]  /*447e0*/  IMAD.MOV.U32 R16, RZ, RZ, R24 ;  /* 0x000000ffff107224 */ /* 0x000fc600078e0018 */
[----:B------:R1:W-:Y:S01]  /*447f0*/  STL.64 [R1+0x1b18], R26 ;  /* 0x001b181a01007387 */ /* 0x0003e20000100a00 */
[----:B------:R-:W-:-:S03]  /*44800*/  IMAD.MOV.U32 R7, RZ, RZ, R25 ;  /* 0x000000ffff077224 */ /* 0x000fc600078e0019 */
[----:B0-----:R-:W3:Y:S04]  /*44810*/  LDL.LU.64 R24, [R1+0xb0] ;  /* 0x0000b00001187983 */ /* 0x001ee80000300a00 */
[----:B-1----:R-:W3:Y:S04]  /*44820*/  LDL.LU.64 R26, [R1+0xb8] ;  /* 0x0000b800011a7983 */ /* 0x002ee80000300a00 */
[----:B------:R0:W-:Y:S04]  /*44830*/  STL [R1+0x5de8], R18 ;  /* 0x005de81201007387 */ /* 0x0001e80000100800 */
[----:B0-----:R-:W4:Y:S04]  /*44840*/  LDL R18, [R1+0x1aa4] ;  /* 0x001aa40001127983 */ /* 0x001f280000100800 */
[----:B------:R0:W-:Y:S04]  /*44850*/  STL.64 [R1+0x5de0], R16 ;  /* 0x005de01001007387 */ /* 0x0001e80000100a00 */
[----:B0-----:R-:W4:Y:S01]  /*44860*/  LDL R17, [R1+0x1aa0] ;  /* 0x001aa00001117983 */ /* 0x001f220000100800 */
[----:B--2---:R-:W-:-:S15]  /*44870*/  HMMA.16816.F32 R20, R8, R12, R20 ;  /* 0x0000000c0814723c */ /* 0x004fde0000001814 */
[----:B------:R-:W-:-:S08]  /*44880*/  NOP ;  /* 0x0000000000007918 */ /* 0x000fd00000000000 */
[----:B------:R0:W-:Y:S04]  /*44890*/  STL.64 [R1+0x60], R20 ;  /* 0x0000601401007387 */ /* 0x0001e80000100a00 */
[----:B------:R1:W-:Y:S04]  /*448a0*/  STL.64 [R1+0x68], R22 ;  /* 0x0000681601007387 */ /* 0x0003e80000100a00 */
[----:B0-----:R-:W2:Y:S04]  /*448b0*/  LDL.LU.64 R20, [R1+0xd0] ;  /* 0x0000d00001147983 */ /* 0x001ea80000300a00 */
[----:B------:R-:W-:Y:S04]  /*448c0*/  STL [R1+0x18], R14 ;  /* 0x0000180e01007387 */ /* 0x000fe80000100800 */
[----:B-1----:R-:W3:Y:S01]  /*448d0*/  LDL.LU.64 R22, [R1+0xd8] ;  /* 0x0000d80001167983 */ /* 0x002ee20000300a00 */
[----:B------:R-:W-:-:S05]  /*448e0*/  F2FP.F16.E5M2.UNPACK_B R15, R15 ;  /* 0x0000000fff0f723e */ /* 0x000fca00020004ff */
[----:B------:R-:W-:Y:S04]  /*448f0*/  STL [R1+0x1c], R15 ;  /* 0x00001c0f01007387 */ /* 0x000fe80000100800 */
[----:B---3--:R-:W-:Y:S04]  /*44900*/  STL.64 [R1+0x5e20], R22 ;  /* 0x005e201601007387 */ /* 0x008fe80000100a00 */
[----:B--2---:R0:W-:Y:S04]  /*44910*/  STL.64 [R1+0x5e18], R20 ;  /* 0x005e181401007387 */ /* 0x0041e80000100a00 */
[----:B0-----:R-:W2:Y:S04]  /*44920*/  LDL.LU.64 R20, [R1+0x1040] ;  /* 0x0010400001147983 */ /* 0x001ea80000300a00 */
[----:B------:R-:W2:Y:S01]  /*44930*/  LDL.LU.64 R22, [R1+0x1048] ;  /* 0x0010480001167983 */ /* 0x000ea20000300a00 */
[----:B------:R-:W-:-:S05]  /*44940*/  F2FP.F16.E5M2.UNPACK_B R12, R6 ;  /* 0x00000006ff0c723e */ /* 0x000fca00020004ff */
[----:B------:R-:W-:Y:S01]  /*44950*/  STL [R1+0x10], R12 ;  /* 0x0000100c01007387 */ /* 0x000fe20000100800 */
[----:B------:R-:W-:Y:S02]  /*44960*/  F2FP.F16.E5M2.UNPACK_B R13, R5 ;  /* 0x00000005ff0d723e */ /* 0x000fe400020004ff */
[----:B------:R-:W-:Y:S02]  /*44970*/  F2FP.F16.E5M2.UNPACK_B R4, R4 ;  /* 0x00000004ff04723e */ /* 0x000fe400020004ff */
[----:B------:R-:W-:Y:S01]  /*44980*/  F2FP.F16.E5M2.UNPACK_B R5, R0 ;  /* 0x00000000ff05723e */ /* 0x000fe200020004ff */
[----:B--2---:R-:W-:-:S15]  /*44990*/  HMMA.16816.F32 R20, R8, R14, R20 ;  /* 0x0000000e0814723c */ /* 0x004fde0000001814 */
[----:B------:R-:W-:-:S08]  /*449a0*/  NOP ;  /* 0x0000000000007918 */ /* 0x000fd00000000000 */
[----:B------:R-:W-:Y:S04]  /*449b0*/  STL.64 [R1+0x90], R20 ;  /* 0x0000901401007387 */ /* 0x000fe80000100a00 */
[----:B------:R-:W-:Y:S04]  /*449c0*/  STL.64 [R1+0x98], R22 ;  /* 0x0000981601007387 */ /* 0x000fe80000100a00 */
[----:B------:R-:W0:Y:S04]  /*449d0*/  LDSM.16.M88.4 R20, [R19+0x3000] ;  /* 0x003000001314783b */ /* 0x000e280000000200 */
[----:B------:R1:W-:Y:S02]  /*449e0*/  STL [R1+0x14], R13 ;  /* 0x0000140d01007387 */ /* 0x0003e40000100800 */
[----:B-1----:R-:W-:Y:S02]  /*449f0*/  HMMA.16816.F32 R12, R8, R12, R24 ;  /* 0x0000000c080c723c */ /* 0x002fe40000001818 */
[----:B------:R-:W2:Y:S04]  /*44a00*/  LDL.LU.64 R24, [R1+0x1050] ;  /* 0x0010500001187983 */ /* 0x000ea80000300a00 */
[----:B------:R-:W-:-:S15]  /*44a10*/  STL [R1+0x8], R4 ;  /* 0x0000080401007387 */ /* 0x000fde0000100800 */
[----:B------:R-:W-:-:S02]  /*44a20*/  NOP ;  /* 0x0000000000007918 */ /* 0x000fc40000000000 */
[----:B------:R1:W-:Y:S04]  /*44a30*/  STL.64 [R1+0xb0], R12 ;  /* 0x0000b00c01007387 */ /* 0x0003e80000100a00 */
[----:B------:R3:W-:Y:S04]  /*44a40*/  STL.64 [R1+0xb8], R14 ;  /* 0x0000b80e01007387 */ /* 0x0007e80000100a00 */
[----:B------:R-:W2:Y:S04]  /*44a50*/  LDL.LU.64 R26, [R1+0x1058] ;  /* 0x00105800011a7983 */ /* 0x000ea80000300a00 */
[----:B------:R-:W-:Y:S01]  /*44a60*/  STL [R1+0xc], R5 ;  /* 0x00000c0501007387 */ /* 0x000fe20000100800 */
[----:B0-----:R-:W-:-:S02]  /*44a70*/  IMAD.MOV.U32 R6, RZ, RZ, R20 ;  /* 0x000000ffff067224 */ /* 0x001fc400078e0014 */
[----:B------:R-:W-:Y:S01]  /*44a80*/  IMAD.MOV.U32 R0, RZ, RZ, R21 ;  /* 0x000000ffff007224 */ /* 0x000fe200078e0015 */
[----:B-1----:R-:W2:Y:S04]  /*44a90*/  LDL.LU.64 R12, [R1+0x1090] ;  /* 0x00109000010c7983 */ /* 0x002ea80000300a00 */
[----:B---3--:R-:W3:Y:S04]  /*44aa0*/  LDL.LU.64 R14, [R1+0x1098] ;  /* 0x00109800010e7983 */ /* 0x008ee80000300a00 */
[----:B------:R-:W-:Y:S04]  /*44ab0*/  STL.64 [R1+0x1b20], R20 ;  /* 0x001b201401007387 */ /* 0x000fe80000100a00 */
[----:B------:R0:W-:Y:S04]  /*44ac0*/  STL.64 [R1+0x1b28], R22 ;  /* 0x001b281601007387 */ /* 0x0001e80000100a00 */
[----:B0-----:R-:W2:Y:S04]  /*44ad0*/  LDL.LU.64 R22, [R1+0x5e20] ;  /* 0x005e200001167983 */ /* 0x001ea80000300a00 */
[----:B------:R-:W2:Y:S01]  /*44ae0*/  LDL.LU.64 R20, [R1+0x5e18] ;  /* 0x005e180001147983 */ /* 0x000ea20000300a00 */
[----:B----4-:R-:W-:-:S02]  /*44af0*/  F2FP.F16.E5M2.UNPACK_B R16, R17 ;  /* 0x00000011ff10723e */ /* 0x010fc400020004ff */
[----:B------:R-:W-:Y:S02]  /*44b00*/  F2FP.F16.E5M2.UNPACK_B R17, R18 ;  /* 0x00000012ff11723e */ /* 0x000fe400020004ff */
[----:B------:R-:W-:Y:S02]  /*44b10*/  F2FP.F16.E5M2.UNPACK_B R28, R28 ;  /* 0x0000001cff1c723e */ /* 0x000fe400020004ff */
[----:B------:R-:W-:Y:S01]  /*44b20*/  F2FP.F16.E5M2.UNPACK_B R29, R29 ;  /* 0x0000001dff1d723e */ /* 0x000fe200020004ff */
[----:B--2---:R-:W-:-:S15]  /*44b30*/  HMMA.16816.F32 R20, R8, R4, R20 ;  /* 0x000000040814723c */ /* 0x004fde0000001814 */
[----:B------:R-:W-:-:S08]  /*44b40*/  NOP ;  /* 0x0000000000007918 */ /* 0x000fd00000000000 */
[----:B------:R-:W-:Y:S04]  /*44b50*/  STL.64 [R1+0xd0], R20 ;  /* 0x0000d01401007387 */ /* 0x000fe80000100a00 */
[----:B------:R-:W-:Y:S04]  /*44b60*/  STL.64 [R1+0xd8], R22 ;  /* 0x0000d81601007387 */ /* 0x000fe80000100a00 */
[----:B------:R-:W0:Y:S01]  /*44b70*/  LDSM.16.M88.4 R20, [R19+0x3400] ;  /* 0x003400001314783b */ /* 0x000e220000000200 */
[C---:B------:R-:W-:Y:S06]  /*44b80*/  HMMA.16816.F32 R24, R8.reuse, R16, R24 ;  /* 0x000000100818723c */ /* 0x040fec0000001818 */
[----:B---3--:R-:W-:Y:S01]  /*44b90*/  HMMA.16816.F32 R12, R8, R28, R12 ;  /* 0x0000001c080c723c */ /* 0x008fe2000000180c */
[----:B0-----:R-:W-:Y:S01]  /*44ba0*/  STL.64 [R1+0x1b30], R20 ;  /* 0x001b301401007387 */ /* 0x001fe20000100a00 */
[----:B------:R-:W-:-:S03]  /*44bb0*/  IMAD.MOV.U32 R4, RZ, RZ, R20 ;  /* 0x000000ffff047224 */ /* 0x000fc600078e0014 */
[----:B------:R0:W-:Y:S01]  /*44bc0*/  STL.64 [R1+0x1b38], R22 ;  /* 0x001b381601007387 */ /* 0x0001e20000100a00 */
[----:B------:R-:W-:-:S03]  /*44bd0*/  IMAD.MOV.U32 R5, RZ, RZ, R21 ;  /* 0x000000ffff057224 */ /* 0x000fc600078e0015 */
[----:B0-----:R-:W2:Y:S04]  /*44be0*/  LDL.LU.64 R22, [R1+0x5e10] ;  /* 0x005e100001167983 */ /* 0x001ea80000300a00 */
[----:B------:R-:W3:Y:S04]  /*44bf0*/  LDL.LU.64 R20, [R1+0x5e08] ;  /* 0x005e080001147983 */ /* 0x000ee80000300a00 */
[----:B------:R-:W-:Y:S04]  /*44c00*/  STL.64 [R1], R16 ;  /* 0x0000001001007387 */ /* 0x000fe80000100a00 */
[----:B------:R-:W-:Y:S04]  /*44c10*/  STL.64 [R1+0x5dd8], R6 ;  /* 0x005dd80601007387 */ /* 0x000fe80000100a00 */
[----:B------:R0:W-:Y:S04]  /*44c20*/  STL.64 [R1+0x5dd0], R4 ;  /* 0x005dd00401007387 */ /* 0x0001e80000100a00 */
[----:B0-----:R-:W4:Y:S04]  /*44c30*/  LDL.LU.64 R4, [R1+0x10b0] ;  /* 0x0010b00001047983 */ /* 0x001f280000300a00 */
[----:B------:R-:W4:Y:S04]  /*44c40*/  LDL.LU.64 R6, [R1+0x10b8] ;  /* 0x0010b80001067983 */ /* 0x000f280000300a00 */
[----:B------:R0:W-:Y:S04]  /*44c50*/  STL.64 [R1+0x130], R24 ;  /* 0x0001301801007387 */ /* 0x0001e80000100a00 */
[----:B------:R-:W-:Y:S04]  /*44c60*/  STL.64 [R1+0x138], R26 ;  /* 0x0001381a01007387 */ /* 0x000fe80000100a00 */
[----:B0-----:R-:W2:Y:S04]  /*44c70*/  LDL.LU.64 R24, [R1+0x5e00] ;  /* 0x005e000001187983 */ /* 0x001ea80000300a00 */
[----:B------:R0:W-:Y:S04]  /*44c80*/  STL.64 [R1+0x150], R12 ;  /* 0x0001500c01007387 */ /* 0x0001e80000100a00 */
[----:B------:R1:W-:Y:S04]  /*44c90*/  STL.64 [R1+0x158], R14 ;  /* 0x0001580e01007387 */ /* 0x0003e80000100a00 */
[----:B0-----:R-:W3:Y:S04]  /*44ca0*/  LDL.LU.64 R12, [R1+0x10f0] ;  /* 0x0010f000010c7983 */ /* 0x001ee80000300a00 */
[----:B-1----:R-:W4:Y:S04]  /*44cb0*/  LDL.LU.64 R14, [R1+0x10f8] ;  /* 0x0010f800010e7983 */ /* 0x002f280000300a00 */
[----:B----4-:R-:W-:Y:S04]  /*44cc0*/  STL.64 [R1+0x5df8], R14 ;  /* 0x005df80e01007387 */ /* 0x010fe80000100a00 */
[----:B---3--:R0:W-:Y:S04]  /*44cd0*/  STL.64 [R1+0x5df0], R12 ;  /* 0x005df00c01007387 */ /* 0x0081e80000100a00 */
[----:B0-----:R-:W3:Y:S04]  /*44ce0*/  LDL.LU.64 R12, [R1+0x10d0] ;  /* 0x0010d000010c7983 */ /* 0x001ee80000300a00 */
[----:B------:R-:W3:Y:S01]  /*44cf0*/  LDL.LU.64 R14, [R1+0x10d8] ;  /* 0x0010d800010e7983 */ /* 0x000ee20000300a00 */
[----:B--2---:R-:W-:-:S02]  /*44d00*/  F2FP.F16.E5M2.UNPACK_B R26, R25 ;  /* 0x00000019ff1a723e */ /* 0x004fc400020004ff */
[----:B------:R-:W-:-:S07]  /*44d10*/  F2FP.F16.E5M2.UNPACK_B R27, R24 ;  /* 0x00000018ff1b723e */ /* 0x000fce00020004ff */
[----:B------:R-:W-:Y:S01]  /*44d20*/  HMMA.16816.F32 R4, R8, R26, R4 ;  /* 0x0000001a0804723c */ /* 0x000fe20000001804 */
[----:B------:R-:W-:Y:S04]  /*44d30*/  STL [R1+0x5db8], R28 ;  /* 0x005db81c01007387 */ /* 0x000fe80000100800 */
[----:B------:R-:W-:Y:S01]  /*44d40*/  STL [R1+0x5db4], R29 ;  /* 0x005db41d01007387 */ /* 0x000fe20000100800 */
[----:B------:R-:W-:Y:S02]  /*44d50*/  F2FP.F16.E5M2.UNPACK_B R24, R3 ;  /* 0x00000003ff18723e */ /* 0x000fe400020004ff */
[----:B------:R-:W-:-:S15]  /*44d60*/  F2FP.F16.E5M2.UNPACK_B R25, R2 ;  /* 0x00000002ff19723e */ /* 0x000fde00020004ff */
[----:B------:R-:W-:Y:S04]  /*44d70*/  STL.64 [R1+0x170], R4 ;  /* 0x0001700401007387 */ /* 0x000fe80000100a00 */
[----:B------:R-:W-:Y:S04]  /*44d80*/  STL.64 [R1+0x178], R6 ;  /* 0x0001780601007387 */ /* 0x000fe80000100a00 */
[----:B------:R-:W0:Y:S04]  /*44d90*/  LDSM.16.M88.4 R4, [R19+0x3800] ;  /* 0x003800001304783b */ /* 0x000e280000000200 */
[----:B------:R-:W1:Y:S04]  /*44da0*/  LDSM.16.M88.4 R16, [R19+0x3c00] ;  /* 0x003c00001310783b */ /* 0x000e680000000200 */
[----:B0-----:R0:W-:Y:S01]  /*44db0*/  STL.64 [R1+0x1b40], R4 ;  /* 0x001b400401007387 */ /* 0x0011e20000100a00 */
[----:B------:R-:W-:-:S03]  /*44dc0*/  IMAD.MOV.U32 R2, RZ, RZ, R4 ;  /* 0x000000ffff027224 */ /* 0x000fc600078e0004 */
[----:B------:R2:W-:Y:S01]  /*44dd0*/  STL.64 [R1+0x1b48], R6 ;  /* 0x001b480601007387 */ /* 0x0005e20000100a00 */
[----:B------:R-:W-:-:S03]  /*44de0*/  IMAD.MOV.U32 R3, RZ, RZ, R5 ;  /* 0x000000ffff037224 */ /* 0x000fc600078e0005 */
[----:B0-----:R-:W4:Y:S04]  /*44df0*/  LDL.LU.64 R4, [R1+0x1140] ;  /* 0x0011400001047983 */ /* 0x001f280000300a00 */
[----:B--2---:R-:W4:Y:S01]  /*44e00*/  LDL.LU.64 R6, [R1+0x1148] ;  /* 0x0011480001067983 */ /* 0x004f220000300a00 */
[----:B---3--:R-:W-:-:S15]  /*44e10*/  HMMA.16816.F32 R12, R8, R24, R12 ;  /* 0x00000018080c723c */ /* 0x008fde000000180c */
[----:B------:R-:W-:-:S08]  /*44e20*/  NOP ;  /* 0x0000000000007918 */ /* 0x000fd00000000000 */
[----:B------:R-:W-:Y:S04]  /*44e30*/  STL.64 [R1+0x190], R12 ;  /* 0x0001900c01007387 */ /* 0x000fe80000100a00 */
[----:B------:R0:W-:Y:S04]  /*44e40*/  STL.64 [R1+0x198], R14 ;  /* 0x0001980e01007387 */ /* 0x0001e80000100a00 */
[----:B0-----:R-:W2:Y:S04]  /*44e50*/  LDL.LU.64 R14, [R1+0x5df8] ;  /* 0x005df800010e7983 */ /* 0x001ea80000300a00 */
[----:B------:R-:W2:Y:S01]  /*44e60*/  LDL.LU.64 R12, [R1+0x5df0] ;  /* 0x005df000010c7983 */ /* 0x000ea20000300a00 */
[----:B------:R-:W-:-:S02]  /*44e70*/  F2FP.F16.E5M2.UNPACK_B R22, R22 ;  /* 0x00000016ff16723e */ /* 0x000fc400020004ff */
[----:B------:R-:W-:Y:S02]  /*44e80*/  F2FP.F16.E5M2.UNPACK_B R23, R23 ;  /* 0x00000017ff17723e */ /* 0x000fe400020004ff */
[----:B------:R-:W-:Y:S02]  /*44e90*/  F2FP.F16.E5M2.UNPACK_B R20, R20 ;  /* 0x00000014ff14723e */ /* 0x000fe400020004ff */
[----:B------:R-:W-:Y:S01]  /*44ea0*/  F2FP.F16.E5M2.UNPACK_B R21, R21 ;  /* 0x00000015ff15723e */ /* 0x000fe200020004ff */
[----:B------:R-:W-:Y:S04]  /*44eb0*/  STL.64 [R1+0x5d98], R26 ;  /* 0x005d981a01007387 */ /* 0x000fe80000100a00 */
[----:B------:R0:W-:Y:S01]  /*44ec0*/  STL.64 [R1+0x5d90], R24 ;  /* 0x005d901801007387 */ /* 0x0001e20000100a00 */
[----:B-1----:R-:W-:-:S02]  /*44ed0*/  IMAD.MOV.U32 R28, RZ, RZ, R16 ;  /* 0x000000ffff1c7224 */ /* 0x002fc400078e0010 */
[----:B------:R-:W-:Y:S01]  /*44ee0*/  IMAD.MOV.U32 R29, RZ, RZ, R17 ;  /* 0x000000ffff1d7224 */ /* 0x000fe200078e0011 */
[----:B0-----:R-:W3:Y:S04]  /*44ef0*/  LDL.LU.64 R24, [R1+0x1120] ;  /* 0x0011200001187983 */ /* 0x001ee80000300a00 */
[----:B------:R-:W3:Y:S01]  /*44f00*/  LDL.LU.64 R26, [R1+0x1128] ;  /* 0x00112800011a7983 */ /* 0x000ee20000300a00 */
[C---:B----4-:R-:W-:Y:S06]  /*44f10*/  HMMA.16816.F32 R4, R8.reuse, R20, R4 ;  /* 0x000000140804723c */ /* 0x050fec0000001804 */
[----:B--2---:R-:W-:-:S15]  /*44f20*/  HMMA.16816.F32 R12, R8, R22, R12 ;  /* 0x00000016080c723c */ /* 0x004fde000000180c */
[----:B------:R-:W-:-:S08]  /*44f30*/  NOP ;  /* 0x0000000000007918 */ /* 0x000fd00000000000 */
[----:B------:R0:W-:Y:S04]  /*44f40*/  STL.64 [R1+0x1b0], R12 ;  /* 0x0001b00c01007387 */ /* 0x0001e80000100a00 */
[----:B------:R1:W-:Y:S04]  /*44f50*/  STL.64 [R1+0x1b8], R14 ;  /* 0x0001b80e01007387 */ /* 0x0003e80000100a00 */
[----:B0-----:R-:W2:Y:S04]  /*44f60*/  LDL.LU.64 R12, [R1+0x1160] ;  /* 0x00116000010c7983 */ /* 0x001ea80000300a00 */
[----:B-1----:R-:W2:Y:S04]  /*44f70*/  LDL.LU.64 R14, [R1+0x1168] ;  /* 0x00116800010e7983 */ /* 0x002ea80000300a00 */
[----:B------:R-:W-:Y:S04]  /*44f80*/  STL.64 [R1+0x1b50], R16 ;  /* 0x001b501001007387 */ /* 0x000fe80000100a00 */
[----:B------:R0:W-:Y:S04]  /*44f90*/  STL.64 [R1+0x1b58], R18 ;  /* 0x001b581201007387 */ /* 0x0001e80000100a00 */
[----:B0-----:R-:W4:Y:S04]  /*44fa0*/  LDL.LU R18, [R1+0x5de8] ;  /* 0x005de80001127983 */ /* 0x001f280000300800 */
[----:B------:R-:W3:Y:S04]  /*44fb0*/  LDL.LU.64 R16, [R1+0x5de0] ;  /* 0x005de00001107983 */ /* 0x000ee80000300a00 */
[----:B------:R-:W-:Y:S04]  /*44fc0*/  STL.64 [R1+0x1d0], R4 ;  /* 0x0001d00401007387 */ /* 0x000fe80000100a00 */
[----:B------:R0:W-:Y:S04]  /*44fd0*/  STL.64 [R1+0x1d8], R6 ;  /* 0x0001d80601007387 */ /* 0x0001e80000100a00 */
[----:B0-----:R-:W2:Y:S04]  /*44fe0*/  LDL.LU.64 R6, [R1+0x5dd8] ;  /* 0x005dd80001067983 */ /* 0x001ea80000300a00 */
[----:B------:R-:W2:Y:S04]  /*44ff0*/  LDL.LU.64 R4, [R1+0x5dd0] ;  /* 0x005dd00001047983 */ /* 0x000ea80000300a00 */
[----:B------:R-:W-:Y:S04]  /*45000*/  STL.64 [R1+0x5d78], R22 ;  /* 0x005d781601007387 */ /* 0x000fe80000100a00 */
[----:B------:R0:W-:Y:S04]  /*45010*/  STL.64 [R1+0x5d70], R20 ;  /* 0x005d701401007387 */ /* 0x0001e80000100a00 */
[----:B0-----:R-:W2:Y:S04]  /*45020*/  LDL.LU.64 R20, [R1+0x1130] ;  /* 0x0011300001147983 */ /* 0x001ea80000300a00 */
[----:B------:R-:W2:Y:S01]  /*45030*/  LDL.LU.64 R22, [R1+0x1138] ;  /* 0x0011380001167983 */ /* 0x000ea20000300a00 */
[----:B----4-:R-:W-:-:S02]  /*45040*/  F2FP.F16.E5M2.UNPACK_B R18, R18 ;  /* 0x00000012ff12723e */ /* 0x010fc400020004ff */
[----:B---3--:R-:W-:Y:S02]  /*45050*/  F2FP.F16.E5M2.UNPACK_B R19, R17 ;  /* 0x00000011ff13723e */ /* 0x008fe400020004ff */
[----:B------:R-:W-:-:S05]  /*45060*/  F2FP.F16.E5M2.UNPACK_B R16, R16 ;  /* 0x00000010ff10723e */ /* 0x000fca00020004ff */
[----:B--2---:R-:W-:Y:S01]  /*45070*/  HMMA.16816.F32 R20, R8, R18, R20 ;  /* 0x000000120814723c */ /* 0x004fe20000001814 */
[----:B------:R-:W-:-:S15]  /*45080*/  F2FP.F16.E5M2.UNPACK_B R17, R7 ;  /* 0x00000007ff11723e */ /* 0x000fde00020004ff */
[----:B------:R-:W-:-:S07]  /*45090*/  NOP ;  /* 0x0000000000007918 */ /* 0x000fce0000000000 */
[----:B------:R-:W-:Y:S04]  /*450a0*/  STL.64 [R1+0x1f0], R20 ;  /* 0x0001f01401007387 */ /* 0x000fe80000100a00 */
[----:B------:R0:W-:Y:S02]  /*450b0*/  STL.64 [R1+0x1f8], R22 ;  /* 0x0001f81601007387 */ /* 0x0001e40000100a00 */
[----:B0-----:R-:W-:Y:S02]  /*450c0*/  HMMA.16816.F32 R20, R8, R16, R24 ;  /* 0x000000100814723c */ /* 0x001fe40000001818 */
[----:B------:R-:W-:Y:S04]  /*450d0*/  STL.64 [R1+0x5d60], R18 ;  /* 0x005d601201007387 */ /* 0x000fe80000100a00 */
[----:B------:R-:W-:-:S15]  /*450e0*/  STL.64 [R1+0x5d58], R16 ;  /* 0x005d581001007387 */ /* 0x000fde0000100a00 */
[----:B------:R-:W-:-:S02]  /*450f0*/  NOP ;  /* 0x0000000000007918 */ /* 0x000fc40000000000 */
[----:B------:R0:W-:Y:S04]  /*45100*/  STL.64 [R1+0x210], R20 ;  /* 0x0002101401007387 */ /* 0x0001e80000100a00 */
[----:B------:R1:W-:Y:S04]  /*45110*/  STL.64 [R1+0x218], R22 ;  /* 0x0002181601007387 */ /* 0x0003e80000100a00 */
[----:B0-----:R-:W2:Y:S04]  /*45120*/  LDL.LU.64 R20, [R1+0xe10] ;  /* 0x000e100001147983 */ /* 0x001ea80000300a00 */
[----:B-1----:R-:W3:Y:S01]  /*45130*/  LDL.LU.64 R22, [R1+0xe18] ;  /* 0x000e180001167983 */ /* 0x002ee20000300a00 */
[----:B------:R-:W-:-:S02]  /*45140*/  F2FP.F16.E5M2.UNPACK_B R6, R6 ;  /* 0x00000006ff06723e */ /* 0x000fc400020004ff */
[----:B------:R-:W-:-:S07]  /*45150*/  F2FP.F16.E5M2.UNPACK_B R7, R0 ;  /* 0x00000000ff07723e */ /* 0x000fce00020004ff */
[----:B------:R-:W-:-:S15]  /*45160*/  HMMA.16816.F32 R12, R8, R6, R12 ;  /* 0x00000006080c723c */ /* 0x000fde000000180c */
[----:B------:R-:W-:-:S08]  /*45170*/  NOP ;  /* 0x0000000000007918 */ /* 0x000fd00000000000 */
[----:B------:R-:W-:Y:S04]  /*45180*/  STL.64 [R1+0x500], R12 ;  /* 0x0005000c01007387 */ /* 0x000fe80000100a00 */
[----:B------:R-:W-:Y:S04]  /*45190*/  STL.64 [R1+0x508], R14 ;  /* 0x0005080e01007387 */ /* 0x000fe80000100a00 */
[----:B---3--:R-:W-:Y:S04]  /*451a0*/  STL.64 [R1+0x5dc8], R22 ;  /* 0x005dc81601007387 */ /* 0x008fe80000100a00 */
[----:B--2---:R0:W-:Y:S04]  /*451b0*/  STL.64 [R1+0x5dc0], R20 ;  /* 0x005dc01401007387 */ /* 0x0041e80000100a00 */
[----:B0-----:R-:W2:Y:S04]  /*451c0*/  LDL.LU.64 R20, [R1+0xe20] ;  /* 0x000e200001147983 */ /* 0x001ea80000300a00 */
[----:B------:R-:W2:Y:S04]  /*451d0*/  LDL.LU.64 R22, [R1+0xe28] ;  /* 0x000e280001167983 */ /* 0x000ea80000300a00 */
[----:B------:R-:W3:Y:S01]  /*451e0*/  LDL.LU R19, [R1+0xe44] ;  /* 0x000e440001137983 */ /* 0x000ee20000300800 */
[----:B------:R-:W-:-:S02]  /*451f0*/  F2FP.F16.E5M2.UNPACK_B R4, R4 ;  /* 0x00000004ff04723e */ /* 0x000fc400020004ff */
[----:B------:R-:W-:-:S07]  /*45200*/  F2FP.F16.E5M2.UNPACK_B R5, R5 ;  /* 0x00000005ff05723e */ /* 0x000fce00020004ff */
[----:B--2---:R-:W-:Y:S01]  /*45210*/  HMMA.16816.F32 R20, R8, R4, R20 ;  /* 0x000000040814723c */ /* 0x004fe20000001814 */
[----:B---3--:R0:W-:Y:S04]  /*45220*/  STL [R1+0x5db0], R19 ;  /* 0x005db01301007387 */ /* 0x0081e80000100800 */
[----:B------:R-:W2:Y:S04]  /*45230*/  LDL.LU.64 R16, [R1+0xbb0] ;  /* 0x000bb00001107983 */ /* 0x000ea80000300a00 */
[----:B0-----:R-:W2:Y:S04]  /*45240*/  LDL.LU.64 R18, [R1+0xbb8] ;  /* 0x000bb80001127983 */ /* 0x001ea80000300a00 */
[----:B------:R-:W3:Y:S04]  /*45250*/  LDL.LU R12, [R1+0xe40] ;  /* 0x000e4000010c7983 */ /* 0x000ee80000300800 */
[----:B------:R-:W4:Y:S04]  /*45260*/  LDL.LU R24, [R1+0xe4c] ;  /* 0x000e4c0001187983 */ /* 0x000f280000300800 */
[----:B------:R-:W4:Y:S04]  /*45270*/  LDL.LU R13, [R1+0xe48] ;  /* 0x000e4800010d7983 */ /* 0x000f280000300800 */
[----:B------:R-:W4:Y:S04]  /*45280*/  LDL.LU R25, [R1+0xe54] ;  /* 0x000e540001197983 */ /* 0x000f280000300800 */
[----:B------:R-:W4:Y:S04]  /*45290*/  LDL.LU R14, [R1+0xe50] ;  /* 0x000e5000010e7983 */ /* 0x000f280000300800 */
[----:B------:R-:W4:Y:S04]  /*452a0*/  LDL.LU R15, [R1+0xe5c] ;  /* 0x000e5c00010f7983 */ /* 0x000f280000300800 */
[----:B------:R-:W4:Y:S04]  /*452b0*/  LDL.LU R0, [R1+0xe58] ;  /* 0x000e580001007983 */ /* 0x000f280000300800 */
[----:B------:R-:W-:Y:S04]  /*452c0*/  STL [R1+0x5d30], R6 ;  /* 0x005d300601007387 */ /* 0x000fe80000100800 */
[----:B------:R-:W-:Y:S04]  /*452d0*/  STL [R1+0x5d2c], R7 ;  /* 0x005d2c0701007387 */ /* 0x000fe80000100800 */
[----:B------:R-:W-:Y:S04]  /*452e0*/  STL.64 [R1+0x1050], R20 ;  /* 0x0010501401007387 */ /* 0x000fe80000100a00 */
[----:B------:R0:W-:Y:S04]  /*452f0*/  STL.64 [R1+0x1058], R22 ;  /* 0x0010581601007387 */ /* 0x0001e80000100a00 */
[----:B0-----:R-:W2:Y:S04]  /*45300*/  LDL.LU.64 R22, [R1+0x5dc8] ;  /* 0x005dc80001167983 */ /* 0x001ea80000300a00 */
[----:B------:R-:W2:Y:S01]  /*45310*/  LDL.LU.64 R20, [R1+0x5dc0] ;  /* 0x005dc00001147983 */ /* 0x000ea20000300a00 */
[----:B------:R-:W-:-:S02]  /*45320*/  F2FP.F16.E5M2.UNPACK_B R2, R2 ;  /* 0x00000002ff02723e */ /* 0x000fc400020004ff */
[----:B------:R-:W-:Y:S01]  /*45330*/  F2FP.F16.E5M2.UNPACK_B R3, R3 ;  /* 0x00000003ff03723e */ /* 0x000fe200020004ff */
[----:B------:R-:W4:Y:S04]  /*45340*/  LDL.64 R26, [R1+0x20] ;  /* 0x00002000011a7983 */ /* 0x000f280000100a00 */
[----:B------:R-:W-:Y:S04]  /*45350*/  STL [R1+0x5d24], R4 ;  /* 0x005d240401007387 */ /* 0x000fe80000100800 */
[----:B------:R2:W-:Y:S04]  /*45360*/  STL [R1+0x5d20], R5 ;  /* 0x005d200501007387 */ /* 0x0005e80000100800 */
[----:B------:R-:W-:Y:S04]  /*45370*/  STL [R1+0x5d34], R2 ;  /* 0x005d340201007387 */ /* 0x000fe80000100800 */
[----:B------:R-:W-:Y:S01]  /*45380*/  STL [R1+0x5d28], R3 ;  /* 0x005d280301007387 */ /* 0x000fe20000100800 */
[----:B--2---:R-:W-:-:S15]  /*45390*/  HMMA.16816.F32 R4, R8, R2, R20 ;  /* 0x000000020804723c */ /* 0x004fde0000001814 */
[----:B------:R-:W-:-:S08]  /*453a0*/  NOP ;  /* 0x0000000000007918 */ /* 0x000fd00000000000 */
[----:B------:R-:W-:Y:S04]  /*453b0*/  STL.64 [R1+0x1040], R4 ;  /* 0x0010400401007387 */ /* 0x000fe80000100a00 */
[----:B------:R0:W-:Y:S02]  /*453c0*/  STL.64 [R1+0x1048], R6 ;  /* 0x0010480601007387 */ /* 0x0001e40000100a00 */
[----:B0-----:R-:W-:Y:S02]  /*453d0*/  F2FP.F16.E5M2.UNPACK_B R6, R28 ;  /* 0x0000001cff06723e */ /* 0x001fe400020004ff */
[----:B------:R-:W-:Y:S01]  /*453e0*/  F2FP.F16.E5M2.UNPACK_B R7, R29 ;  /* 0x0000001dff07723e */ /* 0x000fe200020004ff */
[----:B------:R-:W2:Y:S04]  /*453f0*/  LDL.LU R28, [R1+0x5db8] ;  /* 0x005db800011c7983 */ /* 0x000ea80000300800 */
[----:B------:R-:W2:Y:S04]  /*45400*/  LDL.LU R29, [R1+0x5db4] ;  /* 0x005db400011d7983 */ /* 0x000ea80000300800 */
[----:B------:R-:W2:Y:S04]  /*45410*/  LDL.64 R20, [R1+0x18] ;  /* 0x0000180001147983 */ /* 0x000ea80000100a00 */
[----:B------:R-:W2:Y:S04]  /*45420*/  LDL.64 R22, [R1+0x10] ;  /* 0x0000100001167983 */ /* 0x000ea80000100a00 */
[----:B------:R-:W-:Y:S01]  /*45430*/  STL.64 [R1+0x28], R6 ;  /* 0x0000280601007387 */ /* 0x000fe20000100a00 */
[----:B------:R-:W-:Y:S03]  /*45440*/  HMMA.16816.F32 R8, R8, R6, R16 ;  /* 0x000000060808723c */ /* 0x000fe60000001810 */
[----:B------:R-:W3:Y:S03]  /*45450*/  LDL.LU R19, [R1+0x5db0] ;  /* 0x005db00001137983 */ /* 0x000ee60000300800 */
[----:B------:R-:W-:-:S02]  /*45460*/  IMAD.MOV.U32 R5, RZ, RZ, R7 ;  /* 0x000000ffff057224 */ /* 0x000fc400078e0007 */
[----:B------:R-:W-:-:S15]  /*45470*/  IMAD.MOV.U32 R4, RZ, RZ, R6 ;  /* 0x000000ffff047224 */ /* 0x000fde00078e0006 */
[----:B------:R0:W-:Y:S04]  /*45480*/  STL.64 [R1+0xed0], R8 ;  /* 0x000ed00801007387 */ /* 0x0001e80000100a00 */
[----:B------:R1:W-:Y:S04]  /*45490*/  STL.64 [R1+0xed8], R10 ;  /* 0x000ed80a01007387 */ /* 0x0003e80000100a00 */
[----:B0-----:R-:W2:Y:S04]  /*454a0*/  LDL.LU.64 R8, [R1+0xba0] ;  /* 0x000ba00001087983 */ /* 0x001ea80000300a00 */
[----:B-1----:R-:W2:Y:S04]  /*454b0*/  LDL.LU.64 R10, [R1+0xba8] ;  /* 0x000ba800010a7983 */ /* 0x002ea80000300a00 */
[----:B------:R-:W-:Y:S04]  /*454c0*/  STL [R1+0x5d3c], R5 ;  /* 0x005d3c0501007387 */ /* 0x000fe80000100800 */
[----:B------:R-:W-:Y:S04]  /*454d0*/  STL [R1+0x5d38], R4 ;  /* 0x005d380401007387 */ /* 0x000fe80000100800 */
[----:B------:R-:W2:Y:S04]  /*454e0*/  LDL R16, [R1+0x8] ;  /* 0x0000080001107983 */ /* 0x000ea80000100800 */
[----:B------:R-:W2:Y:S01]  /*454f0*/  LDL R17, [R1+0xc] ;  /* 0x00000c0001117983 */ /* 0x000ea20000100800 */
[----:B---3--:R-:W-:-:S03]  /*45500*/  IMAD R12, R12, 0x100, R19 ;  /* 0x000001000c0c7824 */ /* 0x008fc600078e0213 */
[----:B------:R-:W3:Y:S01]  /*45510*/  LDL.64 R18, [R1] ;  /* 0x0000000001127983 */ /* 0x000ee20000100a00 */
[----:B----4-:R-:W-:Y:S02]  /*45520*/  IMAD R13, R13, 0x100, R24 ;  /* 0x000001000d0d7824 */ /* 0x010fe400078e0218 */
[----:B------:R-:W-:Y:S02]  /*45530*/  IMAD R14, R14, 0x100, R25 ;  /* 0x000001000e0e7824 */ /* 0x000fe400078e0219 */
[----:B------:R-:W-:Y:S01]  /*45540*/  IMAD R15, R0, 0x100, R15 ;  /* 0x00000100000f7824 */ /* 0x000fe200078e020f */
[----:B------:R-:W-:Y:S02]  /*45550*/  F2FP.F16.E5M2.UNPACK_B R12, R12 ;  /* 0x0000000cff0c723e */ /* 0x000fe400020004ff */
[----:B------:R-:W-:Y:S02]  /*45560*/  F2FP.F16.E5M2.UNPACK_B R13, R13 ;  /* 0x0000000dff0d723e */ /* 0x000fe400020004ff */
[----:B------:R-:W-:-:S02]  /*45570*/  F2FP.F16.E5M2.UNPACK_B R14, R14 ;  /* 0x0000000eff0e723e */ /* 0x000fc400020004ff */
[----:B------:R-:W-:Y:S01]  /*45580*/  F2FP.F16.E5M2.UNPACK_B R15, R15 ;  /* 0x0000000fff0f723e */ /* 0x000fe200020004ff */
[----:B------:R-:W-:Y:S02]  /*45590*/  IMAD.MOV.U32 R3, RZ, RZ, R27 ;  /* 0x000000ffff037224 */ /* 0x000fe400078e001b */
[----:B------:R-:W-:-:S04]  /*455a0*/  IMAD.MOV.U32 R7, RZ, RZ, R26 ;  /* 0x000000ffff077224 */ /* 0x000fc800078e001a */
[C---:B--2---:R-:W-:Y:S01]  /*455b0*/  HMMA.16816.F32 R8, R12.reuse, R26, R8 ;  /* 0x0000001a0c08723c */ /* 0x044fe20000001808 */
[----:B---3--:R-:W-:Y:S04]  /*455c0*/  STL.64 [R1+0x5da8], R18 ;  /* 0x005da81201007387 */ /* 0x008fe80000100a00 */
[----:B------:R0:W-:Y:S04]  /*455d0*/  STL.64 [R1+0x5da0], R16 ;  /* 0x005da01001007387 */ /* 0x0001e80000100a00 */
[----:B0-----:R-:W2:Y:S04]  /*455e0*/  LDL.LU.64 R16, [R1+0x1310] ;  /* 0x0013100001107983 */ /* 0x001ea80000300a00 */
[----:B------:R-:W2:Y:S10]  /*455f0*/  LDL.LU.64 R18, [R1+0x1318] ;  /* 0x0013180001127983 */ /* 0x000eb40000300a00 */
[----:B------:R-:W-:Y:S04]  /*45600*/  STL.64 [R1+0xec0], R8 ;  /* 0x000ec00801007387 */ /* 0x000fe80000100a00 */
[----:B------:R-:W-:Y:S04]  /*45610*/  STL.64 [R1+0xec8], R10 ;  /* 0x000ec80a01007387 */ /* 0x000fe80000100a00 */
[----:B------:R-:W3:Y:S04]  /*45620*/  LDL.LU.64 R24, [R1+0x12f0] ;  /* 0x0012f00001187983 */ /* 0x000ee80000300a00 */
[----:B------:R-:W3:Y:S04]  /*45630*/  LDL.LU.64 R26, [R1+0x12f8] ;  /* 0x0012f800011a7983 */ /* 0x000ee80000300a00 */
[----:B------:R-:W-:Y:S04]  /*45640*/  STL [R1+0x5d44], R3 ;  /* 0x005d440301007387 */ /* 0x000fe80000100800 */
[----:B------:R0:W-:Y:S04]  /*45650*/  STL [R1+0x5d40], R7 ;  /* 0x005d400701007387 */ /* 0x0001e80000100800 */
[----:B------:R-:W4:Y:S04]  /*45660*/  LDL.LU.64 R4, [R1+0x1320] ;  /* 0x0013200001047983 */ /* 0x000f280000300a00 */
[----:B0-----:R-:W4:Y:S04]  /*45670*/  LDL.LU.64 R6, [R1+0x1328] ;  /* 0x0013280001067983 */ /* 0x001f280000300a00 */
[----:B------:R-:W3:Y:S04]  /*45680*/  LDL.LU R8, [R1+0xee0] ;  /* 0x000ee00001087983 */ /* 0x000ee80000300800 */
[----:B------:R-:W3:Y:S01]  /*45690*/  LDL.LU R9, [R1+0xee8] ;  /* 0x000ee80001097983 */ /* 0x000ee20000300800 */
[----:B------:R-:W-:Y:S01]  /*456a0*/  IMAD.MOV.U32 R2, RZ, RZ, R22 ;  /* 0x000000ffff027224 */ /* 0x000fe200078e0016 */
[C---:B--2---:R-:W-:Y:S06]  /*456b0*/  HMMA.16816.F32 R16, R12.reuse, R22, R16 ;  /* 0x000000160c10723c */ /* 0x044fec0000001810 */
[----:B----4-:R-:W-:Y:S01]  /*456c0*/  HMMA.16816.F32 R4, R12, R20, R4 ;  /* 0x000000140c04723c */ /* 0x010fe20000001804 */
[----:B---3--:R0:W-:Y:S04]  /*456d0*/  STL.64 [R1+0x5d68], R8 ;  /* 0x005d680801007387 */ /* 0x0081e80000100a00 */
[----:B0-----:R-:W2:Y:S04]  /*456e0*/  LDL.LU.64 R8, [R1+0x1300] ;  /* 0x0013000001087983 */ /* 0x001ea80000300a00 */
[----:B------:R-:W2:-:S14]  /*456f0*/  LDL.LU.64 R10, [R1+0x1308] ;  /* 0x00130800010a7983 */ /* 0x000e9c0000300a00 */
[----:B------:R-:W-:Y:S04]  /*45700*/  STL.64 [R1+0xeb0], R4 ;  /* 0x000eb00401007387 */ /* 0x000fe80000100a00 */
[----:B------:R-:W-:Y:S04]  /*45710*/  STL.64 [R1+0xeb8], R6 ;  /* 0x000eb80601007387 */ /* 0x000fe80000100a00 */
[----:B------:R-:W-:Y:S04]  /*45720*/  STL.64 [R1+0xea0], R16 ;  /* 0x000ea01001007387 */ /* 0x000fe80000100a00 */
[----:B------:R0:W-:Y:S04]  /*45730*/  STL.64 [R1+0xea8], R18 ;  /* 0x000ea81201007387 */ /* 0x0001e80000100a00 */
[----:B0-----:R-:W3:Y:S04]  /*45740*/  LDL.LU.64 R18, [R1+0x5da8] ;  /* 0x005da80001127983 */ /* 0x001ee80000300a00 */
[----:B------:R-:W2:Y:S01]  /*45750*/  LDL.LU.64 R16, [R1+0x5da0] ;  /* 0x005da00001107983 */ /* 0x000ea20000300a00 */
[----:B------:R-:W-:-:S02]  /*45760*/  IMAD.MOV.U32 R5, RZ, RZ, R20 ;  /* 0x000000ffff057224 */ /* 0x000fc400078e0014 */
[----:B------:R-:W-:Y:S02]  /*45770*/  IMAD.MOV.U32 R4, RZ, RZ, R21 ;  /* 0x000000ffff047224 */ /* 0x000fe400078e0015 */
[----:B------:R-:W-:Y:S01]  /*45780*/  IMAD.MOV.U32 R6, RZ, RZ, R23 ;  /* 0x000000ffff067224 */ /* 0x000fe200078e0017 */
[----:B------:R-:W4:Y:S04]  /*45790*/  LDL.LU.64 R20, [R1+0x12c0] ;  /* 0x0012c00001147983 */ /* 0x000f280000300a00 */
[----:B------:R-:W4:Y:S01]  /*457a0*/  LDL.LU.64 R22, [R1+0x12c8] ;  /* 0x0012c80001167983 */ /* 0x000f220000300a00 */
[C---:B--2---:R-:W-:Y:S06]  /*457b0*/  HMMA.16816.F32 R8, R12.reuse, R16, R8 ;  /* 0x000000100c08723c */ /* 0x044fec0000001808 */
[----:B---3--:R-:W-:Y:S01]  /*457c0*/  HMMA.16816.F32 R24, R12, R18, R24 ;  /* 0x000000120c18723c */ /* 0x008fe20000001818 */
[----:B----4-:R-:W-:Y:S04]  /*457d0*/  STL.64 [R1+0x5d88], R22 ;  /* 0x005d881601007387 */ /* 0x010fe80000100a00 */
[----:B------:R0:W-:Y:S01]  /*457e0*/  STL.64 [R1+0x5d80], R20 ;  /* 0x005d801401007387 */ /* 0x0001e20000100a00 */
[----:B------:R-:W-:-:S02]  /*457f0*/  IMAD.MOV.U32 R7, RZ, RZ, R19 ;  /* 0x000000ffff077224 */ /* 0x000fc400078e0013 */
[----:B------:R-:W-:Y:S01]  /*45800*/  IMAD.MOV.U32 R3, RZ, RZ, R18 ;  /* 0x000000ffff037224 */ /* 0x000fe200078e0012 */
[----:B0-----:R-:W2:Y:S04]  /*45810*/  LDL.LU.64 R20, [R1+0x12d0] ;  /* 0x0012d00001147983 */ /* 0x001ea80000300a00 */
[----:B------:R-:W2:Y:S04]  /*45820*/  LDL.LU.64 R22, [R1+0x12d8] ;  /* 0x0012d80001167983 */ /* 0x000ea80000300a00 */
[----:B------:R0:W-:Y:S04]  /*45830*/  STL.64 [R1+0xe90], R8 ;  /* 0x000e900801007387 */ /* 0x0001e80000100a00 */
[----:B------:R1:W-:Y:S04]  /*45840*/  STL.64 [R1+0xe98], R10 ;  /* 0x000e980a01007387 */ /* 0x0003e80000100a00 */
[----:B0-----:R-:W3:Y:S04]  /*45850*/  LDL.LU.64 R8, [R1+0x12b0] ;  /* 0x0012b00001087983 */ /* 0x001ee80000300a00 */
[----:B-1----:R-:W3:Y:S04]  /*45860*/  LDL.LU.64 R10, [R1+0x12b8] ;  /* 0x0012b800010a7983 */ /* 0x002ee80000300a00 */
[----:B------:R-:W-:Y:S04]  /*45870*/  STL.64 [R1+0xe80], R24 ;  /* 0x000e801801007387 */ /* 0x000fe80000100a00 */
[----:B------:R0:W-:Y:S04]  /*45880*/  STL.64 [R1+0xe88], R26 ;  /* 0x000e881a01007387 */ /* 0x0001e80000100a00 */
[----:B0-----:R-:W2:Y:S04]  /*45890*/  LDL.LU.64 R26, [R1+0x5d98] ;  /* 0x005d9800011a7983 */ /* 0x001ea80000300a00 */
[----:B------:R-:W4:Y:S04]  /*458a0*/  LDL.LU.64 R24, [R1+0x5d90] ;  /* 0x005d900001187983 */ /* 0x000f280000300a00 */
[----:B------:R-:W3:Y:S04]  /*458b0*/  LDL.LU.64 R16, [R1+0x12a0] ;  /* 0x0012a00001107983 */ /* 0x000ee80000300a00 */
[----:B------:R-:W3:Y:S04]  /*458c0*/  LDL.LU.64 R18, [R1+0x12a8] ;  /* 0x0012a80001127983 */ /* 0x000ee80000300a00 */
[----:B------:R-:W-:Y:S04]  /*458d0*/  STL.64 [R1+0x5d50], R6 ;  /* 0x005d500601007387 */ /* 0x000fe80000100a00 */
[----:B------:R0:W-:Y:S04]  /*458e0*/  STL.64 [R1+0x5d48], R4 ;  /* 0x005d480401007387 */ /* 0x0001e80000100a00 */
[----:B0-----:R-:W4:Y:S04]  /*458f0*/  LDL.LU.64 R4, [R1+0x12e0] ;  /* 0x0012e00001047983 */ /* 0x001f280000300a00 */
[----:B------:R-:W4:Y:S01]  /*45900*/  LDL.LU.64 R6, [R1+0x12e8] ;  /* 0x0012e80001067983 */ /* 0x000f220000300a00 */
[C---:B--2---:R-:W-:Y:S06]  /*45910*/  HMMA.16816.F32 R20, R12.reuse, R26, R20 ;  /* 0x0000001a0c14723c */ /* 0x044fec0000001814 */
[----:B----4-:R-:W-:-:S15]  /*45920*/  HMMA.16816.F32 R4, R12, R28, R4 ;  /* 0x0000001c0c04723c */ /* 0x010fde0000001804 */
[----:B------:R-:W-:-:S08]  /*45930*/  NOP ;  /* 0x0000000000007918 */ /* 0x000fd00000000000 */
[----:B------:R0:W-:Y:S04]  /*45940*/  STL.64 [R1+0xe70], R4 ;  /* 0x000e700401007387 */ /* 0x0001e80000100a00 */
[----:B------:R1:W-:Y:S04]  /*45950*/  STL.64 [R1+0xe78], R6 ;  /* 0x000e780601007387 */ /* 0x0003e80000100a00 */
[----:B0-----:R-:W2:Y:S04]  /*45960*/  LDL.LU.64 R4, [R1+0x1290] ;  /* 0x0012900001047983 */ /* 0x001ea80000300a00 */
[----:B-1----:R-:W2:Y:S04]  /*45970*/  LDL.LU.64 R6, [R1+0x1298] ;  /* 0x0012980001067983 */ /* 0x002ea80000300a00 */
[----:B------:R-:W-:Y:S04]  /*45980*/  STL.64 [R1+0xe60], R20 ;  /* 0x000e601401007387 */ /* 0x000fe80000100a00 */
[----:B------:R0:W-:Y:S04]  /*45990*/  STL.64 [R1+0xe68], R22 ;  /* 0x000e681601007387 */ /* 0x0001e80000100a00 */
[----:B0-----:R-:W4:Y:S04]  /*459a0*/  LDL.LU.64 R22, [R1+0x5d88] ;  /* 0x005d880001167983 */ /* 0x001f280000300a00 */
[----:B------:R-:W4:Y:S02]  /*459b0*/  LDL.LU.64 R20, [R1+0x5d80] ;  /* 0x005d800001147983 */ /* 0x000f240000300a00 */
[----:B----4-:R-:W-:-:S15]  /*459c0*/  HMMA.16816.F32 R20, R12, R24, R20 ;  /* 0x000000180c14723c */ /* 0x010fde0000001814 */
[----:B------:R-:W-:-:S08]  /*459d0*/  NOP ;  /* 0x0000000000007918 */ /* 0x000fd00000000000 */
[----:B------:R-:W-:Y:S04]  /*459e0*/  STL.64 [R1+0xe50], R20 ;  /* 0x000e501401007387 */ /* 0x000fe80000100a00 */
[----:B------:R0:W-:Y:S04]  /*459f0*/  STL.64 [R1+0xe58], R22 ;  /* 0x000e581601007387 */ /* 0x0001e80000100a00 */
[----:B0-----:R-:W3:Y:S04]  /*45a00*/  LDL.LU.64 R22, [R1+0x5d78] ;  /* 0x005d780001167983 */ /* 0x001ee80000300a00 */
[----:B------:R-:W4:Y:S04]  /*45a10*/  LDL.LU.64 R20, [R1+0x5d70] ;  /* 0x005d700001147983 */ /* 0x000f280000300a00 */
[----:B------:R-:W-:Y:S04]  /*45a20*/  STL.64 [R1+0x5c98], R26 ;  /* 0x005c981a01007387 */ /* 0x000fe80000100a00 */
[----:B------:R0:W-:Y:S04]  /*45a30*/  STL.64 [R1+0x5c90], R24 ;  /* 0x005c901801007387 */ /* 0x0001e80000100a00 */
[----:B0-----:R-:W2:Y:S04]  /*45a40*/  LDL.LU.64 R24, [R1+0x1280] ;  /* 0x0012800001187983 */ /* 0x001ea80000300a00 */
[----:B------:R-:W2:Y:S01]  /*45a50*/  LDL.LU.64 R26, [R1+0x1288] ;  /* 0x00128800011a7983 */ /* 0x000ea20000300a00 */
[C---:B---3--:R-:W-:Y:S06]  /*45a60*/  HMMA.16816.F32 R8, R12.reuse, R22, R8 ;  /* 0x000000160c08723c */ /* 0x048fec0000001808 */
[----:B----4-:R-:W-:-:S15]  /*45a70*/  HMMA.16816.F32 R16, R12, R20, R16 ;  /* 0x000000140c10723c */ /* 0x010fde0000001810 */
[----:B------:R-:W-:-:S02]  /*45a80*/  NOP ;  /* 0x0000000000007918 */ /* 0x000fc40000000000 */
[----:B------:R0:W-:Y:S04]  /*45a90*/  STL.64 [R1+0xe40], R8 ;  /* 0x000e400801007387 */ /* 0x0001e80000100a00 */
[----:B------:R1:W-:Y:S04]  /*45aa0*/  STL.64 [R1+0xe48], R10 ;  /* 0x000e480a01007387 */ /* 0x0003e80000100a00 */
[----:B0-----:R-:W3:Y:S04]  /*45ab0*/  LDL.LU.64 R8, [R1+0x5d68] ;  /* 0x005d680001087983 */ /* 0x001ee80000300a00 */
[----:B-1----:R-:W4:Y:S04]  /*45ac0*/  LDL.LU R10, [R1+0xef0] ;  /* 0x000ef000010a7983 */ /* 0x002f280000300800 */
[----:B------:R-:W4:Y:S04]  /*45ad0*/  LDL.LU R11, [R1+0xefc] ;  /* 0x000efc00010b7983 */ /* 0x000f280000300800 */
[----:B------:R-:W4:Y:S04]  /*45ae0*/  LDL.LU R0, [R1+0xef8] ;  /* 0x000ef80001007983 */ /* 0x000f280000300800 */
[----:B------:R-:W-:Y:S04]  /*45af0*/  STL.64 [R1+0xe30], R16 ;  /* 0x000e301001007387 */ /* 0x000fe80000100a00 */
[----:B------:R0:W-:Y:S04]  /*45b00*/  STL.64 [R1+0xe38], R18 ;  /* 0x000e381201007387 */ /* 0x0001e80000100a00 */
[----:B0-----:R-:W2:Y:S04]  /*45b10*/  LDL.LU.64 R18, [R1+0x5d60] ;  /* 0x005d600001127983 */ /* 0x001ea80000300a00 */
[----:B------:R-:W3:Y:S04]  /*45b20*/  LDL.LU.64 R16, [R1+0x5d58] ;  /* 0x005d580001107983 */ /* 0x000ee80000300a00 */
[----:B------:R0:W-:Y:S04]  /*45b30*/  STL.64 [R1+0x5ca8], R22 ;  /* 0x005ca81601007387 */ /* 0x0001e80000100a00 */
[----:B0-----:R-:W4:Y:S04]  /*45b40*/  LDL.LU R22, [R1+0xeec] ;  /* 0x000eec0001167983 */ /* 0x001f280000300800 */
[----:B------:R-:W4:Y:S04]  /*45b50*/  LDL.LU R23, [R1+0xef4] ;  /* 0x000ef40001177983 */ /* 0x000f280000300800 */
[----:B------:R0:W-:Y:S04]  /*45b60*/  STL.64 [R1+0x5ca0], R20 ;  /* 0x005ca01401007387 */ /* 0x0001e80000100a00 */
[----:B0-----:R-:W4:Y:S01]  /*45b70*/  LDL.LU R21, [R1+0xee4] ;  /* 0x000ee40001157983 */ /* 0x001f220000300800 */
[----:B--2---:R-:W-:-:S15]  /*45b80*/  HMMA.16816.F32 R4, R12, R18, R4 ;  /* 0x000000120c04723c */ /* 0x004fde0000001804 */
[----:B------:R-:W-:-:S08]  /*45b90*/  NOP ;  /* 0x0000000000007918 */ /* 0x000fd00000000000 */
[----:B------:R-:W-:Y:S04]  /*45ba0*/  STL.64 [R1+0xe20], R4 ;  /* 0x000e200401007387 */ /* 0x000fe80000100a00 */
[----:B------:R0:W-:Y:S04]  /*45bb0*/  STL.64 [R1+0xe28], R6 ;  /* 0x000e280601007387 */ /* 0x0001e80000100a00 */
[----:B0-----:R-:W2:Y:S01]  /*45bc0*/  LDL.LU.64 R6, [R1+0x5d50] ;  /* 0x005d500001067983 */ /* 0x001ea20000300a00 */
[----:B---3--:R-:W-:Y:S03]  /*45bd0*/  HMMA.16816.F32 R24, R12, R16, R24 ;  /* 0x000000100c18723c */ /* 0x008fe60000001818 */
[----:B------:R-:W3:-:S15]  /*45be0*/  LDL.LU.64 R4, [R1+0x5d48] ;  /* 0x005d480001047983 */ /* 0x000ede0000300a00 */
[----:B------:R-:W-:-:S05]  /*45bf0*/  NOP ;  /* 0x0000000000007918 */ /* 0x000fca0000000000 */
[----:B------:R-:W-:Y:S04]  /*45c00*/  STL.64 [R1+0xe10], R24 ;  /* 0x000e101801007387 */ /* 0x000fe80000100a00 */
[----:B------:R0:W-:Y:S02]  /*45c10*/  STL.64 [R1+0xe18], R26 ;  /* 0x000e181a01007387 */ /* 0x0001e40000100a00 */
[----:B0-----:R-:W-:Y:S02]  /*45c20*/  IMAD.MOV.U32 R26, RZ, RZ, R3 ;  /* 0x000000ffff1a7224 */ /* 0x001fe400078e0003 */
[----:B------:R-:W4:Y:S01]  /*45c30*/  LDL.LU R3, [R1+0x5d44] ;  /* 0x005d440001037983 */ /* 0x000f220000300800 */
[----:B--2---:R-:W-:-:S03]  /*45c40*/  IMAD.MOV.U32 R27, RZ, RZ, R7 ;  /* 0x000000ffff1b7224 */ /* 0x004fc600078e0007 */
[----:B------:R-:W2:Y:S04]  /*45c50*/  LDL.LU R7, [R1+0x5d40] ;  /* 0x005d400001077983 */ /* 0x000ea80000300800 */
[----:B------:R-:W3:Y:S04]  /*45c60*/  LDL.64 R24, [R1+0x8] ;  /* 0x0000080001187983 */ /* 0x000ee80000100a00 */
[----:B------:R-:W-:Y:S04]  /*45c70*/  STL.64 [R1+0x5cc8], R26 ;  /* 0x005cc81a01007387 */ /* 0x000fe80000100a00 */
[----:B---3--:R0:W-:Y:S04]  /*45c80*/  STL.64 [R1+0x5cc0], R24 ;  /* 0x005cc01801007387 */ /* 0x0081e80000100a00 */
[----:B------:R-:W-:Y:S04]  /*45c90*/  STL.64 [R1+0x5c78], R18 ;  /* 0x005c781201007387 */ /* 0x000fe80000100a00 */
[----:B------:R1:W-:Y:S01]  /*45ca0*/  STL.64 [R1+0x5c70], R16 ;  /* 0x005c701001007387 */ /* 0x0003e20000100a00 */
[----:B0-----:R-:W-:-:S02]  /*45cb0*/  IMAD.MOV.U32 R24, RZ, RZ, R5 ;  /* 0x000000ffff187224 */ /* 0x001fc400078e0005 */
[----:B------:R-:W-:Y:S01]  /*45cc0*/  IMAD.MOV.U32 R25, RZ, RZ, R4 ;  /* 0x000000ffff197224 */ /* 0x000fe200078e0004 */
[----:B------:R-:W3:Y:S04]  /*45cd0*/  LDL.LU R5, [R1+0x5d3c] ;  /* 0x005d3c0001057983 */ /* 0x000ee80000300800 */
[----:B------:R-:W3:Y:S01]  /*45ce0*/  LDL.LU R4, [R1+0x5d38] ;  /* 0x005d380001047983 */ /* 0x000ee20000300800 */
[----:B------:R-:W-:Y:S02]  /*45cf0*/  IMAD.MOV.U32 R26, RZ, RZ, R2 ;  /* 0x000000ffff1a7224 */ /* 0x000fe400078e0002 */
[----:B------:R-:W-:Y:S01]  /*45d00*/  IMAD.MOV.U32 R27, RZ, RZ, R6 ;  /* 0x000000ffff1b7224 */ /* 0x000fe200078e0006 */
[----:B-1----:R-:W3:Y:S04]  /*45d10*/  LDL.LU.64 R16, [R1+0x14e0] ;  /* 0x0014e00001107983 */ /* 0x002ee80000300a00 */
[----:B------:R-:W3:Y:S04]  /*45d20*/  LDL.LU.64 R18, [R1+0x14e8] ;  /* 0x0014e80001127983 */ /* 0x000ee80000300a00 */
[----:B------:R-:W3:Y:S04]  /*45d30*/  LDL.LU R2, [R1+0x5d34] ;  /* 0x005d340001027983 */ /* 0x000ee80000300800 */
[----:B------:R-:W3:Y:S04]  /*45d40*/  LDL.LU R6, [R1+0x5d30] ;  /* 0x005d300001067983 */ /* 0x000ee80000300800 */
[----:B------:R2:W-:Y:S02]  /*45d50*/  STL.64 [R1+0x5ce8], R26 ;  /* 0x005ce81a01007387 */ /* 0x0005e40000100a00 */
[----:B--2---:R-:W-:-:S02]  /*45d60*/  IMAD.MOV.U32 R26, RZ, RZ, R7 ;  /* 0x000000ffff1a7224 */ /* 0x004fc400078e0007 */
[----:B----4-:R-:W-:Y:S01]  /*45d70*/  IMAD.MOV.U32 R27, RZ, RZ, R3 ;  /* 0x000000ffff1b7224 */ /* 0x010fe200078e0003 */
[----:B------:R-:W2:Y:S04]  /*45d80*/  LDL.LU R7, [R1+0x5d2c] ;  /* 0x005d2c0001077983 */ /* 0x000ea80000300800 */
[----:B------:R-:W4:Y:S04]  /*45d90*/  LDL.LU R3, [R1+0x5d28] ;  /* 0x005d280001037983 */ /* 0x000f280000300800 */
[----:B------:R3:W-:Y:S02]  /*45da0*/  STL.64 [R1+0x5ce0], R24 ;  /* 0x005ce01801007387 */ /* 0x0007e40000100a00 */
[----:B---3--:R-:W-:-:S02]  /*45db0*/  IMAD.MOV.U32 R25, RZ, RZ, R5 ;  /* 0x000000ffff197224 */ /* 0x008fc400078e0005 */
[----:B------:R-:W-:Y:S02]  /*45dc0*/  IMAD.MOV.U32 R24, RZ, RZ, R4 ;  /* 0x000000ffff187224 */ /* 0x000fe400078e0004 */
[----:B------:R-:W3:Y:S04]  /*45dd0*/  LDL.LU R4, [R1+0x5d24] ;  /* 0x005d240001047983 */ /* 0x000ee80000300800 */
[----:B------:R-:W3:Y:S04]  /*45de0*/  LDL.LU R5, [R1+0x5d20] ;  /* 0x005d200001057983 */ /* 0x000ee80000300800 */
[----:B------:R-:W-:Y:S04]  /*45df0*/  STL.64 [R1+0x5d18], R26 ;  /* 0x005d181a01007387 */ /* 0x000fe80000100a00 */
[----:B------:R0:W-:Y:S04]  /*45e00*/  STL.64 [R1+0x5d10], R24 ;  /* 0x005d101801007387 */ /* 0x0001e80000100a00 */
[----:B0-----:R-:W2:Y:S04]  /*45e10*/  LDL.LU.64 R24, [R1+0x1270] ;  /* 0x0012700001187983 */ /* 0x001ea80000300a00 */
[----:B------:R-:W2:Y:S01]  /*45e20*/  LDL.LU.64 R26, [R1+0x1278] ;  /* 0x00127800011a7983 */ /* 0x000ea20000300a00 */
[----:B------:R-:W-:-:S02]  /*45e30*/  IMAD R8, R8, 0x100, R21 ;  /* 0x0000010008087824 */ /* 0x000fc400078e0215 */
[----:B------:R-:W-:Y:S02]  /*45e40*/  IMAD R9, R9, 0x100, R22 ;  /* 0x0000010009097824 */ /* 0x000fe400078e0216 */
[----:B------:R-:W-:Y:S01]  /*45e50*/  IMAD R10, R10, 0x100, R23 ;  /* 0x000001000a0a7824 */ /* 0x000fe200078e0217 */
[C---:B---3--:R-:W-:Y:S06]  /*45e60*/  HMMA.16816.F32 R16, R12.reuse, R4, R16 ;  /* 0x000000040c10723c */ /* 0x048fec0000001810 */
[----:B--2---:R-:W-:-:S15]  /*45e70*/  HMMA.16816.F32 R24, R12, R6, R24 ;  /* 0x000000060c18723c */ /* 0x004fde0000001818 */
[----:B------:R-:W-:-:S08]  /*45e80*/  NOP ;  /* 0x0000000000007918 */ /* 0x000fd00000000000 */
[----:B------:R0:W-:Y:S04]  /*45e90*/  STL.64 [R1+0xe00], R24 ;  /* 0x000e001801007387 */ /* 0x0001e80000100a00 */
[----:B------:R1:W-:Y:S04]  /*45ea0*/  STL.64 [R1+0xe08], R26 ;  /* 0x000e081a01007387 */ /* 0x0003e80000100a00 */
[----:B0-----:R-:W4:Y:S04]  /*45eb0*/  LDL.LU.64 R24, [R1+0x14d0] ;  /* 0x0014d00001187983 */ /* 0x001f280000300a00 */
[----:B-1----:R-:W4:Y:S04]  /*45ec0*/  LDL.LU.64 R26, [R1+0x14d8] ;  /* 0x0014d800011a7983 */ /* 0x002f280000300a00 */
[----:B------:R-:W-:Y:S04]  /*45ed0*/  STL.64 [R1+0x1030], R16 ;  /* 0x0010301001007387 */ /* 0x000fe80000100a00 */
[----:B------:R-:W-:Y:S04]  /*45ee0*/  STL.64 [R1+0x1038], R18 ;  /* 0x0010381201007387 */ /* 0x000fe80000100a00 */
[----:B------:R-:W2:Y:S04]  /*45ef0*/  LDL.LU.64 R20, [R1+0x1220] ;  /* 0x0012200001147983 */ /* 0x000ea80000300a00 */
[----:B------:R-:W3:Y:S04]  /*45f00*/  LDL.LU.64 R22, [R1+0x1228] ;  /* 0x0012280001167983 */ /* 0x000ee80000300a00 */
[----:B---3--:R-:W-:Y:S04]  /*45f10*/  STL.64 [R1+0x5cb8], R22 ;  /* 0x005cb81601007387 */ /* 0x008fe80000100a00 */
[----:B--2---:R0:W-:Y:S04]  /*45f20*/  STL.64 [R1+0x5cb0], R20 ;  /* 0x005cb01401007387 */ /* 0x0041e80000100a00 */
[----:B0-----:R-:W2:Y:S04]  /*45f30*/  LDL.LU.64 R20, [R1+0x1230] ;  /* 0x0012300001147983 */ /* 0x001ea80000300a00 */
[----:B------:R-:W3:Y:S04]  /*45f40*/  LDL.LU.64 R22, [R1+0x1238] ;  /* 0x0012380001167983 */ /* 0x000ee80000300a00 */
[----:B---3--:R-:W-:Y:S04]  /*45f50*/  STL.64 [R1+0x5cd8], R22 ;  /* 0x005cd81601007387 */ /* 0x008fe80000100a00 */
[----:B--2---:R0:W-:Y:S04]  /*45f60*/  STL.64 [R1+0x5cd0], R20 ;  /* 0x005cd01401007387 */ /* 0x0041e80000100a00 */
[----:B0-----:R-:W2:Y:S04]  /*45f70*/  LDL.LU.64 R20, [R1+0x1240] ;  /* 0x0012400001147983 */ /* 0x001ea80000300a00 */
[----:B------:R-:W3:Y:S01]  /*45f80*/  LDL.LU.64 R22, [R1+0x1248] ;  /* 0x0012480001167983 */ /* 0x000ee20000300a00 */
[----:B----4-:R-:W-:Y:S03]  /*45f90*/  HMMA.16816.F32 R24, R12, R2, R24 ;  /* 0x000000020c18723c */ /* 0x010fe60000001818 */
[----:B---3--:R-:W-:Y:S04]  /*45fa0*/  STL.64 [R1+0x5cf8], R22 ;  /* 0x005cf81601007387 */ /* 0x008fe80000100a00 */
[----:B--2---:R0:W-:Y:S04]  /*45fb0*/  STL.64 [R1+0x5cf0], R20 ;  /* 0x005cf01401007387 */ /* 0x0041e80000100a00 */
[----:B0-----:R-:W2:Y:S04]  /*45fc0*/  LDL.LU.64 R20, [R1+0x1260] ;  /* 0x0012600001147983 */ /* 0x001ea80000300a00 */
[----:B------:R-:W3:Y:S04]  /*45fd0*/  LDL.LU.64 R22, [R1+0x1268] ;  /* 0x0012680001167983 */ /* 0x000ee80000300a00 */
[----:B---3--:R-:W-:Y:S04]  /*45fe0*/  STL.64 [R1+0x5d08], R22 ;  /* 0x005d081601007387 */ /* 0x008fe80000100a00 */
[----:B--2---:R0:W-:Y:S04]  /*45ff0*/  STL.64 [R1+0x5d00], R20 ;  /* 0x005d001401007387 */ /* 0x0041e80000100a00 */
[----:B0-----:R-:W2:Y:S04]  /*46000*/  LDL.LU.64 R20, [R1+0xdf0] ;  /* 0x000df00001147983 */ /* 0x001ea80000300a00 */
[----:B------:R-:W2:Y:S04]  /*46010*/  LDL.LU.64 R22, [R1+0xdf8] ;  /* 0x000df80001167983 */ /* 0x000ea80000300a00 */
[----:B------:R-:W3:Y:S04]  /*46020*/  LDL.LU.64 R16, [R1+0x1200] ;  /* 0x0012000001107983 */ /* 0x000ee80000300a00 */
[----:B------:R-:W3:Y:S04]  /*46030*/  LDL.LU.64 R18, [R1+0x1208] ;  /* 0x0012080001127983 */ /* 0x000ee80000300a00 */
[----:B------:R-:W-:Y:S04]  /*46040*/  STL.64 [R1+0x5c68], R6 ;  /* 0x005c680601007387 */ /* 0x000fe80000100a00 */
[----:B------:R0:W-:Y:S04]  /*46050*/  STL.64 [R1+0x5c60], R4 ;  /* 0x005c600401007387 */ /* 0x0001e80000100a00 */
[----:B0-----:R-:W4:Y:S04]  /*46060*/  LDL.LU.64 R4, [R1+0x1250] ;  /* 0x0012500001047983 */ /* 0x001f280000300a00 */
[----:B------:R-:W4:Y:S04]  /*46070*/  LDL.LU.64 R6, [R1+0x1258] ;  /* 0x0012580001067983 */ /* 0x000f280000300a00 */
[----:B------:R-:W-:Y:S04]  /*46080*/  STL.64 [R1+0x1020], R24 ;  /* 0x0010201801007387 */ /* 0x000fe80000100a00 */
[----:B------:R0:W-:Y:S04]  /*46090*/  STL.64 [R1+0x1028], R26 ;  /* 0x0010281a01007387 */ /* 0x0001e80000100a00 */
[----:B0-----:R-:W3:Y:S04]  /*460a0*/  LDL.LU.64 R26, [R1+0x5d18] ;  /* 0x005d1800011a7983 */ /* 0x001ee80000300a00 */
[----:B------:R-:W2:Y:S01]  /*460b0*/  LDL.LU.64 R24, [R1+0x5d10] ;  /* 0x005d100001187983 */ /* 0x000ea20000300a00 */
[----:B------:R-:W-:Y:S01]  /*460c0*/  IMAD R11, R0, 0x100, R11 ;  /* 0x00000100000b7824 */ /* 0x000fe200078e020b */
[----:B------:R-:W-:-:S02]  /*460d0*/  F2FP.F16.E5M2.UNPACK_B R8, R8 ;  /* 0x00000008ff08723e */ /* 0x000fc400020004ff */
[----:B------:R-:W-:Y:S02]  /*460e0*/  F2FP.F16.E5M2.UNPACK_B R9, R9 ;  /* 0x00000009ff09723e */ /* 0x000fe400020004ff */
[----:B------:R-:W-:Y:S01]  /*460f0*/  F2FP.F16.E5M2.UNPACK_B R10, R10 ;  /* 0x0000000aff0a723e */ /* 0x000fe200020004ff */
[----:B--2---:R-:W-:Y:S01]  /*46100*/  HMMA.16816.F32 R12, R12, R24, R20 ;  /* 0x000000180c0c723c */ /* 0x004fe20000001814 */
[----:B------:R-:W3:Y:S04]  /*46110*/  LDL.LU.64 R22, [R1+0x5d08] ;  /* 0x005d080001167983 */ /* 0x000ee80000300a00 */
[----:B------:R-:W3:Y:S01]  /*46120*/  LDL.LU.64 R20, [R1+0x5d00] ;  /* 0x005d000001147983 */ /* 0x000ee20000300a00 */
[----:B------:R-:W-:-:S15]  /*46130*/  F2FP.F16.E5M2.UNPACK_B R11, R11 ;  /* 0x0000000bff0b723e */ /* 0x000fde00020004ff */
[----:B------:R-:W-:-:S02]  /*46140*/  NOP ;  /* 0x0000000000007918 */ /* 0x000fc40000000000 */
[----:B------:R0:W-:Y:S01]  /*46150*/  STL.64 [R1+0xdf0], R12 ;  /* 0x000df00c01007387 */ /* 0x0001e20000100a00 */
[----:B------:R-:W-:-:S03]  /*46160*/  IMAD.MOV.U32 R0, RZ, RZ, R15 ;  /* 0x000000ffff007224 */ /* 0x000fc600078e000f */
[----:B------:R1:W-:Y:S04]  /*46170*/  STL [R1+0xdf8], R14 ;  /* 0x000df80e01007387 */ /* 0x0003e80000100800 */
[----:B0-----:R-:W2:Y:S04]  /*46180*/  LDL.LU.64 R12, [R1+0x1210] ;  /* 0x00121000010c7983 */ /* 0x001ea80000300a00 */
[----:B-1----:R-:W2:Y:S04]  /*46190*/  LDL.LU.64 R14, [R1+0x1218] ;  /* 0x00121800010e7983 */ /* 0x002ea80000300a00 */
[----:B------:R-:W-:Y:S01]  /*461a0*/  STL [R1+0x5060], R0 ;  /* 0x0050600001007387 */ /* 0x000fe20000100800 */
[----:B---3--:R-:W-:Y:S03]  /*461b0*/  HMMA.16816.F32 R24, R8, R26, R20 ;  /* 0x0000001a0818723c */ /* 0x008fe60000001814 */
[----:B------:R-:W3:Y:S04]  /*461c0*/  LDL.LU.64 R22, [R1+0x5cf8] ;  /* 0x005cf80001167983 */ /* 0x000ee80000300a00 */
[----:B------:R-:W3:-:S15]  /*461d0*/  LDL.LU.64 R20, [R1+0x5cf0] ;  /* 0x005cf00001147983 */ /* 0x000ede0000300a00 */
[----:B------:R-:W-:-:S01]  /*461e0*/  NOP ;  /* 0x0000000000007918 */ /* 0x000fc20000000000 */
[----:B------:R-:W-:Y:S04]  /*461f0*/  STL.64 [R1+0xde0], R24 ;  /* 0x000de01801007387 */ /* 0x000fe80000100a00 */
[----:B------:R0:W-:Y:S04]  /*46200*/  STL.64 [R1+0xde8], R26 ;  /* 0x000de81a01007387 */ /* 0x0001e80000100a00 */
[----:B0-----:R-:W3:Y:S04]  /*46210*/  LDL.LU.64 R26, [R1+0x5ce8] ;  /* 0x005ce800011a7983 */ /* 0x001ee80000300a00 */
[----:B------:R-:W4:Y:S02]  /*46220*/  LDL.LU.64 R24, [R1+0x5ce0] ;  /* 0x005ce00001187983 */ /* 0x000f240000300a00 */
[C---:B----4-:R-:W-:Y:S06]  /*46230*/  HMMA.16816.F32 R4, R8.reuse, R24, R4 ;  /* 0x000000180804723c */ /* 0x050fec0000001804 */
[----:B---3--:R-:W-:-:S15]  /*46240*/  HMMA.16816.F32 R24, R8, R26, R20 ;  /* 0x0000001a0818723c */ /* 0x008fde0000001814 */
[----:B------:R-:W-:-:S02]  /*46250*/  NOP ;  /* 0x0000000000007918 */ /* 0x000fc40000000000 */
[----:B------:R0:W-:Y:S01]  /*46260*/  STL.64 [R1+0xdd0], R4 ;  /* 0x000dd00401007387 */ /* 0x0001e20000100a00 */
[----:B------:R-:W-:-:S03]  /*46270*/  IMAD.MOV.U32 R0, RZ, RZ, R7 ;  /* 0x000000ffff007224 */ /* 0x000fc600078e0007 */
[----:B------:R1:W-:Y:S04]  /*46280*/  STL [R1+0xdd8], R6 ;  /* 0x000dd80601007387 */ /* 0x0003e80000100800 */
[----:B0-----:R-:W3:Y:S04]  /*46290*/  LDL.LU.64 R4, [R1+0x11f0] ;  /* 0x0011f00001047983 */ /* 0x001ee80000300a00 */
[----:B-1----:R-:W3:Y:S04]  /*462a0*/  LDL.LU.64 R6, [R1+0x11f8] ;  /* 0x0011f80001067983 */ /* 0x002ee80000300a00 */
[----:B------:R-:W-:Y:S04]  /*462b0*/  STL [R1+0x5178], R0 ;  /* 0x0051780001007387 */ /* 0x000fe80000100800 */
[----:B------:R-:W4:Y:S04]  /*462c0*/  LDL.LU.64 R22, [R1+0x5cd8] ;  /* 0x005cd80001167983 */ /* 0x000f280000300a00 */
[----:B------:R-:W4:Y:S04]  /*462d0*/  LDL.LU.64 R20, [R1+0x5cd0] ;  /* 0x005cd00001147983 */ /* 0x000f280000300a00 */
[----:B------:R-:W-:Y:S04]  /*462e0*/  STL.64 [R1+0xdc0], R24 ;  /* 0x000dc01801007387 */ /* 0x000fe80000100a00 */
[----:B------:R0:W-:Y:S04]  /*462f0*/  STL.64 [R1+0xdc8], R26 ;  /* 0x000dc81a01007387 */ /* 0x0001e80000100a00 */
[----:B0-----:R-:W2:Y:S04]  /*46300*/  LDL.LU.64 R26, [R1+0x5cc8] ;  /* 0x005cc800011a7983 */ /* 0x001ea80000300a00 */
[----:B------:R-:W4:Y:S02]  /*46310*/  LDL.LU.64 R24, [R1+0x5cc0] ;  /* 0x005cc00001187983 */ /* 0x000f240000300a00 */
[----:B----4-:R-:W-:-:S15]  /*46320*/  HMMA.16816.F32 R20, R8, R24, R20 ;  /* 0x000000180814723c */ /* 0x010fde0000001814 */
[----:B------:R-:W-:-:S08]  /*46330*/  NOP ;  /* 0x0000000000007918 */ /* 0x000fd00000000000 */
[----:B------:R-:W-:Y:S04]  /*46340*/  STL.64 [R1+0xdb0], R20 ;  /* 0x000db01401007387 */ /* 0x000fe80000100a00 */
[----:B------:R0:W-:Y:S04]  /*46350*/  STL.64 [R1+0xdb8], R22 ;  /* 0x000db81601007387 */ /* 0x0001e80000100a00 */
[----:B0-----:R-:W2:Y:S04]  /*46360*/  LDL.LU.64 R22, [R1+0x5cb8] ;  /* 0x005cb80001167983 */ /* 0x001ea80000300a00 */
[----:B------:R-:W2:Y:S01]  /*46370*/  LDL.LU.64 R20, [R1+0x5cb0] ;  /* 0x005cb00001147983 */ /* 0x000ea20000300a00 */
[----:B------:R-:W-:-:S02]  /*46380*/  IMAD.MOV.U32 R0, RZ, RZ, R25 ;  /* 0x000000ffff007224 */ /* 0x000fc400078e0019 */
[----:B--2---:R-:W-:Y:S01]  /*46390*/  HMMA.16816.F32 R24, R8, R26, R20 ;  /* 0x0000001a0818723c */ /* 0x004fe20000001814 */
[----:B------:R-:W2:Y:S04]  /*463a0*/  LDL.LU.64 R22, [R1+0x5ca8] ;  /* 0x005ca80001167983 */ /* 0x000ea80000300a00 */
[----:B------:R-:W4:-:S15]  /*463b0*/  LDL.LU.64 R20, [R1+0x5ca0] ;  /* 0x005ca00001147983 */ /* 0x000f1e0000300a00 */
[----:B------:R-:W-:-:S03]  /*463c0*/  NOP ;  /* 0x0000000000007918 */ /* 0x000fc60000000000 */
[----:B------:R-:W-:Y:S04]  /*463d0*/  STL.64 [R1+0xda0], R24 ;  /* 0x000da01801007387 */ /* 0x000fe80000100a00 */
[----:B------:R0:W-:Y:S04]  /*463e0*/  STL.64 [R1+0xda8], R26 ;  /* 0x000da81a01007387 */ /* 0x0001e80000100a00 */
[----:B0-----:R-:W3:Y:S01]  /*463f0*/  LDL.LU.64 R26, [R1+0x5c98] ;  /* 0x005c9800011a7983 */ /* 0x001ee20000300a00 */
[----:B------:R-:W-:Y:S03]  /*46400*/  HMMA.16816.F32 R12, R8, R28, R12 ;  /* 0x0000001c080c723c */ /* 0x000fe6000000180c */
[----:B------:R-:W2:-:S15]  /*46410*/  LDL.LU.64 R24, [R1+0x5c90] ;  /* 0x005c900001187983 */ /* 0x000e9e0000300a00 */
[----:B------:R-:W-:-:S05]  /*46420*/  NOP ;  /* 0x0000000000007918 */ /* 0x000fca0000000000 */
[----:B------:R-:W-:Y:S04]  /*46430*/  STL.64 [R1+0xd90], R12 ;  /* 0x000d900c01007387 */ /* 0x000fe80000100a00 */
[----:B------:R3:W-:Y:S02]  /*46440*/  STL.64 [R1+0xd98], R14 ;  /* 0x000d980e01007387 */ /* 0x0007e40000100a00 */
[----:B---3--:R-:W-:Y:S02]  /*46450*/  HMMA.16816.F32 R12, R8, R26, R16 ;  /* 0x0000001a080c723c */ /* 0x008fe40000001810 */
[----:B------:R-:W3:Y:S04]  /*46460*/  LDL.LU.64 R16, [R1+0x11d0] ;  /* 0x0011d00001107983 */ /* 0x000ee80000300a00 */
[----:B------:R-:W4:-:S15]  /*46470*/  LDL.LU.64 R18, [R1+0x11d8] ;  /* 0x0011d80001127983 */ /* 0x000f1e0000300a00 */
[----:B------:R-:W-:-:S02]  /*46480*/  NOP ;  /* 0x0000000000007918 */ /* 0x000fc40000000000 */
[----:B------:R-:W-:Y:S04]  /*46490*/  STL.64 [R1+0xd80], R12 ;  /* 0x000d800c01007387 */ /* 0x000fe80000100a00 */
[----:B------:R-:W-:Y:S04]  /*464a0*/  STL.64 [R1+0xd88], R14 ;  /* 0x000d880e01007387 */ /* 0x000fe80000100a00 */
[----:B----4-:R-:W-:Y:S04]  /*464b0*/  STL.64 [R1+0x5c88], R18 ;  /* 0x005c881201007387 */ /* 0x010fe80000100a00 */
[----:B---3--:R0:W-:Y:S04]  /*464c0*/  STL.64 [R1+0x5c80], R16 ;  /* 0x005c801001007387 */ /* 0x0081e80000100a00 */
[----:B0-----:R-:W3:Y:S04]  /*464d0*/  LDL.LU.64 R16, [R1+0x11e0] ;  /* 0x0011e00001107983 */ /* 0x001ee80000300a00 */
[----:B------:R-:W3:Y:S01]  /*464e0*/  LDL.LU.64 R18, [R1+0x11e8] ;  /* 0x0011e80001127983 */ /* 0x000ee20000300a00 */
[----:B--2---:R-:W-:Y:S03]  /*464f0*/  HMMA.16816.F32 R4, R8, R24, R4 ;  /* 0x000000180804723c */ /* 0x004fe60000001804 */
[----:B------:R-:W2:Y:S04]  /*46500*/  LDL.LU R12, [R1+0xf00] ;  /* 0x000f0000010c7983 */ /* 0x000ea80000300800 */
[----:B------:R-:W4:Y:S04]  /*46510*/  LDL.LU R13, [R1+0xf08] ;  /* 0x000f0800010d7983 */ /* 0x000f280000300800 */
[----:B------:R-:W4:-:S12]  /*46520*/  LDL.LU R14, [R1+0xf10] ;  /* 0x000f1000010e7983 */ /* 0x000f180000300800 */
[----:B------:R0:W-:Y:S04]  /*46530*/  STL.64 [R1+0xd70], R4 ;  /* 0x000d700401007387 */ /* 0x0001e80000100a00 */
[----:B------:R1:W-:Y:S04]  /*46540*/  STL.64 [R1+0xd78], R6 ;  /* 0x000d780601007387 */ /* 0x0003e80000100a00 */
[----:B0-----:R-:W2:Y:S04]  /*46550*/  LDL.LU.64 R4, [R1+0x11c0] ;  /* 0x0011c00001047983 */ /* 0x001ea80000300a00 */
[----:B-1----:R-:W2:Y:S04]  /*46560*/  LDL.LU.64 R6, [R1+0x11c8] ;  /* 0x0011c80001067983 */ /* 0x002ea80000300a00 */
[----:B------:R-:W4:Y:S04]  /*46570*/  LDL.LU R15, [R1+0xf18] ;  /* 0x000f1800010f7983 */ /* 0x000f280000300800 */
[----:B------:R-:W-:Y:S04]  /*46580*/  STL.64 [R1+0x5be0], R26 ;  /* 0x005be01a01007387 */ /* 0x000fe80000100a00 */
[----:B------:R0:W-:Y:S04]  /*46590*/  STL.64 [R1+0x5bd8], R24 ;  /* 0x005bd81801007387 */ /* 0x0001e80000100a00 */
[----:B0-----:R-:W2:Y:S01]  /*465a0*/  LDL.64 R24, [R1+0x20] ;  /* 0x0000200001187983 */ /* 0x001ea20000100a00 */
[----:B---3--:R-:W-:-:S15]  /*465b0*/  HMMA.16816.F32 R16, R8, R22, R16 ;  /* 0x000000160810723c */ /* 0x008fde0000001810 */
[----:B------:R-:W-:-:S08]  /*465c0*/  NOP ;  /* 0x0000000000007918 */ /* 0x000fd00000000000 */
[----:B------:R-:W-:Y:S04]  /*465d0*/  STL.64 [R1+0xd60], R16 ;  /* 0x000d601001007387 */ /* 0x000fe80000100a00 */
[----:B------:R0:W-:Y:S04]  /*465e0*/  STL.64 [R1+0xd68], R18 ;  /* 0x000d681201007387 */ /* 0x0001e80000100a00 */
[----:B0-----:R-:W3:Y:S04]  /*465f0*/  LDL.LU.64 R18, [R1+0x5c88] ;  /* 0x005c880001127983 */ /* 0x001ee80000300a00 */
[----:B------:R-:W3:Y:S04]  /*46600*/  LDL.LU.64 R16, [R1+0x5c80] ;  /* 0x005c800001107983 */ /* 0x000ee80000300a00 */
[----:B------:R-:W4:Y:S01]  /*46610*/  LDL.64 R26, [R1+0x18] ;  /* 0x00001800011a7983 */ /* 0x000f220000100a00 */
[C---:B---3--:R-:W-:Y:S03]  /*46620*/  HMMA.16816.F32 R16, R8.reuse, R20, R16 ;  /* 0x000000140810723c */ /* 0x048fe60000001810 */
[----:B----4-:R0:W-:Y:S04]  /*46630*/  STL.64 [R1+0x5c28], R26 ;  /* 0x005c281a01007387 */ /* 0x0101e80000100a00 */
[----:B0-----:R-:W3:Y:S04]  /*46640*/  LDL.LU R26, [R1+0xf04] ;  /* 0x000f0400011a7983 */ /* 0x001ee80000300800 */
[----:B------:R-:W4:Y:S04]  /*46650*/  LDL.LU R27, [R1+0xf0c] ;  /* 0x000f0c00011b7983 */ /* 0x000f280000300800 */
[----:B--2---:R-:W-:Y:S08]  /*46660*/  STL.64 [R1+0x5c20], R24 ;  /* 0x005c201801007387 */ /* 0x004ff00000100a00 */
[----:B------:R-:W-:Y:S04]  /*46670*/  STL.64 [R1+0xd50], R16 ;  /* 0x000d501001007387 */ /* 0x000fe80000100a00 */
[----:B------:R0:W-:Y:S04]  /*46680*/  STL.64 [R1+0xd58], R18 ;  /* 0x000d581201007387 */ /* 0x0001e80000100a00 */
[----:B0-----:R-:W2:Y:S04]  /*46690*/  LDL.LU.64 R18, [R1+0x5c78] ;  /* 0x005c780001127983 */ /* 0x001ea80000300a00 */
[----:B------:R-:W3:Y:S04]  /*466a0*/  LDL.LU.64 R16, [R1+0x5c70] ;  /* 0x005c700001107983 */ /* 0x000ee80000300a00 */
[----:B------:R-:W-:Y:S04]  /*466b0*/  STL [R1+0x5bc0], R21 ;  /* 0x005bc01501007387 */ /* 0x000fe80000100800 */
[----:B------:R-:W-:Y:S04]  /*466c0*/  STL.64 [R1+0x5c38], R22 ;  /* 0x005c381601007387 */ /* 0x000fe80000100a00 */
[----:B------:R0:W-:Y:S04]  /*466d0*/  STL [R1+0x5c30], R20 ;  /* 0x005c301401007387 */ /* 0x0001e80000100800 */
[----:B0-----:R-:W3:Y:S04]  /*466e0*/  LDL.LU.64 R20, [R1+0x11b0] ;  /* 0x0011b00001147983 */ /* 0x001ee80000300a00 */
[----:B------:R-:W3:Y:S01]  /*466f0*/  LDL.LU.64 R22, [R1+0x11b8] ;  /* 0x0011b80001167983 */ /* 0x000ee20000300a00 */
[C---:B--2---:R-:W-:Y:S06]  /*46700*/  HMMA.16816.F32 R4, R8.reuse, R18, R4 ;  /* 0x000000120804723c */ /* 0x044fec0000001804 */
[----:B---3--:R-:W-:-:S15]  /*46710*/  HMMA.16816.F32 R20, R8, R16, R20 ;  /* 0x000000100814723c */ /* 0x008fde0000001814 */
[----:B------:R-:W-:-:S02]  /*46720*/  NOP ;  /* 0x0000000000007918 */ /* 0x000fc40000000000 */
[----:B------:R-:W-:Y:S04]  /*46730*/  STL.64 [R1+0xd40], R4 ;  /* 0x000d400401007387 */ /* 0x000fe80000100a00 */
[----:B------:R0:W-:Y:S04]  /*46740*/  STL.64 [R1+0xd48], R6 ;  /* 0x000d480601007387 */ /* 0x0001e80000100a00 */
[----:B0-----:R-:W2:Y:S04]  /*46750*/  LDL.LU.64 R6, [R1+0x5c68] ;  /* 0x005c680001067983 */ /* 0x001ea80000300a00 */
[----:B------:R-:W3:Y:S04]  /*46760*/  LDL.LU.64 R4, [R1+0x5c60] ;  /* 0x005c600001047983 */ /* 0x000ee80000300a00 */
[----:B------:R0:W-:Y:S04]  /*46770*/  STL.64 [R1+0xd30], R20 ;  /* 0x000d301401007387 */ /* 0x0001e80000100a00 */
[----:B------:R1:W-:Y:S04]  /*46780*/  STL.64 [R1+0xd38], R22 ;  /* 0x000d381601007387 */ /* 0x0003e80000100a00 */
[----:B0-----:R-:W4:Y:S04]  /*46790*/  LDL.LU.64 R20, [R1+0x14b0] ;  /* 0x0014b00001147983 */ /* 0x001f280000300a00 */
[----:B-1----:R-:W2:Y:S04]  /*467a0*/  LDL.LU.64 R22, [R1+0x14b8] ;  /* 0x0014b80001167983 */ /* 0x002ea80000300a00 */
[----:B--2---:R-:W-:Y:S04]  /*467b0*/  STL.64 [R1+0x5c48], R22 ;  /* 0x005c481601007387 */ /* 0x004fe80000100a00 */
[----:B----4-:R0:W-:Y:S04]  /*467c0*/  STL.64 [R1+0x5c40], R20 ;  /* 0x005c401401007387 */ /* 0x0101e80000100a00 */
[----:B0-----:R-:W2:Y:S04]  /*467d0*/  LDL.LU.64 R20, [R1+0x14c0] ;  /* 0x0014c00001147983 */ /* 0x001ea80000300a00 */
[----:B------:R-:W4:Y:S04]  /*467e0*/  LDL.LU.64 R22, [R1+0x14c8] ;  /* 0x0014c80001167983 */ /* 0x000f280000300a00 */
[----:B----4-:R-:W-:Y:S04]  /*467f0*/  STL.64 [R1+0x5c58], R22 ;  /* 0x005c581601007387 */ /* 0x010fe80000100a00 */
[----:B--2---:R0:W-:Y:S04]  /*46800*/  STL.64 [R1+0x5c50], R20 ;  /* 0x005c501401007387 */ /* 0x0041e80000100a00 */
[----:B0-----:R-:W2:Y:S04]  /*46810*/  LDL.LU.64 R20, [R1+0x11a0] ;  /* 0x0011a00001147983 */ /* 0x001ea80000300a00 */
[----:B------:R-:W2:Y:S04]  /*46820*/  LDL.LU.64 R22, [R1+0x11a8] ;  /* 0x0011a80001167983 */ /* 0x000ea80000300a00 */
[----:B------:R0:W-:Y:S01]  /*46830*/  STL.64 [R1+0x5ba8], R18 ;  /* 0x005ba81201007387 */ /* 0x0001e20000100a00 */
[----:B------:R-:W-:-:S02]  /*46840*/  IMAD R12, R12, 0x100, R26 ;  /* 0x000001000c0c7824 */ /* 0x000fc400078e021a */
[----:B------:R-:W-:Y:S01]  /*46850*/  IMAD R13, R13, 0x100, R27 ;  /* 0x000001000d0d7824 */ /* 0x000fe200078e021b */
[----:B0-----:R-:W4:Y:S04]  /*46860*/  LDL.LU R19, [R1+0xf14] ;  /* 0x000f140001137983 */ /* 0x001f280000300800 */
[----:B------:R-:W-:Y:S04]  /*46870*/  STL.64 [R1+0x5ba0], R16 ;  /* 0x005ba01001007387 */ /* 0x000fe80000100a00 */
[----:B------:R-:W3:Y:S04]  /*46880*/  LDL.LU.64 R24, [R1+0x15b0] ;  /* 0x0015b00001187983 */ /* 0x000ee80000300a00 */
[----:B------:R-:W3:Y:S01]  /*46890*/  LDL.LU.64 R26, [R1+0x15b8] ;  /* 0x0015b800011a7983 */ /* 0x000ee20000300a00 */
[----:B--2---:R-:W-:-:S15]  /*468a0*/  HMMA.16816.F32 R20, R8, R6, R20 ;  /* 0x000000060814723c */ /* 0x004fde0000001814 */
[----:B------:R-:W-:-:S08]  /*468b0*/  NOP ;  /* 0x0000000000007918 */ /* 0x000fd00000000000 */
[----:B------:R-:W-:Y:S04]  /*468c0*/  STL.64 [R1+0xd20], R20 ;  /* 0x000d201401007387 */ /* 0x000fe80000100a00 */
[----:B------:R0:W-:Y:S04]  /*468d0*/  STL.64 [R1+0xd28], R22 ;  /* 0x000d281601007387 */ /* 0x0001e80000100a00 */
[----:B0-----:R-:W3:Y:S04]  /*468e0*/  LDL.LU.64 R22, [R1+0x5c58] ;  /* 0x005c580001167983 */ /* 0x001ee80000300a00 */
[----:B------:R-:W3:Y:S04]  /*468f0*/  LDL.LU.64 R20, [R1+0x5c50] ;  /* 0x005c500001147983 */ /* 0x000ee80000300a00 */
[----:B------:R0:W-:Y:S01]  /*46900*/  STL [R1+0x5b8c], R7 ;  /* 0x005b8c0701007387 */ /* 0x0001e20000100800 */
[----:B----4-:R-:W-:-:S03]  /*46910*/  IMAD R14, R14, 0x100, R19 ;  /* 0x000001000e0e7824 */ /* 0x010fc600078e0213 */
[----:B0-----:R-:W2:Y:S04]  /*46920*/  LDL.LU R7, [R1+0xf1c] ;  /* 0x000f1c0001077983 */ /* 0x001ea80000300800 */
[----:B------:R-:W4:Y:S04]  /*46930*/  LDL.LU.64 R16, [R1+0x1190] ;  /* 0x0011900001107983 */ /* 0x000f280000300a00 */
[----:B------:R-:W4:Y:S01]  /*46940*/  LDL.LU.64 R18, [R1+0x1198] ;  /* 0x0011980001127983 */ /* 0x000f220000300a00 */
[----:B---3--:R-:W-:-:S15]  /*46950*/  HMMA.16816.F32 R20, R8, R4, R20 ;  /* 0x000000040814723c */ /* 0x008fde0000001814 */
[----:B------:R-:W-:-:S08]  /*46960*/  NOP ;  /* 0x0000000000007918 */ /* 0x000fd00000000000 */
[----:B------:R-:W-:Y:S04]  /*46970*/  STL.64 [R1+0x1010], R20 ;  /* 0x0010101401007387 */ /* 0x000fe80000100a00 */
[----:B------:R0:W-:Y:S04]  /*46980*/  STL.64 [R1+0x1018], R22 ;  /* 0x0010181601007387 */ /* 0x0001e80000100a00 */
[----:B0-----:R-:W3:Y:S04]  /*46990*/  LDL.LU.64 R22, [R1+0x5c48] ;  /* 0x005c480001167983 */ /* 0x001ee80000300a00 */
[----:B------:R-:W3:Y:S04]  /*469a0*/  LDL.LU.64 R20, [R1+0x5c40] ;  /* 0x005c400001147983 */ /* 0x000ee80000300a00 */
[----:B------:R-:W-:Y:S01]  /*469b0*/  STL [R1+0x5b80], R5 ;  /* 0x005b800501007387 */ /* 0x000fe20000100800 */
[----:B---3--:R-:W-:-:S15]  /*469c0*/  HMMA.16816.F32 R20, R8, R2, R20 ;  /* 0x000000020814723c */ /* 0x008fde0000001814 */
[----:B------:R-:W-:-:S08]  /*469d0*/  NOP ;  /* 0x0000000000007918 */ /* 0x000fd00000000000 */
[----:B------:R-:W-:Y:S04]  /*469e0*/  STL.64 [R1+0x1000], R20 ;  /* 0x0010001401007387 */ /* 0x000fe80000100a00 */
[----:B------:R0:W-:Y:S04]  /*469f0*/  STL.64 [R1+0x1008], R22 ;  /* 0x0010081601007387 */ /* 0x0001e80000100a00 */
[----:B0-----:R-:W3:Y:S04]  /*46a00*/  LDL.LU.64 R22, [R1+0x5c38] ;  /* 0x005c380001167983 */ /* 0x001ee80000300a00 */
[----:B------:R-:W2:Y:S04]  /*46a10*/  LDL.LU R20, [R1+0x5c30] ;  /* 0x005c300001147983 */ /* 0x000ea80000300800 */
[----:B------:R-:W-:Y:S04]  /*46a20*/  STL [R1+0x5b7c], R2 ;  /* 0x005b7c0201007387 */ /* 0x000fe80000100800 */
[----:B------:R0:W-:Y:S04]  /*46a30*/  STL [R1+0x5b78], R3 ;  /* 0x005b780301007387 */ /* 0x0001e80000100800 */
[----:B0-----:R-:W4:Y:S02]  /*46a40*/  LDL.64 R2, [R1+0x28] ;  /* 0x0000280001027983 */ /* 0x001f240000100a00 */
[----:B----4-:R-:W-:Y:S02]  /*46a50*/  HMMA.16816.F32 R8, R8, R2, R24 ;  /* 0x000000020808723c */ /* 0x010fe40000001818 */
[----:B------:R-:W4:Y:S04]  /*46a60*/  LDL.LU.64 R26, [R1+0x5c28] ;  /* 0x005c2800011a7983 */ /* 0x000f280000300a00 */
[----:B------:R-:W-:Y:S01]  /*46a70*/  IMAD.MOV.U32 R21, RZ, RZ, R2 ;  /* 0x000000ffff157224 */ /* 0x000fe200078e0002 */
[----:B------:R-:W4:Y:S04]  /*46a80*/  LDL.LU.64 R24, [R1+0x5c20] ;  /* 0x005c200001187983 */ /* 0x000f280000300a00 */
[----:B---3--:R-:W-:-:S12]  /*46a90*/  STL.64 [R1+0x5bd0], R22 ;  /* 0x005bd01601007387 */ /* 0x008fd80000100a00 */
[----:B------:R-:W-:Y:S04]  /*46aa0*/  STL.64 [R1+0xd10], R8 ;  /* 0x000d100801007387 */ /* 0x000fe80000100a00 */
[----:B------:R-:W-:Y:S04]  /*46ab0*/  STL.64 [R1+0xd18], R10 ;  /* 0x000d180a01007387 */ /* 0x000fe80000100a00 */
[----:B--2---:R0:W-:Y:S04]  /*46ac0*/  STL.64 [R1+0x5bc8], R20 ;  /* 0x005bc81401007387 */ /* 0x0041e80000100a00 */
[----:B0-----:R-:W2:Y:S04]  /*46ad0*/  LDL.LU.64 R20, [R1+0x1180] ;  /* 0x0011800001147983 */ /* 0x001ea80000300a00 */
[----:B------:R-:W2:Y:S01]  /*46ae0*/  LDL.LU.64 R22, [R1+0x1188] ;  /* 0x0011880001167983 */ /* 0x000ea20000300a00 */
[----:B------:R-:W-:Y:S01]  /*46af0*/  IMAD R15, R15, 0x100, R7 ;  /* 0x000001000f0f7824 */ /* 0x000fe200078e0207 */
[----:B------:R-:W-:-:S02]  /*46b00*/  F2FP.F16.E5M2.UNPACK_B R12, R12 ;  /* 0x0000000cff0c723e */ /* 0x000fc400020004ff */
[----:B------:R-:W-:Y:S02]  /*46b10*/  F2FP.F16.E5M2.UNPACK_B R13, R13 ;  /* 0x0000000dff0d723e */ /* 0x000fe400020004ff */
[----:B------:R-:W-:Y:S02]  /*46b20*/  F2FP.F16.E5M2.UNPACK_B R14, R14 ;  /* 0x0000000eff0e723e */ /* 0x000fe400020004ff */
[----:B------:R-:W-:-:S07]  /*46b30*/  F2FP.F16.E5M2.UNPACK_B R15, R15 ;  /* 0x0000000fff0f723e */ /* 0x000fce00020004ff */
[C---:B----4-:R-:W-:Y:S06]  /*46b40*/  HMMA.16816.F32 R8, R12.reuse, R24, R16 ;  /* 0x000000180c08723c */ /* 0x050fec0000001810 */
[----:B------:R-:W-:Y:S02]  /*46b50*/  IMAD.MOV.U32 R2, RZ, RZ, R24 ;  /* 0x000000ffff027224 */ /* 0x000fe400078e0018 */
[----:B------:R-:W-:Y:S02]  /*46b60*/  IMAD.MOV.U32 R3, RZ, RZ, R25 ;  /* 0x000000ffff037224 */ /* 0x000fe400078e0019 */
[----:B------:R-:W-:Y:S01]  /*46b70*/  IMAD.MOV.U32 R5, RZ, RZ, R26 ;  /* 0x000000ffff057224 */ /* 0x000fe200078e001a */
[----:B--2---:R-:W-:-:S12]  /*46b80*/  HMMA.16816.F32 R20, R12, R26, R20 ;  /* 0x0000001a0c14723c */ /* 0x004fd80000001814 */
[----:B------:R-:W-:Y:S04]  /*46b90*/  STL.64 [R1+0xd00], R8 ;  /* 0x000d000801007387 */ /* 0x000fe80000100a00 */
[----:B------:R0:W-:Y:S04]  /*46ba0*/  STL.64 [R1+0xd08], R10 ;  /* 0x000d080a01007387 */ /* 0x0001e80000100a00 */
[----:B------:R-:W2:Y:S04]  /*46bb0*/  LDL.64 R18, [R1+0x10] ;  /* 0x0000100001127983 */ /* 0x000ea80000100a00 */
[----:B0-----:R-:W3:Y:S04]  /*46bc0*/  LDL.LU R10, [R1+0xf30] ;  /* 0x000f3000010a7983 */ /* 0x001ee80000300800 */
[----:B------:R-:W4:Y:S04]  /*46bd0*/  LDL.LU.64 R24, [R1+0xb60] ;  /* 0x000b600001187983 */ /* 0x000f280000300a00 */
[----:B------:R-:W-:Y:S04]  /*46be0*/  STL.64 [R1+0xcf0], R20 ;  /* 0x000cf01401007387 */ /* 0x000fe80000100a00 */
[----:B------:R-:W-:Y:S04]  /*46bf0*/  STL.64 [R1+0xcf8], R22 ;  /* 0x000cf81601007387 */ /* 0x000fe80000100a00 */
[----:B------:R-:W2:Y:S04]  /*46c00*/  LDL.LU.64 R26, [R1+0xb68] ;  /* 0x000b6800011a7983 */ /* 0x000ea80000300a00 */
[----:B--2---:R0:W-:Y:S04]  /*46c10*/  STL.64 [R1+0x5bf0], R26 ;  /* 0x005bf01a01007387 */ /* 0x0041e80000100a00 */
[----:B0-----:R-:W2:Y:S04]  /*46c20*/  LDL R26, [R1] ;  /* 0x00000000011a7983 */ /* 0x001ea80000100800 */
[----:B------:R-:W2:Y:S04]  /*46c30*/  LDL R27, [R1+0x4] ;  /* 0x00000400011b7983 */ /* 0x000ea80000100800 */
[----:B----4-:R0:W-:Y:S04]  /*46c40*/  STL.64 [R1+0x5be8], R24 ;  /* 0x005be81801007387 */ /* 0x0101e80000100a00 */
[----:B0-----:R-:W4:Y:S04]  /*46c50*/  LDL R24, [R1+0x8] ;  /* 0x0000080001187983 */ /* 0x001f280000100800 */
[----:B--2---:R-:W-:Y:S04]  /*46c60*/  STL.64 [R1+0x5c08], R26 ;  /* 0x005c081a01007387 */ /* 0x004fe80000100a00 */
        /* <DEDUP_REMOVED lines=8> */
[----:B0-----:R-:W4:Y:S04]  /*46cf0*/  LDL.LU.64 R20, [R1+0xb80] ;  /* 0x000b800001147983 */ /* 0x001f280000300a00 */
[----:B------:R-:W4:Y:S04]  /*46d00*/  LDL.LU.64 R22, [R1+0xb88] ;  /* 0x000b880001167983 */ /* 0x000f280000300a00 */
[----:B------:R-:W2:Y:S04]  /*46d10*/  LDL.LU R8, [R1+0xf20] ;  /* 0x000f200001087983 */ /* 0x000ea80000300800 */
[----:B------:R-:W3:Y:S04]  /*46d20*/  LDL.LU R7, [R1+0xf2c] ;  /* 0x000f2c0001077983 */ /* 0x000ee80000300800 */
[----:B---3--:R-:W-:Y:S04]  /*46d30*/  STL.64 [R1+0x5b98], R6 ;  /* 0x005b980601007387 */ /* 0x008fe80000100a00 */
[----:B------:R0:W-:Y:S04]  /*46d40*/  STL.64 [R1+0x5b90], R4 ;  /* 0x005b900401007387 */ /* 0x0001e80000100a00 */
[----:B0-----:R-:W3:Y:S04]  /*46d50*/  LDL.LU.64 R4, [R1+0xb40] ;  /* 0x000b400001047983 */ /* 0x001ee80000300a00 */
[----:B------:R-:W3:Y:S04]  /*46d60*/  LDL.LU.64 R6, [R1+0xb48] ;  /* 0x000b480001067983 */ /* 0x000ee80000300a00 */
[----:B------:R-:W2:Y:S04]  /*46d70*/  LDL.LU R9, [R1+0xf28] ;  /* 0x000f280001097983 */ /* 0x000ea80000300800 */
[----:B------:R-:W4:Y:S04]  /*46d80*/  LDL.LU R11, [R1+0xf38] ;  /* 0x000f3800010b7983 */ /* 0x000f280000300800 */
[----:B----4-:R-:W-:Y:S04]  /*46d90*/  STL.64 [R1+0x5bb8], R10 ;  /* 0x005bb80a01007387 */ /* 0x010fe80000100a00 */
[----:B--2---:R0:W-:Y:S04]  /*46da0*/  STL.64 [R1+0x5bb0], R8 ;  /* 0x005bb00801007387 */ /* 0x0041e80000100a00 */
[----:B0-----:R-:W2:Y:S04]  /*46db0*/  LDL.LU.64 R8, [R1+0xb90] ;  /* 0x000b900001087983 */ /* 0x001ea80000300a00 */
[----:B------:R-:W2:Y:S01]  /*46dc0*/  LDL.LU.64 R10, [R1+0xb98] ;  /* 0x000b9800010a7983 */ /* 0x000ea20000300a00 */
[----:B------:R-:W-:-:S07]  /*46dd0*/  IMAD.MOV.U32 R25, RZ, RZ, R0 ;  /* 0x000000ffff197224 */ /* 0x000fce00078e0000 */
[----:B------:R-:W-:Y:S01]  /*46de0*/  HMMA.16816.F32 R24, R12, R24, R20 ;  /* 0x000000180c18723c */ /* 0x000fe20000001814 */
[----:B------:R-:W-:-:S05]  /*46df0*/  IMAD.MOV.U32 R0, RZ, RZ, R19 ;  /* 0x000000ffff007224 */ /* 0x000fca00078e0013 */
[----:B--2---:R-:W-:-:S15]  /*46e00*/  HMMA.16816.F32 R8, R12, R18, R8 ;  /* 0x000000120c08723c */ /* 0x004fde0000001808 */
[----:B------:R-:W-:-:S08]  /*46e10*/  NOP ;  /* 0x0000000000007918 */ /* 0x000fd00000000000 */
[----:B------:R0:W-:Y:S04]  /*46e20*/  STL.64 [R1+0xce0], R8 ;  /* 0x000ce00801007387 */ /* 0x0001e80000100a00 */
[----:B------:R1:W-:Y:S04]  /*46e30*/  STL.64 [R1+0xce8], R10 ;  /* 0x000ce80a01007387 */ /* 0x0003e80000100a00 */
[----:B0-----:R-:W2:Y:S04]  /*46e40*/  LDL.LU.64 R8, [R1+0xb30] ;  /* 0x000b300001087983 */ /* 0x001ea80000300a00 */
[----:B-1----:R-:W2:Y:S04]  /*46e50*/  LDL.LU.64 R10, [R1+0xb38] ;  /* 0x000b3800010a7983 */ /* 0x002ea80000300a00 */
[----:B------:R-:W4:Y:S04]  /*46e60*/  LDL.LU.64 R16, [R1+0xb20] ;  /* 0x000b200001107983 */ /* 0x000f280000300a00 */
[----:B------:R-:W4:Y:S04]  /*46e70*/  LDL.LU.64 R18, [R1+0xb28] ;  /* 0x000b280001127983 */ /* 0x000f280000300a00 */
[----:B------:R-:W3:Y:S04]  /*46e80*/  LDL.LU.64 R22, [R1+0x5c18] ;  /* 0x005c180001167983 */ /* 0x000ee80000300a00 */
[----:B------:R-:W3:Y:S04]  /*46e90*/  LDL.LU.64 R20, [R1+0x5c10] ;  /* 0x005c100001147983 */ /* 0x000ee80000300a00 */
[----:B------:R-:W-:Y:S04]  /*46ea0*/  STL.64 [R1+0xcd0], R24 ;  /* 0x000cd01801007387 */ /* 0x000fe80000100a00 */
[----:B------:R0:W-:Y:S04]  /*46eb0*/  STL.64 [R1+0xcd8], R26 ;  /* 0x000cd81a01007387 */ /* 0x0001e80000100a00 */
[----:B0-----:R-:W3:Y:S02]  /*46ec0*/  LDL.LU.64 R26, [R1+0x5c08] ;  /* 0x005c0800011a7983 */ /* 0x001ee40000300a00 */
[----:B---3--:R-:W-:Y:S02]  /*46ed0*/  HMMA.16816.F32 R24, R12, R26, R20 ;  /* 0x0000001a0c18723c */ /* 0x008fe40000001814 */
[----:B------:R-:W3:Y:S04]  /*46ee0*/  LDL.LU.64 R22, [R1+0x5c00] ;  /* 0x005c000001167983 */ /* 0x000ee80000300a00 */
[----:B------:R-:W3:-:S15]  /*46ef0*/  LDL.LU.64 R20, [R1+0x5bf8] ;  /* 0x005bf80001147983 */ /* 0x000ede0000300a00 */
[----:B------:R-:W-:-:S02]  /*46f00*/  NOP ;  /* 0x0000000000007918 */ /* 0x000fc40000000000 */
[----:B------:R-:W-:Y:S04]  /*46f10*/  STL.64 [R1+0xcc0], R24 ;  /* 0x000cc01801007387 */ /* 0x000fe80000100a00 */
[----:B------:R0:W-:Y:S04]  /*46f20*/  STL.64 [R1+0xcc8], R26 ;  /* 0x000cc81a01007387 */ /* 0x0001e80000100a00 */
[----:B0-----:R-:W2:Y:S04]  /*46f30*/  LDL.LU.64 R26, [R1+0x5bf0] ;  /* 0x005bf000011a7983 */ /* 0x001ea80000300a00 */
[----:B------:R-:W2:Y:S02]  /*46f40*/  LDL.LU.64 R24, [R1+0x5be8] ;  /* 0x005be80001187983 */ /* 0x000ea40000300a00 */
[----:B--2---:R-:W-:-:S15]  /*46f50*/  HMMA.16816.F32 R24, R12, R28, R24 ;  /* 0x0000001c0c18723c */ /* 0x004fde0000001818 */
[----:B------:R-:W-:-:S08]  /*46f60*/  NOP ;  /* 0x0000000000007918 */ /* 0x000fd00000000000 */
[----:B------:R-:W-:Y:S04]  /*46f70*/  STL.64 [R1+0xcb0], R24 ;  /* 0x000cb01801007387 */ /* 0x000fe80000100a00 */
[----:B------:R0:W-:Y:S04]  /*46f80*/  STL.64 [R1+0xcb8], R26 ;  /* 0x000cb81a01007387 */ /* 0x0001e80000100a00 */
[----:B0-----:R-:W3:Y:S04]  /*46f90*/  LDL.LU.64 R26, [R1+0x5be0] ;  /* 0x005be000011a7983 */ /* 0x001ee80000300a00 */
[----:B------:R-:W2:Y:S01]  /*46fa0*/  LDL.LU.64 R24, [R1+0x5bd8] ;  /* 0x005bd80001187983 */ /* 0x000ea20000300a00 */
[----:B---3--:R-:W-:-:S15]  /*46fb0*/  HMMA.16816.F32 R20, R12, R26, R20 ;  /* 0x0000001a0c14723c */ /* 0x008fde0000001814 */
[----:B------:R-:W-:-:S08]  /*46fc0*/  NOP ;  /* 0x0000000000007918 */ /* 0x000fd00000000000 */
[----:B------:R-:W-:Y:S04]  /*46fd0*/  STL.64 [R1+0xca0], R20 ;  /* 0x000ca01401007387 */ /* 0x000fe80000100a00 */
[----:B------:R0:W-:Y:S04]  /*46fe0*/  STL.64 [R1+0xca8], R22 ;  /* 0x000ca81601007387 */ /* 0x0001e80000100a00 */
[----:B0-----:R-:W3:Y:S04]  /*46ff0*/  LDL.LU.64 R22, [R1+0x5bd0] ;  /* 0x005bd00001167983 */ /* 0x001ee80000300a00 */
[----:B------:R-:W4:Y:S01]  /*47000*/  LDL.LU.64 R20, [R1+0x5bc8] ;  /* 0x005bc80001147983 */ /* 0x000f220000300a00 */
[----:B--2---:R-:W-:-:S15]  /*47010*/  HMMA.16816.F32 R4, R12, R24, R4 ;  /* 0x000000180c04723c */ /* 0x004fde0000001804 */
[----:B------:R-:W-:-:S08]  /*47020*/  NOP ;  /* 0x0000000000007918 */ /* 0x000fd00000000000 */
[----:B------:R0:W-:Y:S04]  /*47030*/  STL.64 [R1+0xc90], R4 ;  /* 0x000c900401007387 */ /* 0x0001e80000100a00 */
[----:B------:R1:W-:Y:S04]  /*47040*/  STL.64 [R1+0xc98], R6 ;  /* 0x000c980601007387 */ /* 0x0003e80000100a00 */
[----:B0-----:R-:W2:Y:S04]  /*47050*/  LDL.LU.64 R4, [R1+0xb10] ;  /* 0x000b100001047983 */ /* 0x001ea80000300a00 */
[----:B-1----:R-:W2:Y:S04]  /*47060*/  LDL.LU.64 R6, [R1+0xb18] ;  /* 0x000b180001067983 */ /* 0x002ea80000300a00 */
[----:B------:R4:W-:Y:S02]  /*47070*/  STL.64 [R1+0x5b30], R26 ;  /* 0x005b301a01007387 */ /* 0x0009e40000100a00 */
[----:B----4-:R-:W-:-:S02]  /*47080*/  IMAD.MOV.U32 R26, RZ, RZ, R21 ;  /* 0x000000ffff1a7224 */ /* 0x010fc400078e0015 */
[----:B------:R-:W4:Y:S04]  /*47090*/  LDL.LU R21, [R1+0x5bc0] ;  /* 0x005bc00001157983 */ /* 0x000f280000300800 */
[----:B------:R-:W2:Y:S01]  /*470a0*/  LDL R27, [R1+0x2c] ;  /* 0x00002c00011b7983 */ /* 0x000ea20000100800 */
[C---:B---3--:R-:W-:Y:S03]  /*470b0*/  HMMA.16816.F32 R8, R12.reuse, R22, R8 ;  /* 0x000000160c08723c */ /* 0x048fe60000001808 */
[----:B------:R0:W-:Y:S03]  /*470c0*/  STL.64 [R1+0x5b28], R24 ;  /* 0x005b281801007387 */ /* 0x0001e60000100a00 */
[C---:B----4-:R-:W-:Y:S01]  /*470d0*/  HMMA.16816.F32 R16, R12.reuse, R20, R16 ;  /* 0x000000140c10723c */ /* 0x050fe20000001810 */
[----:B--2---:R1:W-:Y:S04]  /*470e0*/  STL.64 [R1+0x5b70], R26 ;  /* 0x005b701a01007387 */ /* 0x0043e80000100a00 */
[----:B0-----:R-:W2:Y:S04]  /*470f0*/  LDL.LU.64 R24, [R1+0xb00] ;  /* 0x000b000001187983 */ /* 0x001ea80000300a00 */
[----:B-1----:R-:W2:Y:S08]  /*47100*/  LDL.LU.64 R26, [R1+0xb08] ;  /* 0x000b0800011a7983 */ /* 0x002eb00000300a00 */
[----:B------:R-:W-:Y:S04]  /*47110*/  STL.64 [R1+0xc80], R8 ;  /* 0x000c800801007387 */ /* 0x000fe80000100a00 */
[----:B------:R0:W-:Y:S04]  /*47120*/  STL.64 [R1+0xc88], R10 ;  /* 0x000c880a01007387 */ /* 0x0001e80000100a00 */
[----:B0-----:R-:W3:Y:S04]  /*47130*/  LDL.LU.64 R10, [R1+0x5bb8] ;  /* 0x005bb800010a7983 */ /* 0x001ee80000300a00 */
[----:B------:R-:W4:Y:S04]  /*47140*/  LDL.LU.64 R8, [R1+0x5bb0] ;  /* 0x005bb00001087983 */ /* 0x000f280000300a00 */
[----:B------:R-:W-:Y:S04]  /*47150*/  STL.64 [R1+0xc70], R16 ;  /* 0x000c701001007387 */ /* 0x000fe80000100a00 */
[----:B------:R0:W-:Y:S04]  /*47160*/  STL.64 [R1+0xc78], R18 ;  /* 0x000c781201007387 */ /* 0x0001e80000100a00 */
[----:B0-----:R-:W2:Y:S04]  /*47170*/  LDL.LU.64 R18, [R1+0x5ba8] ;  /* 0x005ba80001127983 */ /* 0x001ea80000300a00 */
[----:B------:R-:W3:Y:S04]  /*47180*/  LDL.LU.64 R16, [R1+0x5ba0] ;  /* 0x005ba00001107983 */ /* 0x000ee80000300a00 */
[----:B------:R0:W-:Y:S04]  /*47190*/  STL.64 [R1+0x5b20], R22 ;  /* 0x005b201601007387 */ /* 0x0001e80000100a00 */
[----:B0-----:R-:W4:Y:S04]  /*471a0*/  LDL.LU R23, [R1+0xf34] ;  /* 0x000f340001177983 */ /* 0x001f280000300800 */
[----:B------:R0:W-:Y:S04]  /*471b0*/  STL.64 [R1+0x5b18], R20 ;  /* 0x005b181401007387 */ /* 0x0001e80000100a00 */
[----:B0-----:R-:W4:Y:S01]  /*471c0*/  LDL.LU R21, [R1+0xf3c] ;  /* 0x000f3c0001157983 */ /* 0x001f220000300800 */
[C---:B--2---:R-:W-:Y:S06]  /*471d0*/  HMMA.16816.F32 R4, R12.reuse, R18, R4 ;  /* 0x000000120c04723c */ /* 0x044fec0000001804 */
[----:B---3--:R-:W-:Y:S01]  /*471e0*/  HMMA.16816.F32 R24, R12, R16, R24 ;  /* 0x000000100c18723c */ /* 0x008fe20000001818 */
[----:B----4-:R-:W-:Y:S04]  /*471f0*/  STL [R1+0x5b88], R23 ;  /* 0x005b881701007387 */ /* 0x010fe80000100800 */
[----:B------:R0:W-:Y:S04]  /*47200*/  STL [R1+0x5b84], R21 ;  /* 0x005b841501007387 */ /* 0x0001e80000100800 */
[----:B0-----:R-:W2:Y:S04]  /*47210*/  LDL.LU.64 R20, [R1+0xaf0] ;  /* 0x000af00001147983 */ /* 0x001ea80000300a00 */
[----:B------:R-:W2:Y:S04]  /*47220*/  LDL.LU.64 R22, [R1+0xaf8] ;  /* 0x000af80001167983 */ /* 0x000ea80000300a00 */
[----:B------:R-:W-:Y:S04]  /*47230*/  STL.64 [R1+0xc60], R4 ;  /* 0x000c600401007387 */ /* 0x000fe80000100a00 */
[----:B------:R0:W-:Y:S04]  /*47240*/  STL.64 [R1+0xc68], R6 ;  /* 0x000c680601007387 */ /* 0x0001e80000100a00 */
[----:B0-----:R-:W3:Y:S04]  /*47250*/  LDL.LU.64 R6, [R1+0x5b98] ;  /* 0x005b980001067983 */ /* 0x001ee80000300a00 */
[----:B------:R-:W4:Y:S04]  /*47260*/  LDL.LU.64 R4, [R1+0x5b90] ;  /* 0x005b900001047983 */ /* 0x000f280000300a00 */
[----:B------:R0:W-:Y:S04]  /*47270*/  STL.64 [R1+0xc50], R24 ;  /* 0x000c501801007387 */ /* 0x0001e80000100a00 */
[----:B------:R1:W-:Y:S04]  /*47280*/  STL.64 [R1+0xc58], R26 ;  /* 0x000c581a01007387 */ /* 0x0003e80000100a00 */
[----:B0-----:R-:W4:Y:S04]  /*47290*/  LDL.LU.64 R24, [R1+0x14a0] ;  /* 0x0014a00001187983 */ /* 0x001f280000300a00 */
[----:B-1----:R-:W4:Y:S04]  /*472a0*/  LDL.LU.64 R26, [R1+0x14a8] ;  /* 0x0014a800011a7983 */ /* 0x002f280000300a00 */
[----:B------:R0:W-:Y:S04]  /*472b0*/  STL.64 [R1+0x5b10], R18 ;  /* 0x005b101201007387 */ /* 0x0001e80000100a00 */
[----:B0-----:R-:W2:Y:S04]  /*472c0*/  LDL.LU R19, [R1+0xf24] ;  /* 0x000f240001137983 */ /* 0x001ea80000300800 */
[----:B------:R0:W-:Y:S04]  /*472d0*/  STL.64 [R1+0x5b08], R16 ;  /* 0x005b081001007387 */ /* 0x0001e80000100a00 */
[----:B0-----:R-:W4:Y:S01]  /*472e0*/  LDL.LU.64 R16, [R1+0x15a0] ;  /* 0x0015a00001107983 */ /* 0x001f220000300a00 */
[----:B---3--:R-:W-:-:S02]  /*472f0*/  IMAD R9, R9, 0x100, R7 ;  /* 0x0000010009097824 */ /* 0x008fc400078e0207 */
[----:B--2---:R-:W-:Y:S02]  /*47300*/  IMAD R8, R8, 0x100, R19 ;  /* 0x0000010008087824 */ /* 0x004fe400078e0213 */
[----:B------:R-:W2:Y:S04]  /*47310*/  LDL.LU.64 R18, [R1+0x15a8] ;  /* 0x0015a80001127983 */ /* 0x000ea80000300a00 */
[----:B------:R-:W3:Y:S02]  /*47320*/  LDL.LU R7, [R1+0x5b8c] ;  /* 0x005b8c0001077983 */ /* 0x000ee40000300800 */
[----:B---3--:R-:W-:-:S15]  /*47330*/  HMMA.16816.F32 R20, R12, R6, R20 ;  /* 0x000000060c14723c */ /* 0x008fde0000001814 */
[----:B------:R-:W-:-:S08]  /*47340*/  NOP ;  /* 0x0000000000007918 */ /* 0x000fd00000000000 */
[----:B------:R-:W-:Y:S04]  /*47350*/  STL.64 [R1+0xc40], R20 ;  /* 0x000c401401007387 */ /* 0x000fe80000100a00 */
[----:B------:R0:W-:Y:S04]  /*47360*/  STL.64 [R1+0xc48], R22 ;  /* 0x000c481601007387 */ /* 0x0001e80000100a00 */
[----:B0-----:R-:W3:Y:S04]  /*47370*/  LDL.LU R23, [R1+0x5b88] ;  /* 0x005b880001177983 */ /* 0x001ee80000300800 */
[----:B------:R-:W2:Y:S01]  /*47380*/  LDL.LU R21, [R1+0x5b84] ;  /* 0x005b840001157983 */ /* 0x000ea20000300800 */
[----:B----4-:R-:W-:-:S03]  /*47390*/  IMAD.MOV.U32 R22, RZ, RZ, R5 ;  /* 0x000000ffff167224 */ /* 0x010fc600078e0005 */
[----:B------:R-:W4:Y:S01]  /*473a0*/  LDL.LU R5, [R1+0x5b80] ;  /* 0x005b800001057983 */ /* 0x000f220000300800 */
[----:B------:R-:W-:Y:S01]  /*473b0*/  IMAD.MOV.U32 R20, RZ, RZ, R2 ;  /* 0x000000ffff147224 */ /* 0x000fe200078e0002 */
[----:B----4-:R-:W-:Y:S01]  /*473c0*/  HMMA.16816.F32 R24, R12, R4, R24 ;  /* 0x000000040c18723c */ /* 0x010fe20000001818 */
[----:B---3--:R-:W-:Y:S02]  /*473d0*/  IMAD R10, R10, 0x100, R23 ;  /* 0x000001000a0a7824 */ /* 0x008fe400078e0217 */
[----:B--2---:R-:W-:Y:S01]  /*473e0*/  IMAD R11, R11, 0x100, R21 ;  /* 0x000001000b0b7824 */ /* 0x004fe200078e0215 */
[----:B------:R-:W2:Y:S04]  /*473f0*/  LDL R23, [R1+0x1c] ;  /* 0x00001c0001177983 */ /* 0x000ea80000100800 */
[----:B------:R-:W3:Y:S01]  /*47400*/  LDL.LU R2, [R1+0x5b7c] ;  /* 0x005b7c0001027983 */ /* 0x000ee20000300800 */
[----:B------:R-:W-:-:S03]  /*47410*/  IMAD.MOV.U32 R21, RZ, RZ, R3 ;  /* 0x000000ffff157224 */ /* 0x000fc600078e0003 */
[----:B------:R-:W3:Y:S11]  /*47420*/  LDL.LU R3, [R1+0x5b78] ;  /* 0x005b780001037983 */ /* 0x000ef60000300800 */
[----:B------:R-:W-:Y:S04]  /*47430*/  STL.64 [R1+0xff0], R24 ;  /* 0x000ff01801007387 */ /* 0x000fe80000100a00 */
[----:B------:R0:W-:Y:S04]  /*47440*/  STL.64 [R1+0xff8], R26 ;  /* 0x000ff81a01007387 */ /* 0x0001e80000100a00 */
[----:B0-----:R-:W4:Y:S04]  /*47450*/  LDL.LU.64 R26, [R1+0x5b70] ;  /* 0x005b7000011a7983 */ /* 0x001f280000300a00 */
[----:B------:R-:W-:Y:S04]  /*47460*/  STL.64 [R1+0x5af0], R6 ;  /* 0x005af00601007387 */ /* 0x000fe80000100a00 */
[----:B------:R0:W-:Y:S04]  /*47470*/  STL.64 [R1+0x5ae8], R4 ;  /* 0x005ae80401007387 */ /* 0x0001e80000100a00 */
[----:B0-----:R-:W3:Y:S04]  /*47480*/  LDL.LU.64 R4, [R1+0x1490] ;  /* 0x0014900001047983 */ /* 0x001ee80000300a00 */
[----:B------:R-:W3:Y:S02]  /*47490*/  LDL.LU.64 R6, [R1+0x1498] ;  /* 0x0014980001067983 */ /* 0x000ee40000300a00 */
[----:B---3--:R-:W-:-:S15]  /*474a0*/  HMMA.16816.F32 R4, R12, R2, R4 ;  /* 0x000000020c04723c */ /* 0x008fde0000001804 */
[----:B------:R-:W-:-:S08]  /*474b0*/  NOP ;  /* 0x0000000000007918 */ /* 0x000fd00000000000 */
[----:B------:R-:W-:Y:S04]  /*474c0*/  STL.64 [R1+0xfe0], R4 ;  /* 0x000fe00401007387 */ /* 0x000fe80000100a00 */
[----:B------:R4:W-:Y:S02]  /*474d0*/  STL.64 [R1+0xfe8], R6 ;  /* 0x000fe80601007387 */ /* 0x0009e40000100a00 */
[----:B----4-:R-:W-:Y:S02]  /*474e0*/  HMMA.16816.F32 R4, R12, R26, R16 ;  /* 0x0000001a0c04723c */ /* 0x010fe40000001810 */
[----:B------:R-:W3:Y:S04]  /*474f0*/  LDL.LU.64 R12, [R1+0x900] ;  /* 0x00090000010c7983 */ /* 0x000ee80000300a00 */
[----:B------:R-:W3:-:S15]  /*47500*/  LDL.LU.64 R14, [R1+0x908] ;  /* 0x00090800010e7983 */ /* 0x000ede0000300a00 */
[----:B------:R-:W-:-:S02]  /*47510*/  NOP ;  /* 0x0000000000007918 */ /* 0x000fc40000000000 */
[----:B------:R0:W-:Y:S04]  /*47520*/  STL.64 [R1+0xc30], R4 ;  /* 0x000c300401007387 */ /* 0x0001e80000100a00 */
[----:B------:R1:W-:Y:S04]  /*47530*/  STL.64 [R1+0xc38], R6 ;  /* 0x000c380601007387 */ /* 0x0003e80000100a00 */
[----:B0-----:R-:W2:Y:S04]  /*47540*/  LDL.LU.64 R4, [R1+0xae0] ;  /* 0x000ae00001047983 */ /* 0x001ea80000300a00 */
[----:B-1----:R-:W2:Y:S04]  /*47550*/  LDL.LU.64 R6, [R1+0xae8] ;  /* 0x000ae80001067983 */ /* 0x002ea80000300a00 */
[----:B------:R-:W4:Y:S04]  /*47560*/  LDL.LU.64 R24, [R1+0xab0] ;  /* 0x000ab00001187983 */ /* 0x000f280000300a00 */
[----:B------:R-:W3:Y:S04]  /*47570*/  LDL.LU.64 R26, [R1+0xab8] ;  /* 0x000ab800011a7983 */ /* 0x000ee80000300a00 */
[----:B---3--:R0:W-:Y:S04]  /*47580*/  STL.64 [R1+0x5b40], R26 ;  /* 0x005b401a01007387 */ /* 0x0081e80000100a00 */
[----:B0-----:R-:W3:Y:S04]  /*47590*/  LDL R26, [R1+0x8] ;  /* 0x00000800011a7983 */ /* 0x001ee80000100800 */
[----:B------:R-:W3:Y:S04]  /*475a0*/  LDL R27, [R1+0xc] ;  /* 0x00000c00011b7983 */ /* 0x000ee80000100800 */
[----:B----4-:R0:W-:Y:S04]  /*475b0*/  STL.64 [R1+0x5b38], R24 ;  /* 0x005b381801007387 */ /* 0x0101e80000100a00 */
[----:B0-----:R-:W4:Y:S04]  /*475c0*/  LDL R24, [R1+0x10] ;  /* 0x0000100001187983 */ /* 0x001f280000100800 */
[----:B---3--:R-:W-:Y:S04]  /*475d0*/  STL.64 [R1+0x5b58], R26 ;  /* 0x005b581a01007387 */ /* 0x008fe80000100a00 */
[----:B------:R-:W3:Y:S04]  /*475e0*/  LDL.LU.64 R16, [R1+0xaa0] ;  /* 0x000aa00001107983 */ /* 0x000ee80000300a00 */
[----:B------:R-:W2:Y:S01]  /*475f0*/  LDL.LU.64 R18, [R1+0xaa8] ;  /* 0x000aa80001127983 */ /* 0x000ea20000300a00 */
[----:B------:R-:W-:-:S02]  /*47600*/  F2FP.F16.E5M2.UNPACK_B R8, R8 ;  /* 0x00000008ff08723e */ /* 0x000fc400020004ff */
[----:B------:R-:W-:Y:S02]  /*47610*/  F2FP.F16.E5M2.UNPACK_B R9, R9 ;  /* 0x00000009ff09723e */ /* 0x000fe400020004ff */
[----:B------:R-:W-:Y:S02]  /*47620*/  F2FP.F16.E5M2.UNPACK_B R10, R10 ;  /* 0x0000000aff0a723e */ /* 0x000fe400020004ff */
[----:B------:R-:W-:-:S07]  /*47630*/  F2FP.F16.E5M2.UNPACK_B R11, R11 ;  /* 0x0000000bff0b723e */ /* 0x000fce00020004ff */
[C---:B------:R-:W-:Y:S01]  /*47640*/  HMMA.16816.F32 R12, R8.reuse, R20, R12 ;  /* 0x00000014080c723c */ /* 0x040fe2000000180c */
[----:B--2---:R-:W-:Y:S04]  /*47650*/  STL.64 [R1+0x5b50], R18 ;  /* 0x005b501201007387 */ /* 0x004fe80000100a00 */
[----:B---3--:R0:W-:Y:S04]  /*47660*/  STL.64 [R1+0x5b48], R16 ;  /* 0x005b481001007387 */ /* 0x0081e80000100a00 */
[----:B0-----:R-:W2:Y:S04]  /*47670*/  LDL.LU.64 R16, [R1+0xac0] ;  /* 0x000ac00001107983 */ /* 0x001ea80000300a00 */
[----:B------:R-:W3:Y:S04]  /*47680*/  LDL.LU.64 R18, [R1+0xac8] ;  /* 0x000ac80001127983 */ /* 0x000ee80000300a00 */
[----:B---3--:R-:W-:Y:S04]  /*47690*/  STL.64 [R1+0x5b68], R18 ;  /* 0x005b681201007387 */ /* 0x008fe80000100a00 */
[----:B--2---:R0:W-:Y:S04]  /*476a0*/  STL.64 [R1+0x5b60], R16 ;  /* 0x005b601001007387 */ /* 0x0041e80000100a00 */
[----:B0-----:R-:W4:Y:S04]  /*476b0*/  LDL.LU.64 R16, [R1+0xad0] ;  /* 0x000ad00001107983 */ /* 0x001f280000300a00 */
[----:B------:R-:W4:Y:S04]  /*476c0*/  LDL.LU.64 R18, [R1+0xad8] ;  /* 0x000ad80001127983 */ /* 0x000f280000300a00 */
[----:B------:R-:W-:Y:S04]  /*476d0*/  STL.64 [R1+0xc20], R12 ;  /* 0x000c200c01007387 */ /* 0x000fe80000100a00 */
[----:B------:R0:W-:Y:S02]  /*476e0*/  STL.64 [R1+0xc28], R14 ;  /* 0x000c280e01007387 */ /* 0x0001e40000100a00 */
[----:B0-----:R-:W-:Y:S02]  /*476f0*/  HMMA.16816.F32 R12, R8, R22, R4 ;  /* 0x00000016080c723c */ /* 0x001fe40000001804 */
[----:B------:R-:W2:Y:S04]  /*47700*/  LDL.LU.64 R4, [R1+0xa90] ;  /* 0x000a900001047983 */ /* 0x000ea80000300a00 */
[----:B------:R-:W2:-:S15]  /*47710*/  LDL.LU.64 R6, [R1+0xa98] ;  /* 0x000a980001067983 */ /* 0x000e9e0000300a00 */
[----:B------:R-:W-:-:S02]  /*47720*/  NOP ;  /* 0x0000000000007918 */ /* 0x000fc40000000000 */
[----:B------:R0:W-:Y:S04]  /*47730*/  STL.64 [R1+0xc10], R12 ;  /* 0x000c100c01007387 */ /* 0x0001e80000100a00 */
[----:B------:R1:W-:Y:S04]  /*47740*/  STL.64 [R1+0xc18], R14 ;  /* 0x000c180e01007387 */ /* 0x0003e80000100a00 */
[----:B------:R-:W3:Y:S04]  /*47750*/  LDL.LU.64 R20, [R1+0xa80] ;  /* 0x000a800001147983 */ /* 0x000ee80000300a00 */
[----:B------:R-:W3:Y:S04]  /*47760*/  LDL.LU.64 R22, [R1+0xa88] ;  /* 0x000a880001167983 */ /* 0x000ee80000300a00 */
[----:B0-----:R-:W2:Y:S04]  /*47770*/  LDL.LU R12, [R1+0xf40] ;  /* 0x000f4000010c7983 */ /* 0x001ea80000300800 */
[----:B------:R-:W2:Y:S04]  /*47780*/  LDL.LU R13, [R1+0xf48] ;  /* 0x000f4800010d7983 */ /* 0x000ea80000300800 */
[----:B-1----:R-:W3:Y:S04]  /*47790*/  LDL.LU R14, [R1+0xf50] ;  /* 0x000f5000010e7983 */ /* 0x002ee80000300800 */
[----:B------:R-:W3:Y:S01]  /*477a0*/  LDL.LU R15, [R1+0xf58] ;  /* 0x000f5800010f7983 */ /* 0x000ee20000300800 */
[----:B------:R-:W-:-:S07]  /*477b0*/  IMAD.MOV.U32 R25, RZ, RZ, R0 ;  /* 0x000000ffff197224 */ /* 0x000fce00078e0000 */
[C---:B----4-:R-:W-:Y:S01]  /*477c0*/  HMMA.16816.F32 R24, R8.reuse, R24, R16 ;  /* 0x000000180818723c */ /* 0x050fe20000001810 */
[----:B---3--:R0:W-:Y:S04]  /*477d0*/  STL.64 [R1+0x5b00], R14 ;  /* 0x005b000e01007387 */ /* 0x0081e80000100a00 */
[----:B0-----:R-:W3:Y:S04]  /*477e0*/  LDL.64 R14, [R1] ;  /* 0x00000000010e7983 */ /* 0x001ee80000100a00 */
[----:B--2---:R-:W-:Y:S04]  /*477f0*/  STL.64 [R1+0x5af8], R12 ;  /* 0x005af80c01007387 */ /* 0x004fe80000100a00 */
[----:B------:R-:W2:Y:S04]  /*47800*/  LDL.LU.64 R18, [R1+0x5b68] ;  /* 0x005b680001127983 */ /* 0x000ea80000300a00 */
[----:B------:R-:W2:Y:S06]  /*47810*/  LDL.LU.64 R16, [R1+0x5b60] ;  /* 0x005b600001107983 */ /* 0x000eac0000300a00 */
[----:B------:R-:W-:Y:S04]  /*47820*/  STL.64 [R1+0xc00], R24 ;  /* 0x000c001801007387 */ /* 0x000fe80000100a00 */
[----:B------:R0:W-:Y:S04]  /*47830*/  STL.64 [R1+0xc08], R26 ;  /* 0x000c081a01007387 */ /* 0x0001e80000100a00 */
[----:B0-----:R-:W2:Y:S02]  /*47840*/  LDL.LU.64 R26, [R1+0x5b58] ;  /* 0x005b5800011a7983 */ /* 0x001ea40000300a00 */
[----:B--2---:R-:W-:Y:S02]  /*47850*/  HMMA.16816.F32 R24, R8, R26, R16 ;  /* 0x0000001a0818723c */ /* 0x004fe40000001810 */
[----:B------:R-:W2:Y:S04]  /*47860*/  LDL.LU.64 R18, [R1+0x5b50] ;  /* 0x005b500001127983 */ /* 0x000ea80000300a00 */
[----:B------:R-:W2:-:S15]  /*47870*/  LDL.LU.64 R16, [R1+0x5b48] ;  /* 0x005b480001107983 */ /* 0x000e9e0000300a00 */
[----:B------:R-:W-:-:S02]  /*47880*/  NOP ;  /* 0x0000000000007918 */ /* 0x000fc40000000000 */
[----:B------:R-:W-:Y:S04]  /*47890*/  STL.64 [R1+0xbf0], R24 ;  /* 0x000bf01801007387 */ /* 0x000fe80000100a00 */
[----:B------:R0:W-:Y:S04]  /*478a0*/  STL.64 [R1+0xbf8], R26 ;  /* 0x000bf81a01007387 */ /* 0x0001e80000100a00 */
[----:B0-----:R-:W3:Y:S04]  /*478b0*/  LDL.LU.64 R26, [R1+0x5b40] ;  /* 0x005b4000011a7983 */ /* 0x001ee80000300a00 */
[----:B------:R-:W3:Y:S02]  /*478c0*/  LDL.LU.64 R24, [R1+0x5b38] ;  /* 0x005b380001187983 */ /* 0x000ee40000300a00 */
[----:B---3--:R-:W-:-:S15]  /*478d0*/  HMMA.16816.F32 R24, R8, R14, R24 ;  /* 0x0000000e0818723c */ /* 0x008fde0000001818 */
[----:B------:R-:W-:-:S08]  /*478e0*/  NOP ;  /* 0x0000000000007918 */ /* 0x000fd00000000000 */
[----:B------:R-:W-:Y:S04]  /*478f0*/  STL.64 [R1+0xbe0], R24 ;  /* 0x000be01801007387 */ /* 0x000fe80000100a00 */
[----:B------:R0:W-:Y:S04]  /*47900*/  STL.64 [R1+0xbe8], R26 ;  /* 0x000be81a01007387 */ /* 0x0001e80000100a00 */
[----:B0-----:R-:W3:Y:S04]  /*47910*/  LDL.LU.64 R26, [R1+0x5b30] ;  /* 0x005b3000011a7983 */ /* 0x001ee80000300a00 */
[----:B------:R-:W4:Y:S01]  /*47920*/  LDL.LU.64 R24, [R1+0x5b28] ;  /* 0x005b280001187983 */ /* 0x000f220000300a00 */
[----:B------:R-:W-:-:S02]  /*47930*/  IMAD.MOV.U32 R0, RZ, RZ, R15 ;  /* 0x000000ffff007224 */ /* 0x000fc400078e000f */
[----:B--2---:R-:W-:Y:S01]  /*47940*/  HMMA.16816.F32 R12, R8, R28, R16 ;  /* 0x0000001c080c723c */ /* 0x004fe20000001810 */
[----:B------:R-:W2:Y:S04]  /*47950*/  LDL.LU.64 R16, [R1+0xa70] ;  /* 0x000a700001107983 */ /* 0x000ea80000300a00 */
[----:B------:R-:W2:-:S15]  /*47960*/  LDL.LU.64 R18, [R1+0xa78] ;  /* 0x000a780001127983 */ /* 0x000e9e0000300a00 */
[----:B------:R-:W-:-:S03]  /*47970*/  NOP ;  /* 0x0000000000007918 */ /* 0x000fc60000000000 */
[----:B------:R-:W-:Y:S04]  /*47980*/  STL.64 [R1+0xbd0], R12 ;  /* 0x000bd00c01007387 */ /* 0x000fe80000100a00 */
[----:B------:R-:W-:Y:S04]  /*47990*/  STL.64 [R1+0xbd8], R14 ;  /* 0x000bd80e01007387 */ /* 0x000fe80000100a00 */
[----:B------:R0:W-:Y:S04]  /*479a0*/  STL.64 [R1+0x5ac8], R28 ;  /* 0x005ac81c01007387 */ /* 0x0001e80000100a00 */
[----:B0-----:R-:W2:Y:S04]  /*479b0*/  LDL.LU R28, [R1+0xf54] ;  /* 0x000f5400011c7983 */ /* 0x001ea80000300800 */
[----:B------:R-:W2:Y:S04]  /*479c0*/  LDL.LU R29, [R1+0xf5c] ;  /* 0x000f5c00011d7983 */ /* 0x000ea80000300800 */
[----:B------:R-:W2:Y:S04]  /*479d0*/  LDL.LU.64 R12, [R1+0xa50] ;  /* 0x000a5000010c7983 */ /* 0x000ea80000300a00 */
[----:B------:R-:W2:Y:S01]  /*479e0*/  LDL.LU.64 R14, [R1+0xa58] ;  /* 0x000a5800010e7983 */ /* 0x000ea20000300a00 */
[C---:B---3--:R-:W-:Y:S06]  /*479f0*/  HMMA.16816.F32 R4, R8.reuse, R26, R4 ;  /* 0x0000001a0804723c */ /* 0x048fec0000001804 */
[----:B----4-:R-:W-:-:S15]  /*47a00*/  HMMA.16816.F32 R20, R8, R24, R20 ;  /* 0x000000180814723c */ /* 0x010fde0000001814 */
[----:B------:R-:W-:-:S02]  /*47a10*/  NOP ;  /* 0x0000000000007918 */ /* 0x000fc40000000000 */
        /* <DEDUP_REMOVED lines=8> */
[----:B------:R0:W-:Y:S04]  /*47aa0*/  STL.64 [R1+0x5a88], R26 ;  /* 0x005a881a01007387 */ /* 0x0001e80000100a00 */
[----:B0-----:R-:W3:Y:S04]  /*47ab0*/  LDL.64 R26, [R1+0x20] ;  /* 0x00002000011a7983 */ /* 0x001ee80000100a00 */
[----:B------:R0:W-:Y:S04]  /*47ac0*/  STL.64 [R1+0x5a80], R24 ;  /* 0x005a801801007387 */ /* 0x0001e80000100a00 */
[----:B0-----:R-:W4:Y:S01]  /*47ad0*/  LDL.64 R24, [R1+0x28] ;  /* 0x0000280001187983 */ /* 0x001f220000100a00 */
[C---:B--2---:R-:W-:Y:S03]  /*47ae0*/  HMMA.16816.F32 R16, R8.reuse, R22, R16 ;  /* 0x000000160810723c */ /* 0x044fe60000001810 */
[----:B---3--:R-:W-:Y:S04]  /*47af0*/  STL.64 [R1+0x5ae0], R26 ;  /* 0x005ae01a01007387 */ /* 0x008fe80000100a00 */
[----:B----4-:R0:W-:Y:S04]  /*47b00*/  STL.64 [R1+0x5ad8], R24 ;  /* 0x005ad81801007387 */ /* 0x0101e80000100a00 */
[----:B0-----:R-:W2:Y:S04]  /*47b10*/  LDL.LU.64 R24, [R1+0xa60] ;  /* 0x000a600001187983 */ /* 0x001ea80000300a00 */
[----:B------:R-:W2:Y:S08]  /*47b20*/  LDL.LU.64 R26, [R1+0xa68] ;  /* 0x000a6800011a7983 */ /* 0x000eb00000300a00 */
[----:B------:R-:W-:Y:S04]  /*47b30*/  STL.64 [R1+0xba0], R16 ;  /* 0x000ba01001007387 */ /* 0x000fe80000100a00 */
[----:B------:R0:W-:Y:S04]  /*47b40*/  STL.64 [R1+0xba8], R18 ;  /* 0x000ba81201007387 */ /* 0x0001e80000100a00 */
[----:B0-----:R-:W3:Y:S04]  /*47b50*/  LDL.LU.64 R18, [R1+0x5b10] ;  /* 0x005b100001127983 */ /* 0x001ee80000300a00 */
[----:B------:R-:W4:Y:S01]  /*47b60*/  LDL.LU.64 R16, [R1+0x5b08] ;  /* 0x005b080001107983 */ /* 0x000f220000300a00 */
[C---:B--2---:R-:W-:Y:S06]  /*47b70*/  HMMA.16816.F32 R24, R8.reuse, R20, R24 ;  /* 0x000000140818723c */ /* 0x044fec0000001818 */
[C---:B---3--:R-:W-:Y:S06]  /*47b80*/  HMMA.16816.F32 R12, R8.reuse, R18, R12 ;  /* 0x00000012080c723c */ /* 0x048fec000000180c */
[C---:B----4-:R-:W-:Y:S11]  /*47b90*/  HMMA.16816.F32 R4, R8.reuse, R16, R4 ;  /* 0x000000100804723c */ /* 0x050ff60000001804 */
[----:B------:R0:W-:Y:S04]  /*47ba0*/  STL.64 [R1+0xb90], R24 ;  /* 0x000b901801007387 */ /* 0x0001e80000100a00 */
[----:B------:R1:W-:Y:S04]  /*47bb0*/  STL.64 [R1+0xb98], R26 ;  /* 0x000b981a01007387 */ /* 0x0003e80000100a00 */
[----:B0-----:R-:W2:Y:S04]  /*47bc0*/  LDL.LU.64 R24, [R1+0x1480] ;  /* 0x0014800001187983 */ /* 0x001ea80000300a00 */
[----:B-1----:R-:W2:Y:S04]  /*47bd0*/  LDL.LU.64 R26, [R1+0x1488] ;  /* 0x00148800011a7983 */ /* 0x002ea80000300a00 */
[----:B------:R0:W-:Y:S04]  /*47be0*/  STL.64 [R1+0x5a78], R22 ;  /* 0x005a781601007387 */ /* 0x0001e80000100a00 */
[----:B0-----:R-:W3:Y:S04]  /*47bf0*/  LDL.LU R22, [R1+0xf44] ;  /* 0x000f440001167983 */ /* 0x001ee80000300800 */
[----:B------:R-:W4:Y:S04]  /*47c00*/  LDL.LU R23, [R1+0xf4c] ;  /* 0x000f4c0001177983 */ /* 0x000f280000300800 */
[----:B------:R-:W-:Y:S04]  /*47c10*/  STL.64 [R1+0x5a70], R20 ;  /* 0x005a701401007387 */ /* 0x000fe80000100a00 */
[----:B------:R-:W-:Y:S04]  /*47c20*/  STL.64 [R1+0xb80], R12 ;  /* 0x000b800c01007387 */ /* 0x000fe80000100a00 */
[----:B------:R0:W-:Y:S04]  /*47c30*/  STL.64 [R1+0xb88], R14 ;  /* 0x000b880e01007387 */ /* 0x0001e80000100a00 */
[----:B0-----:R-:W4:Y:S04]  /*47c40*/  LDL.LU.64 R14, [R1+0x5b00] ;  /* 0x005b0000010e7983 */ /* 0x001f280000300a00 */
[----:B------:R-:W3:Y:S04]  /*47c50*/  LDL.LU.64 R12, [R1+0x5af8] ;  /* 0x005af800010c7983 */ /* 0x000ee80000300a00 */
[----:B------:R-:W-:Y:S04]  /*47c60*/  STL.64 [R1+0xb70], R4 ;  /* 0x000b700401007387 */ /* 0x000fe80000100a00 */
[----:B------:R0:W-:Y:S04]  /*47c70*/  STL.64 [R1+0xb78], R6 ;  /* 0x000b780601007387 */ /* 0x0001e80000100a00 */
[----:B0-----:R-:W4:Y:S04]  /*47c80*/  LDL.LU.64 R6, [R1+0x5af0] ;  /* 0x005af00001067983 */ /* 0x001f280000300a00 */
[----:B------:R-:W2:Y:S04]  /*47c90*/  LDL.LU.64 R4, [R1+0x5ae8] ;  /* 0x005ae80001047983 */ /* 0x000ea80000300a00 */
[----:B------:R-:W-:Y:S04]  /*47ca0*/  STL.64 [R1+0x5a58], R18 ;  /* 0x005a581201007387 */ /* 0x000fe80000100a00 */
[----:B------:R0:W-:Y:S04]  /*47cb0*/  STL.64 [R1+0x5a50], R16 ;  /* 0x005a501001007387 */ /* 0x0001e80000100a00 */
[----:B0-----:R-:W4:Y:S04]  /*47cc0*/  LDL.LU.64 R16, [R1+0xa30] ;  /* 0x000a300001107983 */ /* 0x001f280000300a00 */
[----:B------:R-:W4:Y:S04]  /*47cd0*/  LDL.LU.64 R18, [R1+0xa38] ;  /* 0x000a380001127983 */ /* 0x000f280000300a00 */
[----:B------:R-:W3:Y:S01]  /*47ce0*/  LDL.LU.64 R20, [R1+0xa20] ;  /* 0x000a200001147983 */ /* 0x000ee20000300a00 */
[C---:B--2---:R-:W-:Y:S06]  /*47cf0*/  HMMA.16816.F32 R24, R8.reuse, R4, R24 ;  /* 0x000000040818723c */ /* 0x044fec0000001818 */
[----:B----4-:R-:W-:Y:S01]  /*47d00*/  HMMA.16816.F32 R16, R8, R6, R16 ;  /* 0x000000060810723c */ /* 0x010fe20000001810 */
[----:B---3--:R-:W-:-:S02]  /*47d10*/  IMAD R12, R12, 0x100, R22 ;  /* 0x000001000c0c7824 */ /* 0x008fc400078e0216 */
[----:B------:R-:W-:Y:S02]  /*47d20*/  IMAD R13, R13, 0x100, R23 ;  /* 0x000001000d0d7824 */ /* 0x000fe400078e0217 */
[----:B------:R-:W2:-:S15]  /*47d30*/  LDL.LU.64 R22, [R1+0xa28] ;  /* 0x000a280001167983 */ /* 0x000e9e0000300a00 */
[----:B------:R-:W-:-:S03]  /*47d40*/  NOP ;  /* 0x0000000000007918 */ /* 0x000fc60000000000 */
[----:B------:R0:W-:Y:S04]  /*47d50*/  STL.64 [R1+0xb60], R16 ;  /* 0x000b601001007387 */ /* 0x0001e80000100a00 */
[----:B------:R1:W-:Y:S04]  /*47d60*/  STL.64 [R1+0xb68], R18 ;  /* 0x000b681201007387 */ /* 0x0003e80000100a00 */
[----:B0-----:R-:W3:Y:S04]  /*47d70*/  LDL.LU.64 R16, [R1+0x820] ;  /* 0x0008200001107983 */ /* 0x001ee80000300a00 */
[----:B-1----:R-:W3:Y:S04]  /*47d80*/  LDL.LU.64 R18, [R1+0x828] ;  /* 0x0008280001127983 */ /* 0x002ee80000300a00 */
[----:B------:R-:W-:Y:S04]  /*47d90*/  STL.64 [R1+0xfd0], R24 ;  /* 0x000fd01801007387 */ /* 0x000fe80000100a00 */
[----:B------:R0:W-:Y:S04]  /*47da0*/  STL.64 [R1+0xfd8], R26 ;  /* 0x000fd81a01007387 */ /* 0x0001e80000100a00 */
[----:B0-----:R-:W3:Y:S04]  /*47db0*/  LDL.LU.64 R26, [R1+0x5ae0] ;  /* 0x005ae000011a7983 */ /* 0x001ee80000300a00 */
[----:B------:R-:W2:Y:S04]  /*47dc0*/  LDL.LU.64 R24, [R1+0x5ad8] ;  /* 0x005ad80001187983 */ /* 0x000ea80000300a00 */
[----:B------:R-:W-:Y:S04]  /*47dd0*/  STL.64 [R1+0x5a48], R6 ;  /* 0x005a480601007387 */ /* 0x000fe80000100a00 */
[----:B------:R0:W-:Y:S04]  /*47de0*/  STL.64 [R1+0x5a40], R4 ;  /* 0x005a400401007387 */ /* 0x0001e80000100a00 */
[----:B0-----:R-:W4:Y:S04]  /*47df0*/  LDL.LU.64 R4, [R1+0x1470] ;  /* 0x0014700001047983 */ /* 0x001f280000300a00 */
[----:B------:R-:W4:Y:S01]  /*47e00*/  LDL.LU.64 R6, [R1+0x1478] ;  /* 0x0014780001067983 */ /* 0x000f220000300a00 */
[----:B------:R-:W-:-:S02]  /*47e10*/  IMAD R14, R14, 0x100, R28 ;  /* 0x000001000e0e7824 */ /* 0x000fc400078e021c */
[----:B------:R-:W-:Y:S02]  /*47e20*/  IMAD R15, R15, 0x100, R29 ;  /* 0x000001000f0f7824 */ /* 0x000fe400078e021d */
[----:B------:R-:W3:Y:S04]  /*47e30*/  LDL.64 R28, [R1+0x18] ;  /* 0x00001800011c7983 */ /* 0x000ee80000100a00 */
[----:B------:R-:W-:Y:S01]  /*47e40*/  STL [R1+0x5a2c], R2 ;  /* 0x005a2c0201007387 */ /* 0x000fe20000100800 */
[C---:B----4-:R-:W-:Y:S06]  /*47e50*/  HMMA.16816.F32 R4, R8.reuse, R2, R4 ;  /* 0x000000020804723c */ /* 0x050fec0000001804 */
[----:B--2---:R-:W-:-:S15]  /*47e60*/  HMMA.16816.F32 R8, R8, R24, R20 ;  /* 0x000000180808723c */ /* 0x004fde0000001814 */
[----:B------:R-:W-:-:S02]  /*47e70*/  NOP ;  /* 0x0000000000007918 */ /* 0x000fc40000000000 */
[----:B------:R0:W-:Y:S04]  /*47e80*/  STL.64 [R1+0xfc0], R4 ;  /* 0x000fc00401007387 */ /* 0x0001e80000100a00 */
[----:B------:R-:W-:Y:S04]  /*47e90*/  STL.64 [R1+0xfc8], R6 ;  /* 0x000fc80601007387 */ /* 0x000fe80000100a00 */
[----:B------:R-:W-:Y:S04]  /*47ea0*/  STL [R1+0x5a28], R3 ;  /* 0x005a280301007387 */ /* 0x000fe80000100800 */
[----:B------:R1:W-:Y:S04]  /*47eb0*/  STL.64 [R1+0xb50], R8 ;  /* 0x000b500801007387 */ /* 0x0003e80000100a00 */
[----:B------:R-:W-:Y:S01]  /*47ec0*/  STL.64 [R1+0xb58], R10 ;  /* 0x000b580a01007387 */ /* 0x000fe20000100a00 */
[----:B0-----:R-:W-:-:S02]  /*47ed0*/  IMAD.MOV.U32 R5, RZ, RZ, R24 ;  /* 0x000000ffff057224 */ /* 0x001fc400078e0018 */
[----:B------:R-:W-:-:S05]  /*47ee0*/  IMAD.MOV.U32 R4, RZ, RZ, R25 ;  /* 0x000000ffff047224 */ /* 0x000fca00078e0019 */
[----:B------:R3:W-:Y:S04]  /*47ef0*/  STL.64 [R1+0x5ac0], R4 ;  /* 0x005ac00401007387 */ /* 0x0007e80000100a00 */
[----:B-1----:R-:W2:Y:S01]  /*47f00*/  LDL.64 R8, [R1+0x10] ;  /* 0x0000100001087983 */ /* 0x002ea20000100a00 */
[----:B------:R-:W-:Y:S02]  /*47f10*/  F2FP.F16.E5M2.UNPACK_B R12, R12 ;  /* 0x0000000cff0c723e */ /* 0x000fe400020004ff */
[----:B------:R-:W-:Y:S02]  /*47f20*/  F2FP.F16.E5M2.UNPACK_B R13, R13 ;  /* 0x0000000dff0d723e */ /* 0x000fe400020004ff */
[----:B------:R-:W-:Y:S02]  /*47f30*/  F2FP.F16.E5M2.UNPACK_B R14, R14 ;  /* 0x0000000eff0e723e */ /* 0x000fe400020004ff */
[----:B------:R-:W-:-:S07]  /*47f40*/  F2FP.F16.E5M2.UNPACK_B R15, R15 ;  /* 0x0000000fff0f723e */ /* 0x000fce00020004ff */
[----:B---3--:R-:W-:Y:S06]  /*47f50*/  HMMA.16816.F32 R4, R12, R26, R16 ;  /* 0x0000001a0c04723c */ /* 0x008fec0000001810 */
[----:B------:R-:W-:Y:S02]  /*47f60*/  IMAD.MOV.U32 R2, RZ, RZ, R26 ;  /* 0x000000ffff027224 */ /* 0x000fe400078e001a */
[----:B------:R-:W-:Y:S01]  /*47f70*/  IMAD.MOV.U32 R3, RZ, RZ, R27 ;  /* 0x000000ffff037224 */ /* 0x000fe200078e001b */
[----:B--2---:R0:W-:-:S14]  /*47f80*/  STL.64 [R1+0x5ad0], R8 ;  /* 0x005ad00801007387 */ /* 0x0041dc0000100a00 */
[----:B------:R-:W-:Y:S04]  /*47f90*/  STL.64 [R1+0xb40], R4 ;  /* 0x000b400401007387 */ /* 0x000fe80000100a00 */
[----:B------:R-:W-:Y:S04]  /*47fa0*/  STL.64 [R1+0xb48], R6 ;  /* 0x000b480601007387 */ /* 0x000fe80000100a00 */
[----:B0-----:R-:W2:Y:S04]  /*47fb0*/  LDL.LU.64 R8, [R1+0xa10] ;  /* 0x000a100001087983 */ /* 0x001ea80000300a00 */
[----:B------:R-:W2:Y:S04]  /*47fc0*/  LDL.LU.64 R10, [R1+0xa18] ;  /* 0x000a1800010a7983 */ /* 0x000ea80000300a00 */
[----:B------:R-:W3:Y:S04]  /*47fd0*/  LDL.LU.64 R24, [R1+0x9d0] ;  /* 0x0009d00001187983 */ /* 0x000ee80000300a00 */
[----:B------:R-:W4:Y:S04]  /*47fe0*/  LDL.LU.64 R26, [R1+0x9d8] ;  /* 0x0009d800011a7983 */ /* 0x000f280000300a00 */
[----:B----4-:R0:W-:Y:S04]  /*47ff0*/  STL.64 [R1+0x5a98], R26 ;  /* 0x005a981a01007387 */ /* 0x0101e80000100a00 */
[----:B0-----:R-:W4:Y:S04]  /*48000*/  LDL R26, [R1] ;  /* 0x00000000011a7983 */ /* 0x001f280000100800 */
[----:B------:R-:W4:Y:S04]  /*48010*/  LDL.LU.64 R4, [R1+0xa00] ;  /* 0x000a000001047983 */ /* 0x000f280000300a00 */
[----:B------:R-:W4:Y:S04]  /*48020*/  LDL.LU.64 R6, [R1+0xa08] ;  /* 0x000a080001067983 */ /* 0x000f280000300a00 */
[----:B---3--:R0:W-:Y:S04]  /*48030*/  STL.64 [R1+0x5a90], R24 ;  /* 0x005a901801007387 */ /* 0x0081e80000100a00 */
[----:B0-----:R-:W3:Y:S04]  /*48040*/  LDL.64 R24, [R1+0x8] ;  /* 0x0000080001187983 */ /* 0x001ee80000100a00 */
[----:B------:R-:W4:Y:S04]  /*48050*/  LDL.LU.64 R20, [R1+0x9c0] ;  /* 0x0009c00001147983 */ /* 0x000f280000300a00 */
[----:B------:R-:W3:Y:S01]  /*48060*/  LDL.LU.64 R22, [R1+0x9c8] ;  /* 0x0009c80001167983 */ /* 0x000ee20000300a00 */
[----:B--2---:R-:W-:Y:S03]  /*48070*/  HMMA.16816.F32 R8, R12, R28, R8 ;  /* 0x0000001c0c08723c */ /* 0x004fe60000001808 */
[----:B---3--:R-:W-:Y:S04]  /*48080*/  STL.64 [R1+0x5aa8], R22 ;  /* 0x005aa81601007387 */ /* 0x008fe80000100a00 */
[----:B----4-:R0:W-:Y:S04]  /*48090*/  STL.64 [R1+0x5aa0], R20 ;  /* 0x005aa01401007387 */ /* 0x0101e80000100a00 */
        /* <DEDUP_REMOVED lines=8> */
[----:B------:R0:W-:Y:S04]  /*48120*/  STL.64 [R1+0xb30], R8 ;  /* 0x000b300801007387 */ /* 0x0001e80000100a00 */
[----:B------:R1:W-:Y:S04]  /*48130*/  STL.64 [R1+0xb38], R10 ;  /* 0x000b380a01007387 */ /* 0x0003e80000100a00 */
[----:B0-----:R-:W4:Y:S01]  /*48140*/  LDL.LU.64 R8, [R1+0x5ad0] ;  /* 0x005ad00001087983 */ /* 0x001f220000300a00 */
[----:B-1----:R-:W-:-:S02]  /*48150*/  IMAD.MOV.U32 R11, RZ, RZ, R28 ;  /* 0x000000ffff0b7224 */ /* 0x002fc400078e001c */
[----:B------:R-:W-:Y:S02]  /*48160*/  IMAD.MOV.U32 R10, RZ, RZ, R29 ;  /* 0x000000ffff0a7224 */ /* 0x000fe400078e001d */
[----:B------:R-:W3:Y:S01]  /*48170*/  LDL.LU.64 R28, [R1+0x5ac8] ;  /* 0x005ac800011c7983 */ /* 0x000ee20000300a00 */
[C---:B--2---:R-:W-:Y:S06]  /*48180*/  HMMA.16816.F32 R20, R12.reuse, R24, R20 ;  /* 0x000000180c14723c */ /* 0x044fec0000001814 */
[----:B----4-:R-:W-:-:S15]  /*48190*/  HMMA.16816.F32 R4, R12, R8, R4 ;  /* 0x000000080c04723c */ /* 0x010fde0000001804 */
[----:B------:R-:W-:-:S08]  /*481a0*/  NOP ;  /* 0x0000000000007918 */ /* 0x000fd00000000000 */
[----:B------:R0:W-:Y:S04]  /*481b0*/  STL.64 [R1+0xb20], R4 ;  /* 0x000b200401007387 */ /* 0x0001e80000100a00 */
[----:B------:R1:W-:Y:S04]  /*481c0*/  STL.64 [R1+0xb28], R6 ;  /* 0x000b280601007387 */ /* 0x0003e80000100a00 */
[----:B0-----:R-:W2:Y:S01]  /*481d0*/  LDL.LU.64 R4, [R1+0x5ac0] ;  /* 0x005ac00001047983 */ /* 0x001ea20000300a00 */
[----:B-1----:R-:W-:Y:S02]  /*481e0*/  IMAD.MOV.U32 R7, RZ, RZ, R8 ;  /* 0x000000ffff077224 */ /* 0x002fe400078e0008 */
[----:B------:R-:W-:Y:S01]  /*481f0*/  IMAD.MOV.U32 R6, RZ, RZ, R9 ;  /* 0x000000ffff067224 */ /* 0x000fe200078e0009 */
[----:B------:R-:W4:Y:S04]  /*48200*/  LDL.LU R8, [R1+0xf60] ;  /* 0x000f600001087983 */ /* 0x000f280000300800 */
[----:B------:R-:W4:Y:S04]  /*48210*/  LDL.LU R9, [R1+0xf68] ;  /* 0x000f680001097983 */ /* 0x000f280000300800 */
[----:B------:R-:W-:Y:S04]  /*48220*/  STL.64 [R1+0xb10], R20 ;  /* 0x000b101401007387 */ /* 0x000fe80000100a00 */
[----:B------:R0:W-:Y:S04]  /*48230*/  STL.64 [R1+0xb18], R22 ;  /* 0x000b181601007387 */ /* 0x0001e80000100a00 */
[----:B0-----:R-:W3:Y:S04]  /*48240*/  LDL.LU.64 R22, [R1+0x5ab8] ;  /* 0x005ab80001167983 */ /* 0x001ee80000300a00 */
[----:B------:R-:W3:Y:S01]  /*48250*/  LDL.LU.64 R20, [R1+0x5ab0] ;  /* 0x005ab00001147983 */ /* 0x000ee20000300a00 */
[----:B------:R-:W-:-:S02]  /*48260*/  IMAD.MOV.U32 R27, RZ, RZ, R0 ;  /* 0x000000ffff1b7224 */ /* 0x000fc400078e0000 */
[----:B------:R-:W-:-:S05]  /*48270*/  IMAD.MOV.U32 R0, RZ, RZ, R25 ;  /* 0x000000ffff007224 */ /* 0x000fca00078e0019 */
[----:B---3--:R-:W-:Y:S01]  /*48280*/  HMMA.16816.F32 R24, R12, R26, R20 ;  /* 0x0000001a0c18723c */ /* 0x008fe20000001814 */
[----:B------:R-:W3:Y:S04]  /*48290*/  LDL.LU.64 R22, [R1+0x5aa8] ;  /* 0x005aa80001167983 */ /* 0x000ee80000300a00 */
[----:B------:R-:W3:-:S15]  /*482a0*/  LDL.LU.64 R20, [R1+0x5aa0] ;  /* 0x005aa00001147983 */ /* 0x000ede0000300a00 */
[----:B------:R-:W-:-:S03]  /*482b0*/  NOP ;  /* 0x0000000000007918 */ /* 0x000fc60000000000 */
        /* <DEDUP_REMOVED lines=9> */
[----:B------:R-:W2:Y:S04]  /*48350*/  LDL.LU.64 R24, [R1+0x5a80] ;  /* 0x005a800001187983 */ /* 0x000ea80000300a00 */
[----:B------:R-:W-:Y:S01]  /*48360*/  STL.64 [R1+0x59b8], R28 ;  /* 0x0059b81c01007387 */ /* 0x000fe20000100a00 */
[C---:B---3--:R-:W-:Y:S06]  /*48370*/  HMMA.16816.F32 R20, R12.reuse, R26, R20 ;  /* 0x0000001a0c14723c */ /* 0x048fec0000001814 */
[----:B--2---:R-:W-:-:S15]  /*48380*/  HMMA.16816.F32 R16, R12, R24, R16 ;  /* 0x000000180c10723c */ /* 0x004fde0000001810 */
[----:B------:R-:W-:-:S02]  /*48390*/  NOP ;  /* 0x0000000000007918 */ /* 0x000fc40000000000 */
[----:B------:R-:W-:Y:S04]  /*483a0*/  STL.64 [R1+0xae0], R20 ;  /* 0x000ae01401007387 */ /* 0x000fe80000100a00 */
[----:B------:R0:W-:Y:S04]  /*483b0*/  STL.64 [R1+0xae8], R22 ;  /* 0x000ae81601007387 */ /* 0x0001e80000100a00 */
[----:B0-----:R-:W2:Y:S04]  /*483c0*/  LDL.LU.64 R22, [R1+0x5a78] ;  /* 0x005a780001167983 */ /* 0x001ea80000300a00 */
[----:B------:R-:W3:Y:S04]  /*483d0*/  LDL.LU.64 R20, [R1+0x5a70] ;  /* 0x005a700001147983 */ /* 0x000ee80000300a00 */
[----:B------:R-:W-:Y:S04]  /*483e0*/  STL.64 [R1+0x59b0], R26 ;  /* 0x0059b01a01007387 */ /* 0x000fe80000100a00 */
[----:B------:R0:W-:Y:S04]  /*483f0*/  STL.64 [R1+0xad0], R16 ;  /* 0x000ad01001007387 */ /* 0x0001e80000100a00 */
[----:B------:R1:W-:Y:S04]  /*48400*/  STL.64 [R1+0xad8], R18 ;  /* 0x000ad81201007387 */ /* 0x0003e80000100a00 */
[----:B0-----:R-:W4:Y:S04]  /*48410*/  LDL.LU.64 R16, [R1+0x990] ;  /* 0x0009900001107983 */ /* 0x001f280000300a00 */
[----:B-1----:R-:W2:Y:S04]  /*48420*/  LDL.LU.64 R18, [R1+0x998] ;  /* 0x0009980001127983 */ /* 0x002ea80000300a00 */
[----:B--2---:R-:W-:Y:S04]  /*48430*/  STL.64 [R1+0x5a68], R18 ;  /* 0x005a681201007387 */ /* 0x004fe80000100a00 */
[----:B----4-:R0:W-:Y:S04]  /*48440*/  STL.64 [R1+0x5a60], R16 ;  /* 0x005a601001007387 */ /* 0x0101e80000100a00 */
[----:B0-----:R-:W2:Y:S04]  /*48450*/  LDL.LU.64 R16, [R1+0x9a0] ;  /* 0x0009a00001107983 */ /* 0x001ea80000300a00 */
[----:B------:R-:W2:Y:S01]  /*48460*/  LDL.LU.64 R18, [R1+0x9a8] ;  /* 0x0009a80001127983 */ /* 0x000ea20000300a00 */
[----:B------:R-:W-:-:S02]  /*48470*/  IMAD.MOV.U32 R26, RZ, RZ, R7 ;  /* 0x000000ffff1a7224 */ /* 0x000fc400078e0007 */
[----:B------:R-:W-:-:S05]  /*48480*/  IMAD.MOV.U32 R27, RZ, RZ, R6 ;  /* 0x000000ffff1b7224 */ /* 0x000fca00078e0006 */
[----:B------:R0:W-:Y:S02]  /*48490*/  STL.64 [R1+0x59f0], R26 ;  /* 0x0059f01a01007387 */ /* 0x0001e40000100a00 */
[----:B0-----:R-:W-:Y:S02]  /*484a0*/  IMAD.MOV.U32 R26, RZ, RZ, R5 ;  /* 0x000000ffff1a7224 */ /* 0x001fe400078e0005 */
[----:B------:R-:W-:Y:S02]  /*484b0*/  IMAD.MOV.U32 R27, RZ, RZ, R4 ;  /* 0x000000ffff1b7224 */ /* 0x000fe400078e0004 */
[----:B------:R-:W4:Y:S04]  /*484c0*/  LDL.LU.64 R4, [R1+0x980] ;  /* 0x0009800001047983 */ /* 0x000f280000300a00 */
[----:B------:R-:W4:Y:S04]  /*484d0*/  LDL.LU.64 R6, [R1+0x988] ;  /* 0x0009880001067983 */ /* 0x000f280000300a00 */
[----:B------:R0:W-:Y:S04]  /*484e0*/  STL.64 [R1+0x59a8], R24 ;  /* 0x0059a81801007387 */ /* 0x0001e80000100a00 */
[----:B------:R-:W4:Y:S01]  /*484f0*/  LDL.LU R28, [R1+0xf74] ;  /* 0x000f7400011c7983 */ /* 0x000f220000300800 */
[----:B0-----:R-:W-:-:S02]  /*48500*/  IMAD.MOV.U32 R25, RZ, RZ, R10 ;  /* 0x000000ffff197224 */ /* 0x001fc400078e000a */
[----:B------:R-:W-:Y:S01]  /*48510*/  IMAD.MOV.U32 R24, RZ, RZ, R11 ;  /* 0x000000ffff187224 */ /* 0x000fe200078e000b */
[----:B------:R-:W4:Y:S04]  /*48520*/  LDL.LU R10, [R1+0xf70] ;  /* 0x000f7000010a7983 */ /* 0x000f280000300800 */
[----:B------:R-:W4:Y:S04]  /*48530*/  LDL.LU R29, [R1+0xf7c] ;  /* 0x000f7c00011d7983 */ /* 0x000f280000300800 */
[----:B------:R-:W4:Y:S04]  /*48540*/  LDL.LU R11, [R1+0xf78] ;  /* 0x000f7800010b7983 */ /* 0x000f280000300800 */
[----:B------:R0:W-:Y:S04]  /*48550*/  STL.64 [R1+0x5a10], R26 ;  /* 0x005a101a01007387 */ /* 0x0001e80000100a00 */
[----:B0-----:R-:W4:Y:S04]  /*48560*/  LDL.LU R26, [R1+0xf64] ;  /* 0x000f6400011a7983 */ /* 0x001f280000300800 */
[----:B------:R-:W4:Y:S04]  /*48570*/  LDL.LU R27, [R1+0xf6c] ;  /* 0x000f6c00011b7983 */ /* 0x000f280000300800 */
[----:B------:R-:W-:Y:S01]  /*48580*/  STL.64 [R1+0x5a08], R24 ;  /* 0x005a081801007387 */ /* 0x000fe20000100a00 */
[----:B--2---:R-:W-:-:S15]  /*48590*/  HMMA.16816.F32 R16, R12, R22, R16 ;  /* 0x000000160c10723c */ /* 0x004fde0000001810 */
[----:B------:R-:W-:-:S08]  /*485a0*/  NOP ;  /* 0x0000000000007918 */ /* 0x000fd00000000000 */
        /* <DEDUP_REMOVED lines=8> */
[----:B0-----:R-:W2:Y:S04]  /*48630*/  LDL.LU.64 R18, [R1+0x5a58] ;  /* 0x005a580001127983 */ /* 0x001ea80000300a00 */
[----:B------:R-:W3:Y:S04]  /*48640*/  LDL.LU.64 R16, [R1+0x5a50] ;  /* 0x005a500001107983 */ /* 0x000ee80000300a00 */
[----:B------:R-:W-:Y:S04]  /*48650*/  STL.64 [R1+0x59a0], R22 ;  /* 0x0059a01601007387 */ /* 0x000fe80000100a00 */
[----:B------:R0:W-:Y:S04]  /*48660*/  STL.64 [R1+0x5998], R20 ;  /* 0x0059981401007387 */ /* 0x0001e80000100a00 */
[----:B0-----:R-:W3:Y:S04]  /*48670*/  LDL.LU.64 R20, [R1+0x970] ;  /* 0x0009700001147983 */ /* 0x001ee80000300a00 */
[----:B------:R-:W3:Y:S01]  /*48680*/  LDL.LU.64 R22, [R1+0x978] ;  /* 0x0009780001167983 */ /* 0x000ee20000300a00 */
[----:B----4-:R-:W-:-:S02]  /*48690*/  IMAD R8, R8, 0x100, R26 ;  /* 0x0000010008087824 */ /* 0x010fc400078e021a */
[----:B------:R-:W-:Y:S01]  /*486a0*/  IMAD R9, R9, 0x100, R27 ;  /* 0x0000010009097824 */ /* 0x000fe200078e021b */
[C---:B--2---:R-:W-:Y:S06]  /*486b0*/  HMMA.16816.F32 R4, R12.reuse, R18, R4 ;  /* 0x000000120c04723c */ /* 0x044fec0000001804 */
[----:B---3--:R-:W-:-:S15]  /*486c0*/  HMMA.16816.F32 R20, R12, R16, R20 ;  /* 0x000000100c14723c */ /* 0x008fde0000001814 */
[----:B------:R-:W-:-:S02]  /*486d0*/  NOP ;  /* 0x0000000000007918 */ /* 0x000fc40000000000 */
[----:B------:R-:W-:Y:S04]  /*486e0*/  STL.64 [R1+0xaa0], R4 ;  /* 0x000aa00401007387 */ /* 0x000fe80000100a00 */
[----:B------:R0:W-:Y:S04]  /*486f0*/  STL.64 [R1+0xaa8], R6 ;  /* 0x000aa80601007387 */ /* 0x0001e80000100a00 */
[----:B0-----:R-:W2:Y:S04]  /*48700*/  LDL.LU.64 R6, [R1+0x5a48] ;  /* 0x005a480001067983 */ /* 0x001ea80000300a00 */
[----:B------:R-:W3:Y:S04]  /*48710*/  LDL.LU.64 R4, [R1+0x5a40] ;  /* 0x005a400001047983 */ /* 0x000ee80000300a00 */
[----:B------:R-:W-:Y:S04]  /*48720*/  STL.64 [R1+0x5980], R18 ;  /* 0x0059801201007387 */ /* 0x000fe80000100a00 */
[----:B------:R-:W-:Y:S04]  /*48730*/  STL.64 [R1+0x5978], R16 ;  /* 0x0059781001007387 */ /* 0x000fe80000100a00 */
[----:B------:R-:W-:Y:S04]  /*48740*/  STL.64 [R1+0xa90], R20 ;  /* 0x000a901401007387 */ /* 0x000fe80000100a00 */
[----:B------:R-:W-:Y:S04]  /*48750*/  STL.64 [R1+0xa98], R22 ;  /* 0x000a981601007387 */ /* 0x000fe80000100a00 */
[----:B------:R-:W-:Y:S04]  /*48760*/  STL.64 [R1+0x5a38], R10 ;  /* 0x005a380a01007387 */ /* 0x000fe80000100a00 */
[----:B------:R0:W-:Y:S04]  /*48770*/  STL.64 [R1+0x5a30], R8 ;  /* 0x005a300801007387 */ /* 0x0001e80000100a00 */
[----:B0-----:R-:W2:Y:S04]  /*48780*/  LDL.LU.64 R8, [R1+0x960] ;  /* 0x0009600001087983 */ /* 0x001ea80000300a00 */
[----:B------:R-:W2:Y:S04]  /*48790*/  LDL.LU.64 R10, [R1+0x968] ;  /* 0x00096800010a7983 */ /* 0x000ea80000300a00 */
[----:B------:R-:W4:Y:S04]  /*487a0*/  LDL.LU.64 R24, [R1+0x1450] ;  /* 0x0014500001187983 */ /* 0x000f280000300a00 */
[----:B------:R-:W3:Y:S04]  /*487b0*/  LDL.LU.64 R26, [R1+0x1458] ;  /* 0x00145800011a7983 */ /* 0x000ee80000300a00 */
[----:B---3--:R-:W-:Y:S04]  /*487c0*/  STL.64 [R1+0x5a20], R26 ;  /* 0x005a201a01007387 */ /* 0x008fe80000100a00 */
[----:B----4-:R0:W-:Y:S04]  /*487d0*/  STL.64 [R1+0x5a18], R24 ;  /* 0x005a181801007387 */ /* 0x0101e80000100a00 */
[----:B0-----:R-:W3:Y:S04]  /*487e0*/  LDL.LU.64 R24, [R1+0x1460] ;  /* 0x0014600001187983 */ /* 0x001ee80000300a00 */
[----:B------:R-:W3:Y:S04]  /*487f0*/  LDL.LU.64 R26, [R1+0x1468] ;  /* 0x00146800011a7983 */ /* 0x000ee80000300a00 */
[----:B------:R-:W4:Y:S04]  /*48800*/  LDL.LU.64 R20, [R1+0x940] ;  /* 0x0009400001147983 */ /* 0x000f280000300a00 */
[----:B------:R-:W3:Y:S01]  /*48810*/  LDL.LU.64 R22, [R1+0x948] ;  /* 0x0009480001167983 */ /* 0x000ee20000300a00 */
[C---:B--2---:R-:W-:Y:S03]  /*48820*/  HMMA.16816.F32 R8, R12.reuse, R6, R8 ;  /* 0x000000060c08723c */ /* 0x044fe60000001808 */
[----:B---3--:R-:W-:Y:S04]  /*48830*/  STL.64 [R1+0x5a00], R22 ;  /* 0x005a001601007387 */ /* 0x008fe80000100a00 */
[----:B----4-:R0:W-:Y:S04]  /*48840*/  STL.64 [R1+0x59f8], R20 ;  /* 0x0059f81401007387 */ /* 0x0101e80000100a00 */
[----:B0-----:R-:W2:Y:S04]  /*48850*/  LDL.LU.64 R20, [R1+0x1540] ;  /* 0x0015400001147983 */ /* 0x001ea80000300a00 */
[----:B------:R-:W2:Y:S04]  /*48860*/  LDL.LU.64 R22, [R1+0x1548] ;  /* 0x0015480001167983 */ /* 0x000ea80000300a00 */
[----:B------:R-:W3:Y:S04]  /*48870*/  LDL.LU.64 R16, [R1+0x930] ;  /* 0x0009300001107983 */ /* 0x000ee80000300a00 */
[----:B------:R-:W3:Y:S04]  /*48880*/  LDL.LU.64 R18, [R1+0x938] ;  /* 0x0009380001127983 */ /* 0x000ee80000300a00 */
[----:B------:R-:W-:Y:S04]  /*48890*/  STL.64 [R1+0xa80], R8 ;  /* 0x000a800801007387 */ /* 0x000fe80000100a00 */
[----:B------:R0:W-:Y:S04]  /*488a0*/  STL.64 [R1+0xa88], R10 ;  /* 0x000a880a01007387 */ /* 0x0001e80000100a00 */
[----:B0-----:R-:W4:Y:S01]  /*488b0*/  LDL.LU.64 R10, [R1+0x5a38] ;  /* 0x005a3800010a7983 */ /* 0x001f220000300a00 */
[----:B------:R-:W-:Y:S03]  /*488c0*/  HMMA.16816.F32 R24, R12, R4, R24 ;  /* 0x000000040c18723c */ /* 0x000fe60000001818 */
[----:B------:R-:W3:Y:S04]  /*488d0*/  LDL.LU.64 R8, [R1+0x5a30] ;  /* 0x005a300001087983 */ /* 0x000ee80000300a00 */
[----:B------:R0:W-:Y:S04]  /*488e0*/  STL [R1+0x5964], R6 ;  /* 0x0059640601007387 */ /* 0x0001e80000100800 */
[----:B------:R1:W-:Y:S01]  /*488f0*/  STL [R1+0x5960], R7 ;  /* 0x0059600701007387 */ /* 0x0003e20000100800 */
[----:B0-----:R-:W-:-:S02]  /*48900*/  IMAD.MOV.U32 R6, RZ, RZ, R2 ;  /* 0x000000ffff067224 */ /* 0x001fc400078e0002 */
[----:B-1----:R-:W-:Y:S01]  /*48910*/  IMAD.MOV.U32 R7, RZ, RZ, R3 ;  /* 0x000000ffff077224 */ /* 0x002fe200078e0003 */
[----:B------:R-:W2:Y:S04]  /*48920*/  LDL.LU R2, [R1+0x5a2c] ;  /* 0x005a2c0001027983 */ /* 0x000ea80000300800 */
[----:B------:R-:W2:Y:S01]  /*48930*/  LDL.LU R3, [R1+0x5a28] ;  /* 0x005a280001037983 */ /* 0x000ea20000300800 */
[----:B----4-:R-:W-:Y:S02]  /*48940*/  IMAD R10, R10, 0x100, R28 ;  /* 0x000001000a0a7824 */ /* 0x010fe400078e021c */
[----:B------:R-:W-:Y:S02]  /*48950*/  IMAD R11, R11, 0x100, R29 ;  /* 0x000001000b0b7824 */ /* 0x000fe400078e021d */
[----:B------:R-:W4:Y:S04]  /*48960*/  LDL.64 R28, [R1] ;  /* 0x00000000011c7983 */ /* 0x000f280000100a00 */
[----:B------:R-:W-:Y:S04]  /*48970*/  STL.64 [R1+0xfb0], R24 ;  /* 0x000fb01801007387 */ /* 0x000fe80000100a00 */
[----:B------:R0:W-:Y:S04]  /*48980*/  STL.64 [R1+0xfb8], R26 ;  /* 0x000fb81a01007387 */ /* 0x0001e80000100a00 */
[----:B0-----:R-:W2:Y:S04]  /*48990*/  LDL.LU.64 R26, [R1+0x5a20] ;  /* 0x005a2000011a7983 */ /* 0x001ea80000300a00 */
[----:B------:R-:W2:Y:S04]  /*489a0*/  LDL.LU.64 R24, [R1+0x5a18] ;  /* 0x005a180001187983 */ /* 0x000ea80000300a00 */
[----:B------:R-:W-:Y:S01]  /*489b0*/  STL [R1+0x5948], R5 ;  /* 0x0059480501007387 */ /* 0x000fe20000100800 */
[----:B--2---:R-:W-:-:S15]  /*489c0*/  HMMA.16816.F32 R24, R12, R2, R24 ;  /* 0x000000020c18723c */ /* 0x004fde0000001818 */
[----:B------:R-:W-:-:S08]  /*489d0*/  NOP ;  /* 0x0000000000007918 */ /* 0x000fd00000000000 */
[----:B------:R-:W-:Y:S04]  /*489e0*/  STL.64 [R1+0xfa0], R24 ;  /* 0x000fa01801007387 */ /* 0x000fe80000100a00 */
[----:B------:R0:W-:Y:S04]  /*489f0*/  STL.64 [R1+0xfa8], R26 ;  /* 0x000fa81a01007387 */ /* 0x0001e80000100a00 */
[----:B0-----:R-:W2:Y:S04]  /*48a00*/  LDL.LU.64 R26, [R1+0x5a10] ;  /* 0x005a1000011a7983 */ /* 0x001ea80000300a00 */
[----:B------:R-:W4:Y:S01]  /*48a10*/  LDL.LU.64 R24, [R1+0x5a08] ;  /* 0x005a080001187983 */ /* 0x000f220000300a00 */
[----:B--2---:R-:W-:Y:S03]  /*48a20*/  HMMA.16816.F32 R12, R12, R26, R20 ;  /* 0x0000001a0c0c723c */ /* 0x004fe60000001814 */
[----:B------:R-:W4:Y:S04]  /*48a30*/  LDL.LU.64 R22, [R1+0x5a00] ;  /* 0x005a000001167983 */ /* 0x000f280000300a00 */
[----:B------:R-:W4:Y:S04]  /*48a40*/  LDL.LU.64 R20, [R1+0x59f8] ;  /* 0x0059f80001147983 */ /* 0x000f280000300a00 */
[----:B------:R-:W2:-:S12]  /*48a50*/  LDL.LU.64 R26, [R1+0x59f0] ;  /* 0x0059f000011a7983 */ /* 0x000e980000300a00 */
[----:B------:R0:W-:Y:S04]  /*48a60*/  STL.64 [R1+0xa70], R12 ;  /* 0x000a700c01007387 */ /* 0x0001e80000100a00 */
[----:B------:R1:W-:Y:S04]  /*48a70*/  STL.64 [R1+0xa78], R14 ;  /* 0x000a780e01007387 */ /* 0x0003e80000100a00 */
[----:B0-----:R-:W2:Y:S04]  /*48a80*/  LDL.LU.64 R12, [R1+0x950] ;  /* 0x00095000010c7983 */ /* 0x001ea80000300a00 */
[----:B-1----:R-:W2:Y:S01]  /*48a90*/  LDL.LU.64 R14, [R1+0x958] ;  /* 0x00095800010e7983 */ /* 0x002ea20000300a00 */
[----:B---3--:R-:W-:-:S02]  /*48aa0*/  F2FP.F16.E5M2.UNPACK_B R8, R8 ;  /* 0x00000008ff08723e */ /* 0x008fc400020004ff */
[----:B------:R-:W-:Y:S02]  /*48ab0*/  F2FP.F16.E5M2.UNPACK_B R9, R9 ;  /* 0x00000009ff09723e */ /* 0x000fe400020004ff */
[----:B------:R-:W-:Y:S02]  /*48ac0*/  F2FP.F16.E5M2.UNPACK_B R10, R10 ;  /* 0x0000000aff0a723e */ /* 0x000fe400020004ff */
[----:B------:R-:W-:-:S07]  /*48ad0*/  F2FP.F16.E5M2.UNPACK_B R11, R11 ;  /* 0x0000000bff0b723e */ /* 0x000fce00020004ff */
[C---:B----4-:R-:W-:Y:S06]  /*48ae0*/  HMMA.16816.F32 R20, R8.reuse, R24, R20 ;  /* 0x000000180814723c */ /* 0x050fec0000001814 */
[----:B--2---:R-:W-:-:S15]  /*48af0*/  HMMA.16816.F32 R12, R8, R6, R12 ;  /* 0x00000006080c723c */ /* 0x004fde000000180c */
[----:B------:R-:W-:-:S08]  /*48b00*/  NOP ;  /* 0x0000000000007918 */ /* 0x000fd00000000000 */
[----:B------:R-:W-:Y:S04]  /*48b10*/  STL.64 [R1+0xa60], R12 ;  /* 0x000a600c01007387 */ /* 0x000fe80000100a00 */
[----:B------:R0:W-:Y:S04]  /*48b20*/  STL.64 [R1+0xa68], R14 ;  /* 0x000a680e01007387 */ /* 0x0001e80000100a00 */
[----:B------:R-:W2:Y:S04]  /*48b30*/  LDL.LU.64 R24, [R1+0x8f0] ;  /* 0x0008f00001187983 */ /* 0x000ea80000300a00 */
[----:B------:R-:W-:Y:S04]  /*48b40*/  STL.64 [R1+0xa50], R20 ;  /* 0x000a501401007387 */ /* 0x000fe80000100a00 */
[----:B------:R-:W-:Y:S01]  /*48b50*/  STL.64 [R1+0xa58], R22 ;  /* 0x000a581601007387 */ /* 0x000fe20000100a00 */
[----:B0-----:R-:W-:Y:S03]  /*48b60*/  HMMA.16816.F32 R12, R8, R26, R16 ;  /* 0x0000001a080c723c */ /* 0x001fe60000001810 */
[----:B------:R-:W3:-:S15]  /*48b70*/  LDL.LU.64 R26, [R1+0x8f8] ;  /* 0x0008f800011a7983 */ /* 0x000ede0000300a00 */
[----:B------:R-:W-:-:S05]  /*48b80*/  NOP ;  /* 0x0000000000007918 */ /* 0x000fca0000000000 */
[----:B------:R-:W-:Y:S04]  /*48b90*/  STL.64 [R1+0xa40], R12 ;  /* 0x000a400c01007387 */ /* 0x000fe80000100a00 */
[----:B------:R-:W-:Y:S04]  /*48ba0*/  STL.64 [R1+0xa48], R14 ;  /* 0x000a480e01007387 */ /* 0x000fe80000100a00 */
[----:B---3--:R-:W-:Y:S04]  /*48bb0*/  STL.64 [R1+0x59c8], R26 ;  /* 0x0059c81a01007387 */ /* 0x008fe80000100a00 */
[----:B--2---:R0:W-:Y:S04]  /*48bc0*/  STL.64 [R1+0x59c0], R24 ;  /* 0x0059c01801007387 */ /* 0x0041e80000100a00 */
[----:B0-----:R-:W2:Y:S04]  /*48bd0*/  LDL.LU.64 R24, [R1+0x910] ;  /* 0x0009100001187983 */ /* 0x001ea80000300a00 */
[----:B------:R-:W3:Y:S04]  /*48be0*/  LDL.LU.64 R26, [R1+0x918] ;  /* 0x00091800011a7983 */ /* 0x000ee80000300a00 */
[----:B---3--:R0:W-:Y:S04]  /*48bf0*/  STL.64 [R1+0x59d8], R26 ;  /* 0x0059d81a01007387 */ /* 0x0081e80000100a00 */
[----:B0-----:R-:W3:Y:S04]  /*48c00*/  LDL R26, [R1+0x8] ;  /* 0x00000800011a7983 */ /* 0x001ee80000100800 */
[----:B--2---:R-:W-:Y:S04]  /*48c10*/  STL.64 [R1+0x59d0], R24 ;  /* 0x0059d01801007387 */ /* 0x004fe80000100a00 */
[----:B------:R-:W2:Y:S04]  /*48c20*/  LDL.LU.64 R20, [R1+0x8e0] ;  /* 0x0008e00001147983 */ /* 0x000ea80000300a00 */
[----:B------:R-:W4:Y:S04]  /*48c30*/  LDL.LU.64 R22, [R1+0x8e8] ;  /* 0x0008e80001167983 */ /* 0x000f280000300a00 */
[----:B----4-:R-:W-:Y:S04]  /*48c40*/  STL.64 [R1+0x59e8], R22 ;  /* 0x0059e81601007387 */ /* 0x010fe80000100a00 */
[----:B--2---:R0:W-:Y:S04]  /*48c50*/  STL.64 [R1+0x59e0], R20 ;  /* 0x0059e01401007387 */ /* 0x0041e80000100a00 */
[----:B0-----:R-:W3:Y:S04]  /*48c60*/  LDL.LU.64 R20, [R1+0x920] ;  /* 0x0009200001147983 */ /* 0x001ee80000300a00 */
[----:B------:R-:W3:Y:S04]  /*48c70*/  LDL.LU.64 R22, [R1+0x928] ;  /* 0x0009280001167983 */ /* 0x000ee80000300a00 */
[----:B------:R-:W2:Y:S04]  /*48c80*/  LDL.LU.64 R16, [R1+0x8b0] ;  /* 0x0008b00001107983 */ /* 0x000ea80000300a00 */
[----:B------:R-:W4:Y:S01]  /*48c90*/  LDL.LU.64 R18, [R1+0x8b8] ;  /* 0x0008b80001127983 */ /* 0x000f220000300a00 */
[----:B------:R-:W-:-:S03]  /*48ca0*/  IMAD.MOV.U32 R27, RZ, RZ, R0 ;  /* 0x000000ffff1b7224 */ /* 0x000fc600078e0000 */
[----:B----4-:R-:W-:Y:S04]  /*48cb0*/  STL.64 [R1+0x5990], R18 ;  /* 0x0059901201007387 */ /* 0x010fe80000100a00 */
[----:B--2---:R0:W-:Y:S04]  /*48cc0*/  STL.64 [R1+0x5988], R16 ;  /* 0x0059881001007387 */ /* 0x0041e80000100a00 */
[----:B0-----:R-:W2:Y:S04]  /*48cd0*/  LDL.LU.64 R16, [R1+0x8c0] ;  /* 0x0008c00001107983 */ /* 0x001ea80000300a00 */
[----:B------:R-:W2:Y:S04]  /*48ce0*/  LDL.LU.64 R18, [R1+0x8c8] ;  /* 0x0008c80001127983 */ /* 0x000ea80000300a00 */
[----:B------:R-:W4:Y:S04]  /*48cf0*/  LDL.LU R6, [R1+0xf84] ;  /* 0x000f840001067983 */ /* 0x000f280000300800 */
[----:B------:R-:W2:Y:S04]  /*48d00*/  LDL.LU R12, [R1+0xf80] ;  /* 0x000f8000010c7983 */ /* 0x000ea80000300800 */
[----:B------:R-:W4:Y:S04]  /*48d10*/  LDL.LU R7, [R1+0xf8c] ;  /* 0x000f8c0001077983 */ /* 0x000f280000300800 */
[----:B------:R-:W2:Y:S04]  /*48d20*/  LDL.LU R13, [R1+0xf88] ;  /* 0x000f8800010d7983 */ /* 0x000ea80000300800 */
[----:B------:R-:W2:Y:S01]  /*48d30*/  LDL.LU R5, [R1+0xf94] ;  /* 0x000f940001057983 */ /* 0x000ea20000300800 */
[C---:B---3--:R-:W-:Y:S03]  /*48d40*/  HMMA.16816.F32 R24, R8.reuse, R26, R20 ;  /* 0x0000001a0818723c */ /* 0x048fe60000001814 */
[----:B----4-:R-:W-:Y:S04]  /*48d50*/  STL.64 [R1+0x5970], R6 ;  /* 0x0059700601007387 */ /* 0x010fe80000100a00 */
[----:B--2---:R0:W-:Y:S04]  /*48d60*/  STL.64 [R1+0x5968], R4 ;  /* 0x0059680401007387 */ /* 0x0041e80000100a00 */
[----:B0-----:R-:W2:Y:S04]  /*48d70*/  LDL.LU.64 R4, [R1+0x8d0] ;  /* 0x0008d00001047983 */ /* 0x001ea80000300a00 */
[----:B------:R-:W2:Y:S04]  /*48d80*/  LDL.LU.64 R6, [R1+0x8d8] ;  /* 0x0008d80001067983 */ /* 0x000ea80000300a00 */
[----:B------:R-:W3:Y:S04]  /*48d90*/  LDL.LU R14, [R1+0xf90] ;  /* 0x000f9000010e7983 */ /* 0x000ee80000300800 */
[----:B------:R-:W4:Y:S04]  /*48da0*/  LDL.LU R15, [R1+0xf98] ;  /* 0x000f9800010f7983 */ /* 0x000f280000300800 */
[----:B------:R-:W2:Y:S04]  /*48db0*/  LDL.LU.64 R22, [R1+0x59e8] ;  /* 0x0059e80001167983 */ /* 0x000ea80000300a00 */
[----:B------:R-:W2:Y:S04]  /*48dc0*/  LDL.LU.64 R20, [R1+0x59e0] ;  /* 0x0059e00001147983 */ /* 0x000ea80000300a00 */
[----:B------:R-:W-:Y:S04]  /*48dd0*/  STL.64 [R1+0xa30], R24 ;  /* 0x000a301801007387 */ /* 0x000fe80000100a00 */
[----:B------:R0:W-:Y:S04]  /*48de0*/  STL.64 [R1+0xa38], R26 ;  /* 0x000a381a01007387 */ /* 0x0001e80000100a00 */
[----:B0-----:R-:W3:Y:S04]  /*48df0*/  LDL.LU.64 R26, [R1+0x59d8] ;  /* 0x0059d800011a7983 */ /* 0x001ee80000300a00 */
[----:B------:R-:W3:Y:S01]  /*48e00*/  LDL.LU.64 R24, [R1+0x59d0] ;  /* 0x0059d00001187983 */ /* 0x000ee20000300a00 */
[----:B------:R-:W-:Y:S01]  /*48e10*/  IMAD.MOV.U32 R0, RZ, RZ, R29 ;  /* 0x000000ffff007224 */ /* 0x000fe200078e001d */
[----:B---3--:R-:W-:-:S15]  /*48e20*/  HMMA.16816.F32 R24, R8, R28, R24 ;  /* 0x0000001c0818723c */ /* 0x008fde0000001818 */
[----:B------:R-:W-:-:S08]  /*48e30*/  NOP ;  /* 0x0000000000007918 */ /* 0x000fd00000000000 */
[----:B------:R-:W-:Y:S04]  /*48e40*/  STL.64 [R1+0xa20], R24 ;  /* 0x000a201801007387 */ /* 0x000fe80000100a00 */
[----:B------:R0:W-:Y:S04]  /*48e50*/  STL.64 [R1+0xa28], R26 ;  /* 0x000a281a01007387 */ /* 0x0001e80000100a00 */
[----:B0-----:R-:W3:Y:S04]  /*48e60*/  LDL.LU.64 R26, [R1+0x59c8] ;  /* 0x0059c800011a7983 */ /* 0x001ee80000300a00 */
[----:B------:R-:W3:Y:S04]  /*48e70*/  LDL.LU.64 R24, [R1+0x59c0] ;  /* 0x0059c00001187983 */ /* 0x000ee80000300a00 */
[----:B------:R-:W3:Y:S02]  /*48e80*/  LDL.LU.64 R28, [R1+0x59b8] ;  /* 0x0059b800011c7983 */ /* 0x000ee40000300a00 */
[----:B---3--:R-:W-:-:S15]  /*48e90*/  HMMA.16816.F32 R24, R8, R28, R24 ;  /* 0x0000001c0818723c */ /* 0x008fde0000001818 */
[----:B------:R-:W-:-:S08]  /*48ea0*/  NOP ;  /* 0x0000000000007918 */ /* 0x000fd00000000000 */
[----:B------:R-:W-:Y:S04]  /*48eb0*/  STL.64 [R1+0xa10], R24 ;  /* 0x000a101801007387 */ /* 0x000fe80000100a00 */
[----:B------:R0:W-:Y:S04]  /*48ec0*/  STL.64 [R1+0xa18], R26 ;  /* 0x000a181a01007387 */ /* 0x0001e80000100a00 */
[----:B0-----:R-:W2:Y:S04]  /*48ed0*/  LDL.LU.64 R26, [R1+0x59b0] ;  /* 0x0059b000011a7983 */ /* 0x001ea80000300a00 */
        /* <DEDUP_REMOVED lines=11> */
[----:B-1----:R-:W4:Y:S04]  /*48f90*/  LDL.LU.64 R6, [R1+0x898] ;  /* 0x0008980001067983 */ /* 0x002f280000300a00 */
[----:B------:R0:W-:Y:S04]  /*48fa0*/  STL.64 [R1+0x58c8], R26 ;  /* 0x0058c81a01007387 */ /* 0x0001e80000100a00 */
[----:B0-----:R-:W3:Y:S04]  /*48fb0*/  LDL.64 R26, [R1+0x28] ;  /* 0x00002800011a7983 */ /* 0x001ee80000100a00 */
[----:B------:R0:W-:Y:S01]  /*48fc0*/  STL.64 [R1+0x58c0], R24 ;  /* 0x0058c01801007387 */ /* 0x0001e20000100a00 */
[----:B--2---:R-:W-:Y:S03]  /*48fd0*/  HMMA.16816.F32 R16, R8, R22, R16 ;  /* 0x000000160810723c */ /* 0x004fe60000001810 */
[----:B---3--:R1:W-:Y:S04]  /*48fe0*/  STL.64 [R1+0x5940], R26 ;  /* 0x0059401a01007387 */ /* 0x0083e80000100a00 */
[----:B0-----:R-:W2:Y:S04]  /*48ff0*/  LDL.LU.64 R24, [R1+0x8a0] ;  /* 0x0008a00001187983 */ /* 0x001ea80000300a00 */
[----:B-1----:R-:W2:-:S12]  /*49000*/  LDL.LU.64 R26, [R1+0x8a8] ;  /* 0x0008a800011a7983 */ /* 0x002e980000300a00 */
        /* <DEDUP_REMOVED lines=9> */
[----:B------:R-:W4:Y:S04]  /*490a0*/  LDL.LU.64 R16, [R1+0x5978] ;  /* 0x0059780001107983 */ /* 0x000f280000300a00 */
[----:B------:R-:W-:Y:S04]  /*490b0*/  STL [R1+0x58a4], R21 ;  /* 0x0058a41501007387 */ /* 0x000fe80000100800 */
[----:B------:R-:W-:Y:S04]  /*490c0*/  STL.64 [R1+0x5918], R22 ;  /* 0x0059181601007387 */ /* 0x000fe80000100a00 */
[----:B------:R2:W-:Y:S02]  /*490d0*/  STL [R1+0x5910], R20 ;  /* 0x0059101401007387 */ /* 0x0005e40000100800 */
[C---:B--2---:R-:W-:Y:S02]  /*490e0*/  HMMA.16816.F32 R20, R8.reuse, R18, R24 ;  /* 0x000000120814723c */ /* 0x044fe40000001818 */
[----:B------:R-:W2:Y:S04]  /*490f0*/  LDL.LU.64 R24, [R1+0x1440] ;  /* 0x0014400001187983 */ /* 0x000ea80000300a00 */
[----:B------:R-:W3:Y:S01]  /*49100*/  LDL.LU.64 R26, [R1+0x1448] ;  /* 0x00144800011a7983 */ /* 0x000ee20000300a00 */
[----:B----4-:R-:W-:-:S15]  /*49110*/  HMMA.16816.F32 R4, R8, R16, R4 ;  /* 0x000000100804723c */ /* 0x010fde0000001804 */
[----:B------:R-:W-:-:S01]  /*49120*/  NOP ;  /* 0x0000000000007918 */ /* 0x000fc20000000000 */
[----:B------:R-:W-:Y:S04]  /*49130*/  STL.64 [R1+0x9c0], R20 ;  /* 0x0009c01401007387 */ /* 0x000fe80000100a00 */
[----:B------:R-:W-:Y:S04]  /*49140*/  STL.64 [R1+0x9c8], R22 ;  /* 0x0009c81601007387 */ /* 0x000fe80000100a00 */
        /* <DEDUP_REMOVED lines=9> */
[----:B------:R-:W2:Y:S04]  /*491e0*/  LDL.LU.64 R4, [R1+0x5968] ;  /* 0x0059680001047983 */ /* 0x000ea80000300a00 */
[----:B------:R-:W-:Y:S04]  /*491f0*/  STL.64 [R1+0x5888], R18 ;  /* 0x0058881201007387 */ /* 0x000fe80000100a00 */
[----:B------:R0:W-:Y:S04]  /*49200*/  STL.64 [R1+0x5880], R16 ;  /* 0x0058801001007387 */ /* 0x0001e80000100a00 */
[----:B0-----:R-:W3:Y:S04]  /*49210*/  LDL.LU.64 R16, [R1+0x1430] ;  /* 0x0014300001107983 */ /* 0x001ee80000300a00 */
[----:B------:R-:W3:Y:S01]  /*49220*/  LDL.LU.64 R18, [R1+0x1438] ;  /* 0x0014380001127983 */ /* 0x000ee20000300a00 */
[----:B----4-:R-:W-:-:S02]  /*49230*/  IMAD R12, R12, 0x100, R6 ;  /* 0x000001000c0c7824 */ /* 0x010fc400078e0206 */
[----:B------:R-:W-:Y:S01]  /*49240*/  IMAD R13, R13, 0x100, R7 ;  /* 0x000001000d0d7824 */ /* 0x000fe200078e0207 */
[----:B------:R-:W4:Y:S04]  /*49250*/  LDL.LU R6, [R1+0x5964] ;  /* 0x0059640001067983 */ /* 0x000f280000300800 */
[----:B------:R-:W4:Y:S01]  /*49260*/  LDL.LU R7, [R1+0x5960] ;  /* 0x0059600001077983 */ /* 0x000f220000300800 */
[----:B--2---:R-:W-:Y:S01]  /*49270*/  IMAD R14, R14, 0x100, R5 ;  /* 0x000001000e0e7824 */ /* 0x004fe200078e0205 */
[----:B----4-:R-:W-:-:S15]  /*49280*/  HMMA.16816.F32 R24, R8, R6, R24 ;  /* 0x000000060818723c */ /* 0x010fde0000001818 */
[----:B------:R-:W-:-:S08]  /*49290*/  NOP ;  /* 0x0000000000007918 */ /* 0x000fd00000000000 */
[----:B------:R-:W-:Y:S04]  /*492a0*/  STL.64 [R1+0x9a0], R24 ;  /* 0x0009a01801007387 */ /* 0x000fe80000100a00 */
[----:B------:R0:W-:Y:S04]  /*492b0*/  STL.64 [R1+0x9a8], R26 ;  /* 0x0009a81a01007387 */ /* 0x0001e80000100a00 */
[----:B0-----:R-:W2:Y:S04]  /*492c0*/  LDL.LU.64 R26, [R1+0x5958] ;  /* 0x00595800011a7983 */ /* 0x001ea80000300a00 */
[----:B------:R-:W2:Y:S04]  /*492d0*/  LDL.LU.64 R24, [R1+0x5950] ;  /* 0x0059500001187983 */ /* 0x000ea80000300a00 */
[----:B------:R0:W-:Y:S04]  /*492e0*/  STL [R1+0x5868], R7 ;  /* 0x0058680701007387 */ /* 0x0001e80000100800 */
[----:B0-----:R-:W4:Y:S04]  /*492f0*/  LDL.LU R7, [R1+0xf9c] ;  /* 0x000f9c0001077983 */ /* 0x001f280000300800 */
[----:B------:R-:W2:Y:S02]  /*49300*/  LDL.LU R5, [R1+0x5948] ;  /* 0x0059480001057983 */ /* 0x000ea40000300800 */
[----:B--2---:R-:W-:-:S15]  /*49310*/  HMMA.16816.F32 R24, R8, R4, R24 ;  /* 0x000000040818723c */ /* 0x004fde0000001818 */
[----:B------:R-:W-:-:S08]  /*49320*/  NOP ;  /* 0x0000000000007918 */ /* 0x000fd00000000000 */
[----:B------:R-:W-:Y:S04]  /*49330*/  STL.64 [R1+0xf90], R24 ;  /* 0x000f901801007387 */ /* 0x000fe80000100a00 */
[----:B------:R0:W-:Y:S04]  /*49340*/  STL.64 [R1+0xf98], R26 ;  /* 0x000f981a01007387 */ /* 0x0001e80000100a00 */
[----:B0-----:R-:W2:Y:S01]  /*49350*/  LDL.LU.64 R26, [R1+0x5940] ;  /* 0x00594000011a7983 */ /* 0x001ea20000300a00 */
[----:B---3--:R-:W-:Y:S06]  /*49360*/  HMMA.16816.F32 R16, R8, R2, R16 ;  /* 0x000000020810723c */ /* 0x008fec0000001810 */
[----:B------:R-:W-:-:S15]  /*49370*/  STL [R1+0x58a0], R3 ;  /* 0x0058a00301007387 */ /* 0x000fde0000100800 */
[----:B------:R-:W-:-:S02]  /*49380*/  NOP ;  /* 0x0000000000007918 */ /* 0x000fc40000000000 */
[----:B------:R-:W-:Y:S04]  /*49390*/  STL.64 [R1+0xf80], R16 ;  /* 0x000f801001007387 */ /* 0x000fe80000100a00 */
[----:B------:R-:W-:Y:S01]  /*493a0*/  STL.64 [R1+0xf88], R18 ;  /* 0x000f881201007387 */ /* 0x000fe20000100a00 */
[----:B--2---:R-:W-:-:S15]  /*493b0*/  HMMA.16816.F32 R8, R8, R26, R20 ;  /* 0x0000001a0808723c */ /* 0x004fde0000001814 */
[----:B------:R-:W-:-:S08]  /*493c0*/  NOP ;  /* 0x0000000000007918 */ /* 0x000fd00000000000 */
[----:B------:R0:W-:Y:S04]  /*493d0*/  STL.64 [R1+0x990], R8 ;  /* 0x0009900801007387 */ /* 0x0001e80000100a00 */
[----:B------:R1:W-:Y:S04]  /*493e0*/  STL.64 [R1+0x998], R10 ;  /* 0x0009980a01007387 */ /* 0x0003e80000100a00 */
[----:B0-----:R-:W2:Y:S04]  /*493f0*/  LDL.64 R8, [R1+0x10] ;  /* 0x0000100001087983 */ /* 0x001ea80000100a00 */
[----:B-1----:R-:W3:Y:S01]  /*49400*/  LDL.64 R10, [R1+0x18] ;  /* 0x00001800010a7983 */ /* 0x002ee20000100a00 */
[----:B----4-:R-:W-:-:S02]  /*49410*/  IMAD R15, R15, 0x100, R7 ;  /* 0x000001000f0f7824 */ /* 0x010fc400078e0207 */
[----:B------:R-:W-:Y:S02]  /*49420*/  IMAD.MOV.U32 R16, RZ, RZ, R26 ;  /* 0x000000ffff107224 */ /* 0x000fe400078e001a */
[----:B------:R-:W-:Y:S01]  /*49430*/  IMAD.MOV.U32 R7, RZ, RZ, R27 ;  /* 0x000000ffff077224 */ /* 0x000fe200078e001b */
[----:B---3--:R0:W-:Y:S04]  /*49440*/  STL.64 [R1+0x5928], R10 ;  /* 0x0059280a01007387 */ /* 0x0081e80000100a00 */
[----:B0-----:R-:W3:Y:S04]  /*49450*/  LDL R10, [R1+0x20] ;  /* 0x00002000010a7983 */ /* 0x001ee80000100800 */
[----:B------:R-:W3:Y:S04]  /*49460*/  LDL R11, [R1+0x24] ;  /* 0x00002400010b7983 */ /* 0x000ee80000100800 */
[----:B--2---:R-:W-:Y:S04]  /*49470*/  STL.64 [R1+0x5920], R8 ;  /* 0x0059200801007387 */ /* 0x004fe80000100a00 */
[----:B------:R-:W2:Y:S04]  /*49480*/  LDL.LU.64 R24, [R1+0x810] ;  /* 0x0008100001187983 */ /* 0x000ea80000300a00 */
[----:B------:R-:W4:Y:S04]  /*49490*/  LDL.LU.64 R26, [R1+0x818] ;  /* 0x00081800011a7983 */ /* 0x000f280000300a00 */
[----:B----4-:R0:W-:Y:S04]  /*494a0*/  STL.64 [R1+0x58d8], R26 ;  /* 0x0058d81a01007387 */ /* 0x0101e80000100a00 */
[----:B0-----:R-:W4:Y:S04]  /*494b0*/  LDL R26, [R1] ;  /* 0x00000000011a7983 */ /* 0x001f280000100800 */
[----:B------:R-:W3:Y:S04]  /*494c0*/  LDL.LU.64 R20, [R1+0x860] ;  /* 0x0008600001147983 */ /* 0x000ee80000300a00 */
[----:B------:R-:W2:Y:S01]  /*494d0*/  LDL.LU.64 R22, [R1+0x868] ;  /* 0x0008680001167983 */ /* 0x000ea20000300a00 */
[----:B------:R-:W-:-:S03]  /*494e0*/  IMAD.MOV.U32 R27, RZ, RZ, R0 ;  /* 0x000000ffff1b7224 */ /* 0x000fc600078e0000 */
[----:B--2---:R-:W-:Y:S04]  /*494f0*/  STL.64 [R1+0x5938], R22 ;  /* 0x0059381601007387 */ /* 0x004fe80000100a00 */
[----:B---3--:R0:W-:Y:S04]  /*49500*/  STL.64 [R1+0x5930], R20 ;  /* 0x0059301401007387 */ /* 0x0081e80000100a00 */
[----:B0-----:R-:W2:Y:S04]  /*49510*/  LDL.LU.64 R20, [R1+0x870] ;  /* 0x0008700001147983 */ /* 0x001ea80000300a00 */
[----:B------:R-:W2:Y:S04]  /*49520*/  LDL.LU.64 R22, [R1+0x878] ;  /* 0x0008780001167983 */ /* 0x000ea80000300a00 */
[----:B------:R0:W-:Y:S04]  /*49530*/  STL.64 [R1+0x58d0], R24 ;  /* 0x0058d01801007387 */ /* 0x0001e80000100a00 */
[----:B0-----:R-:W3:Y:S04]  /*49540*/  LDL.64 R24, [R1+0x8] ;  /* 0x0000080001187983 */ /* 0x001ee80000100a00 */
[----:B----4-:R-:W-:Y:S04]  /*49550*/  STL.64 [R1+0x5908], R26 ;  /* 0x0059081a01007387 */ /* 0x010fe80000100a00 */
[----:B---3--:R0:W-:Y:S04]  /*49560*/  STL.64 [R1+0x5900], R24 ;  /* 0x0059001801007387 */ /* 0x0081e80000100a00 */
[----:B0-----:R-:W3:Y:S04]  /*49570*/  LDL.LU.64 R24, [R1+0x850] ;  /* 0x0008500001187983 */ /* 0x001ee80000300a00 */
[----:B------:R-:W3:Y:S04]  /*49580*/  LDL.LU.64 R26, [R1+0x858] ;  /* 0x00085800011a7983 */ /* 0x000ee80000300a00 */
[----:B------:R-:W-:Y:S04]  /*49590*/  STL.64 [R1+0x58b8], R6 ;  /* 0x0058b80601007387 */ /* 0x000fe80000100a00 */
[----:B------:R0:W-:Y:S04]  /*495a0*/  STL.64 [R1+0x58b0], R4 ;  /* 0x0058b00401007387 */ /* 0x0001e80000100a00 */
[----:B0-----:R-:W4:Y:S04]  /*495b0*/  LDL.LU.64 R4, [R1+0x800] ;  /* 0x0008000001047983 */ /* 0x001f280000300a00 */
[----:B------:R-:W3:Y:S01]  /*495c0*/  LDL.LU.64 R6, [R1+0x808] ;  /* 0x0008080001067983 */ /* 0x000ee20000300a00 */
[----:B------:R-:W-:-:S02]  /*495d0*/  F2FP.F16.E5M2.UNPACK_B R12, R12 ;  /* 0x0000000cff0c723e */ /* 0x000fc400020004ff */
[----:B------:R-:W-:Y:S02]  /*495e0*/  F2FP.F16.E5M2.UNPACK_B R13, R13 ;  /* 0x0000000dff0d723e */ /* 0x000fe400020004ff */
[----:B------:R-:W-:Y:S02]  /*495f0*/  F2FP.F16.E5M2.UNPACK_B R14, R14 ;  /* 0x0000000eff0e723e */ /* 0x000fe400020004ff */
[----:B------:R-:W-:-:S07]  /*49600*/  F2FP.F16.E5M2.UNPACK_B R15, R15 ;  /* 0x0000000fff0f723e */ /* 0x000fce00020004ff */
[C---:B--2---:R-:W-:Y:S01]  /*49610*/  HMMA.16816.F32 R8, R12.reuse, R10, R20 ;  /* 0x0000000a0c08723c */ /* 0x044fe20000001814 */
        /* <DEDUP_REMOVED lines=8> */
[----:B------:R0:W-:Y:S04]  /*496a0*/  STL [R1+0x58a8], R16 ;  /* 0x0058a81001007387 */ /* 0x0001e80000100800 */
[----:B0-----:R-:W3:Y:S04]  /*496b0*/  LDL.LU.64 R16, [R1+0x7f0] ;  /* 0x0007f00001107983 */ /* 0x001ee80000300a00 */
[----:B------:R-:W3:Y:S04]  /*496c0*/  LDL.LU.64 R18, [R1+0x7f8] ;  /* 0x0007f80001127983 */ /* 0x000ee80000300a00 */
[----:B------:R-:W4:Y:S04]  /*496d0*/  LDL.LU.64 R22, [R1+0x5938] ;  /* 0x0059380001167983 */ /* 0x000f280000300a00 */
[----:B------:R-:W4:Y:S04]  /*496e0*/  LDL.LU.64 R20, [R1+0x5930] ;  /* 0x0059300001147983 */ /* 0x000f280000300a00 */
[----:B------:R-:W-:Y:S04]  /*496f0*/  STL.64 [R1+0x980], R8 ;  /* 0x0009800801007387 */ /* 0x000fe80000100a00 */
[----:B------:R0:W-:Y:S04]  /*49700*/  STL.64 [R1+0x988], R10 ;  /* 0x0009880a01007387 */ /* 0x0001e80000100a00 */
[----:B0-----:R-:W4:Y:S04]  /*49710*/  LDL.LU.64 R10, [R1+0x5928] ;  /* 0x00592800010a7983 */ /* 0x001f280000300a00 */
[----:B------:R-:W2:Y:S01]  /*49720*/  LDL.LU.64 R8, [R1+0x5920] ;  /* 0x0059200001087983 */ /* 0x000ea20000300a00 */
[C---:B----4-:R-:W-:Y:S06]  /*49730*/  HMMA.16816.F32 R20, R12.reuse, R10, R20 ;  /* 0x0000000a0c14723c */ /* 0x050fec0000001814 */
[----:B--2---:R-:W-:-:S15]  /*49740*/  HMMA.16816.F32 R24, R12, R8, R24 ;  /* 0x000000080c18723c */ /* 0x004fde0000001818 */
[----:B------:R-:W-:-:S02]  /*49750*/  NOP ;  /* 0x0000000000007918 */ /* 0x000fc40000000000 */
[----:B------:R-:W-:Y:S04]  /*49760*/  STL.64 [R1+0x970], R20 ;  /* 0x0009701401007387 */ /* 0x000fe80000100a00 */
[----:B------:R0:W-:Y:S04]  /*49770*/  STL.64 [R1+0x978], R22 ;  /* 0x0009781601007387 */ /* 0x0001e80000100a00 */
[----:B0-----:R-:W2:Y:S04]  /*49780*/  LDL.LU.64 R22, [R1+0x5918] ;  /* 0x0059180001167983 */ /* 0x001ea80000300a00 */
[----:B------:R-:W4:Y:S04]  /*49790*/  LDL.LU R20, [R1+0x5910] ;  /* 0x0059100001147983 */ /* 0x000f280000300800 */
[----:B------:R-:W-:Y:S04]  /*497a0*/  STL.64 [R1+0x960], R24 ;  /* 0x0009601801007387 */ /* 0x000fe80000100a00 */
[----:B------:R0:W-:Y:S04]  /*497b0*/  STL.64 [R1+0x968], R26 ;  /* 0x0009681a01007387 */ /* 0x0001e80000100a00 */
[----:B0-----:R-:W3:Y:S04]  /*497c0*/  LDL.LU.64 R26, [R1+0x5908] ;  /* 0x00590800011a7983 */ /* 0x001ee80000300a00 */
[----:B------:R-:W2:Y:S02]  /*497d0*/  LDL.LU.64 R24, [R1+0x5900] ;  /* 0x0059000001187983 */ /* 0x000ea40000300a00 */
[----:B--2---:R-:W-:-:S15]  /*497e0*/  HMMA.16816.F32 R4, R12, R24, R4 ;  /* 0x000000180c04723c */ /* 0x004fde0000001804 */
[----:B------:R-:W-:-:S08]  /*497f0*/  NOP ;  /* 0x0000000000007918 */ /* 0x000fd00000000000 */
[----:B------:R-:W-:Y:S04]  /*49800*/  STL.64 [R1+0x950], R4 ;  /* 0x0009500401007387 */ /* 0x000fe80000100a00 */
[----:B------:R0:W-:Y:S04]  /*49810*/  STL.64 [R1+0x958], R6 ;  /* 0x0009580601007387 */ /* 0x0001e80000100a00 */
[----:B0-----:R-:W3:Y:S04]  /*49820*/  LDL.LU.64 R6, [R1+0x58f8] ;  /* 0x0058f80001067983 */ /* 0x001ee80000300a00 */
[----:B------:R-:W3:Y:S01]  /*49830*/  LDL.LU.64 R4, [R1+0x58f0] ;  /* 0x0058f00001047983 */ /* 0x000ee20000300a00 */
[----:B------:R-:W-:-:S02]  /*49840*/  IMAD.MOV.U32 R0, RZ, RZ, R25 ;  /* 0x000000ffff007224 */ /* 0x000fc400078e0019 */
[----:B------:R-:W-:Y:S02]  /*49850*/  IMAD.MOV.U32 R21, RZ, RZ, R10 ;  /* 0x000000ffff157224 */ /* 0x000fe400078e000a */
[----:B------:R-:W-:Y:S02]  /*49860*/  IMAD.MOV.U32 R10, RZ, RZ, R8 ;  /* 0x000000ffff0a7224 */ /* 0x000fe400078e0008 */
[----:B------:R-:W2:Y:S01]  /*49870*/  LDL.LU R8, [R1+0x15c0] ;  /* 0x0015c00001087983 */ /* 0x000ea20000300800 */
[----:B---3--:R-:W-:Y:S03]  /*49880*/  HMMA.16816.F32 R24, R12, R26, R4 ;  /* 0x0000001a0c18723c */ /* 0x008fe60000001804 */
[----:B------:R-:W3:Y:S04]  /*49890*/  LDL.LU.64 R6, [R1+0x58e8] ;  /* 0x0058e80001067983 */ /* 0x000ee80000300a00 */
[----:B------:R-:W3:-:S15]  /*498a0*/  LDL.LU.64 R4, [R1+0x58e0] ;  /* 0x0058e00001047983 */ /* 0x000ede0000300a00 */
[----:B------:R-:W-:-:S01]  /*498b0*/  NOP ;  /* 0x0000000000007918 */ /* 0x000fc20000000000 */
        /* <DEDUP_REMOVED lines=10> */
[----:B------:R-:W-:Y:S01]  /*49960*/  STL.64 [R1+0x57e8], R28 ;  /* 0x0057e81c01007387 */ /* 0x000fe20000100a00 */
[C---:B---3--:R-:W-:Y:S06]  /*49970*/  HMMA.16816.F32 R4, R12.reuse, R26, R4 ;  /* 0x0000001a0c04723c */ /* 0x048fec0000001804 */
[----:B----4-:R-:W-:-:S15]  /*49980*/  HMMA.16816.F32 R16, R12, R24, R16 ;  /* 0x000000180c10723c */ /* 0x010fde0000001810 */
[----:B------:R-:W-:-:S02]  /*49990*/  NOP ;  /* 0x0000000000007918 */ /* 0x000fc40000000000 */
[----:B------:R-:W-:Y:S04]  /*499a0*/  STL.64 [R1+0x920], R4 ;  /* 0x0009200401007387 */ /* 0x000fe80000100a00 */
[----:B------:R0:W-:Y:S04]  /*499b0*/  STL.64 [R1+0x928], R6 ;  /* 0x0009280601007387 */ /* 0x0001e80000100a00 */
[----:B0-----:R-:W3:Y:S04]  /*499c0*/  LDL.LU.64 R6, [R1+0x58b8] ;  /* 0x0058b80001067983 */ /* 0x001ee80000300a00 */
[----:B------:R-:W4:Y:S04]  /*499d0*/  LDL.LU.64 R4, [R1+0x58b0] ;  /* 0x0058b00001047983 */ /* 0x000f280000300a00 */
[----:B------:R0:W-:Y:S04]  /*499e0*/  STL.64 [R1+0x910], R16 ;  /* 0x0009101001007387 */ /* 0x0001e80000100a00 */
[----:B------:R-:W-:Y:S04]  /*499f0*/  STL.64 [R1+0x918], R18 ;  /* 0x0009181201007387 */ /* 0x000fe80000100a00 */
[----:B0-----:R-:W2:Y:S04]  /*49a00*/  LDL.LU R16, [R1+0x58a8] ;  /* 0x0058a80001107983 */ /* 0x001ea80000300800 */
[----:B------:R0:W-:Y:S02]  /*49a10*/  STL.64 [R1+0x57e0], R26 ;  /* 0x0057e01a01007387 */ /* 0x0001e40000100a00 */
[----:B0-----:R-:W-:-:S02]  /*49a20*/  IMAD.MOV.U32 R26, RZ, RZ, R10 ;  /* 0x000000ffff1a7224 */ /* 0x001fc400078e000a */
[----:B------:R-:W-:-:S05]  /*49a30*/  IMAD.MOV.U32 R27, RZ, RZ, R9 ;  /* 0x000000ffff1b7224 */ /* 0x000fca00078e0009 */
[----:B------:R2:W-:Y:S02]  /*49a40*/  STL.64 [R1+0x5820], R26 ;  /* 0x0058201a01007387 */ /* 0x0005e40000100a00 */
[----:B--2---:R-:W-:Y:S02]  /*49a50*/  IMAD.MOV.U32 R26, RZ, RZ, R16 ;  /* 0x000000ffff1a7224 */ /* 0x004fe400078e0010 */
[----:B------:R-:W2:Y:S04]  /*49a60*/  LDL.LU.64 R16, [R1+0x7d0] ;  /* 0x0007d00001107983 */ /* 0x000ea80000300a00 */
[----:B------:R-:W4:Y:S01]  /*49a70*/  LDL.LU.64 R18, [R1+0x7d8] ;  /* 0x0007d80001127983 */ /* 0x000f220000300a00 */
[----:B---3--:R-:W-:-:S03]  /*49a80*/  IMAD.MOV.U32 R27, RZ, RZ, R7 ;  /* 0x000000ffff1b7224 */ /* 0x008fc600078e0007 */
[----:B----4-:R-:W-:Y:S04]  /*49a90*/  STL.64 [R1+0x5898], R18 ;  /* 0x0058981201007387 */ /* 0x010fe80000100a00 */
[----:B--2---:R0:W-:Y:S04]  /*49aa0*/  STL.64 [R1+0x5890], R16 ;  /* 0x0058901001007387 */ /* 0x0041e80000100a00 */
[----:B0-----:R-:W2:Y:S04]  /*49ab0*/  LDL.LU.64 R16, [R1+0x7e0] ;  /* 0x0007e00001107983 */ /* 0x001ea80000300a00 */
[----:B------:R-:W2:Y:S04]  /*49ac0*/  LDL.LU.64 R18, [R1+0x7e8] ;  /* 0x0007e80001127983 */ /* 0x000ea80000300a00 */
[----:B------:R-:W3:Y:S01]  /*49ad0*/  LDL.LU R7, [R1+0x15cc] ;  /* 0x0015cc0001077983 */ /* 0x000ee20000300800 */
[----:B------:R-:W-:Y:S01]  /*49ae0*/  IMAD.MOV.U32 R3, RZ, RZ, R11 ;  /* 0x000000ffff037224 */ /* 0x000fe200078e000b */
[----:B--2---:R-:W-:Y:S02]  /*49af0*/  HMMA.16816.F32 R16, R12, R22, R16 ;  /* 0x000000160c10723c */ /* 0x004fe40000001810 */
[----:B---3--:R-:W-:Y:S04]  /*49b00*/  STL.64 [R1+0x5878], R6 ;  /* 0x0058780601007387 */ /* 0x008fe80000100a00 */
[----:B------:R0:W-:Y:S04]  /*49b10*/  STL.64 [R1+0x5870], R4 ;  /* 0x0058700401007387 */ /* 0x0001e80000100a00 */
[----:B0-----:R-:W2:Y:S04]  /*49b20*/  LDL.LU.64 R4, [R1+0x7c0] ;  /* 0x0007c00001047983 */ /* 0x001ea80000300a00 */
[----:B------:R-:W2:Y:S04]  /*49b30*/  LDL.LU.64 R6, [R1+0x7c8] ;  /* 0x0007c80001067983 */ /* 0x000ea80000300a00 */
[----:B------:R-:W3:Y:S04]  /*49b40*/  LDL.LU R9, [R1+0x15c8] ;  /* 0x0015c80001097983 */ /* 0x000ee80000300800 */
[----:B------:R-:W4:Y:S04]  /*49b50*/  LDL.LU R28, [R1+0x15d4] ;  /* 0x0015d400011c7983 */ /* 0x000f280000300800 */
[----:B------:R-:W4:Y:S04]  /*49b60*/  LDL.LU R10, [R1+0x15d0] ;  /* 0x0015d000010a7983 */ /* 0x000f280000300800 */
[----:B------:R-:W4:Y:S04]  /*49b70*/  LDL.LU R29, [R1+0x15dc] ;  /* 0x0015dc00011d7983 */ /* 0x000f280000300800 */
[----:B------:R-:W4:Y:S04]  /*49b80*/  LDL.LU R11, [R1+0x15d8] ;  /* 0x0015d800010b7983 */ /* 0x000f280000300800 */
[----:B------:R0:W-:Y:S02]  /*49b90*/  STL.64 [R1+0x57d8], R24 ;  /* 0x0057d81801007387 */ /* 0x0001e40000100a00 */
[----:B0-----:R-:W-:-:S02]  /*49ba0*/  IMAD.MOV.U32 R24, RZ, RZ, R21 ;  /* 0x000000ffff187224 */ /* 0x001fc400078e0015 */
[----:B------:R-:W-:Y:S01]  /*49bb0*/  IMAD.MOV.U32 R25, RZ, RZ, R3 ;  /* 0x000000ffff197224 */ /* 0x000fe200078e0003 */
[----:B------:R-:W2:Y:S04]  /*49bc0*/  LDL.LU R21, [R1+0x58a4] ;  /* 0x0058a40001157983 */ /* 0x000ea80000300800 */
[----:B------:R-:W4:Y:S04]  /*49bd0*/  LDL.LU R3, [R1+0x58a0] ;  /* 0x0058a00001037983 */ /* 0x000f280000300800 */
[----:B------:R0:W-:Y:S04]  /*49be0*/  STL.64 [R1+0x5840], R26 ;  /* 0x0058401a01007387 */ /* 0x0001e80000100a00 */
[----:B0-----:R-:W3:Y:S04]  /*49bf0*/  LDL.LU R27, [R1+0x15c4] ;  /* 0x0015c400011b7983 */ /* 0x001ee80000300800 */
[----:B------:R-:W-:Y:S04]  /*49c00*/  STL.64 [R1+0x5838], R24 ;  /* 0x0058381801007387 */ /* 0x000fe80000100a00 */
        /* <DEDUP_REMOVED lines=8> */
[----:B0-----:R-:W2:Y:S04]  /*49c90*/  LDL.LU.64 R18, [R1+0x5888] ;  /* 0x0058880001127983 */ /* 0x001ea80000300a00 */
[----:B------:R-:W4:Y:S04]  /*49ca0*/  LDL.LU.64 R16, [R1+0x5880] ;  /* 0x0058800001107983 */ /* 0x000f280000300a00 */
[----:B------:R-:W-:Y:S04]  /*49cb0*/  STL.64 [R1+0x57c0], R22 ;  /* 0x0057c01601007387 */ /* 0x000fe80000100a00 */
[----:B------:R0:W-:Y:S04]  /*49cc0*/  STL.64 [R1+0x57b8], R20 ;  /* 0x0057b81401007387 */ /* 0x0001e80000100a00 */
[----:B0-----:R-:W4:Y:S04]  /*49cd0*/  LDL.LU.64 R20, [R1+0x7b0] ;  /* 0x0007b00001147983 */ /* 0x001f280000300a00 */
[----:B------:R-:W4:Y:S01]  /*49ce0*/  LDL.LU.64 R22, [R1+0x7b8] ;  /* 0x0007b80001167983 */ /* 0x000f220000300a00 */
[----:B---3--:R-:W-:Y:S01]  /*49cf0*/  IMAD R8, R8, 0x100, R27 ;  /* 0x0000010008087824 */ /* 0x008fe200078e021b */
[C---:B--2---:R-:W-:Y:S06]  /*49d00*/  HMMA.16816.F32 R4, R12.reuse, R18, R4 ;  /* 0x000000120c04723c */ /* 0x044fec0000001804 */
[----:B----4-:R-:W-:-:S15]  /*49d10*/  HMMA.16816.F32 R20, R12, R16, R20 ;  /* 0x000000100c14723c */ /* 0x010fde0000001814 */
        /* <DEDUP_REMOVED lines=9> */
[----:B------:R-:W4:Y:S04]  /*49db0*/  LDL.LU.64 R24, [R1+0x1410] ;  /* 0x0014100001187983 */ /* 0x000f280000300a00 */
[----:B------:R-:W2:Y:S04]  /*49dc0*/  LDL.LU.64 R26, [R1+0x1418] ;  /* 0x00141800011a7983 */ /* 0x000ea80000300a00 */
        /* <DEDUP_REMOVED lines=8> */
[----:B------:R-:W4:Y:S04]  /*49e50*/  LDL.LU.64 R20, [R1+0x790] ;  /* 0x0007900001147983 */ /* 0x000f280000300a00 */
[----:B------:R-:W3:Y:S01]  /*49e60*/  LDL.LU.64 R22, [R1+0x798] ;  /* 0x0007980001167983 */ /* 0x000ee20000300a00 */
[----:B------:R-:W-:-:S03]  /*49e70*/  IMAD R9, R9, 0x100, R7 ;  /* 0x0000010009097824 */ /* 0x000fc600078e0207 */
[----:B---3--:R-:W-:Y:S04]  /*49e80*/  STL.64 [R1+0x5830], R22 ;  /* 0x0058301601007387 */ /* 0x008fe80000100a00 */
[----:B----4-:R0:W-:Y:S04]  /*49e90*/  STL.64 [R1+0x5828], R20 ;  /* 0x0058281401007387 */ /* 0x0101e80000100a00 */
[----:B0-----:R-:W3:Y:S04]  /*49ea0*/  LDL.LU.64 R20, [R1+0x1580] ;  /* 0x0015800001147983 */ /* 0x001ee80000300a00 */
[----:B------:R-:W3:Y:S04]  /*49eb0*/  LDL.LU.64 R22, [R1+0x1588] ;  /* 0x0015880001167983 */ /* 0x000ee80000300a00 */
[----:B------:R-:W4:Y:S04]  /*49ec0*/  LDL.LU.64 R16, [R1+0x780] ;  /* 0x0007800001107983 */ /* 0x000f280000300a00 */
[----:B------:R-:W4:Y:S04]  /*49ed0*/  LDL.LU.64 R18, [R1+0x788] ;  /* 0x0007880001127983 */ /* 0x000f280000300a00 */
[----:B------:R-:W2:Y:S02]  /*49ee0*/  LDL.LU R7, [R1+0x5868] ;  /* 0x0058680001077983 */ /* 0x000ea40000300800 */
[----:B--2---:R-:W-:-:S15]  /*49ef0*/  HMMA.16816.F32 R24, R12, R6, R24 ;  /* 0x000000060c18723c */ /* 0x004fde0000001818 */
[----:B------:R-:W-:-:S08]  /*49f00*/  NOP ;  /* 0x0000000000007918 */ /* 0x000fd00000000000 */
[----:B------:R-:W-:Y:S04]  /*49f10*/  STL.64 [R1+0x8c0], R24 ;  /* 0x0008c01801007387 */ /* 0x000fe80000100a00 */
[----:B------:R0:W-:Y:S04]  /*49f20*/  STL.64 [R1+0x8c8], R26 ;  /* 0x0008c81a01007387 */ /* 0x0001e80000100a00 */
[----:B0-----:R-:W2:Y:S04]  /*49f30*/  LDL.LU.64 R26, [R1+0x5860] ;  /* 0x00586000011a7983 */ /* 0x001ea80000300a00 */
[----:B------:R-:W2:Y:S01]  /*49f40*/  LDL.LU.64 R24, [R1+0x5858] ;  /* 0x0058580001187983 */ /* 0x000ea20000300a00 */
[----:B------:R-:W-:-:S02]  /*49f50*/  IMAD R10, R10, 0x100, R28 ;  /* 0x000001000a0a7824 */ /* 0x000fc400078e021c */
[----:B------:R-:W-:Y:S02]  /*49f60*/  IMAD R11, R11, 0x100, R29 ;  /* 0x000001000b0b7824 */ /* 0x000fe400078e021d */
[----:B------:R-:W4:Y:S01]  /*49f70*/  LDL.64 R28, [R1] ;  /* 0x00000000011c7983 */ /* 0x000f220000100a00 */
[----:B--2---:R-:W-:-:S15]  /*49f80*/  HMMA.16816.F32 R24, R12, R4, R24 ;  /* 0x000000040c18723c */ /* 0x004fde0000001818 */
[----:B------:R-:W-:-:S08]  /*49f90*/  NOP ;  /* 0x0000000000007918 */ /* 0x000fd00000000000 */
[----:B------:R-:W-:Y:S04]  /*49fa0*/  STL.64 [R1+0xf70], R24 ;  /* 0x000f701801007387 */ /* 0x000fe80000100a00 */
[----:B------:R0:W-:Y:S04]  /*49fb0*/  STL.64 [R1+0xf78], R26 ;  /* 0x000f781a01007387 */ /* 0x0001e80000100a00 */
[----:B0-----:R-:W2:Y:S04]  /*49fc0*/  LDL.LU.64 R26, [R1+0x5850] ;  /* 0x00585000011a7983 */ /* 0x001ea80000300a00 */
[----:B------:R-:W2:Y:S04]  /*49fd0*/  LDL.LU.64 R24, [R1+0x5848] ;  /* 0x0058480001187983 */ /* 0x000ea80000300a00 */
[----:B------:R0:W-:Y:S04]  /*49fe0*/  STL [R1+0x5784], R4 ;  /* 0x0057840401007387 */ /* 0x0001e80000100800 */
[----:B------:R1:W-:Y:S04]  /*49ff0*/  STL [R1+0x5780], R5 ;  /* 0x0057800501007387 */ /* 0x0003e80000100800 */
[----:B0-----:R-:W4:Y:S04]  /*4a000*/  LDL R4, [R1+0x20] ;  /* 0x0000200001047983 */ /* 0x001f280000100800 */
[----:B-1----:R-:W4:Y:S01]  /*4a010*/  LDL R5, [R1+0x24] ;  /* 0x0000240001057983 */ /* 0x002f220000100800 */
[----:B--2---:R-:W-:-:S15]  /*4a020*/  HMMA.16816.F32 R24, R12, R2, R24 ;  /* 0x000000020c18723c */ /* 0x004fde0000001818 */
[----:B------:R-:W-:-:S08]  /*4a030*/  NOP ;  /* 0x0000000000007918 */ /* 0x000fd00000000000 */
[----:B------:R-:W-:Y:S04]  /*4a040*/  STL.64 [R1+0xf60], R24 ;  /* 0x000f601801007387 */ /* 0x000fe80000100a00 */
[----:B------:R0:W-:Y:S04]  /*4a050*/  STL.64 [R1+0xf68], R26 ;  /* 0x000f681a01007387 */ /* 0x0001e80000100a00 */
[----:B0-----:R-:W3:Y:S04]  /*4a060*/  LDL.LU.64 R26, [R1+0x5840] ;  /* 0x00584000011a7983 */ /* 0x001ee80000300a00 */
[----:B------:R-:W2:Y:S01]  /*4a070*/  LDL.LU.64 R24, [R1+0x5838] ;  /* 0x0058380001187983 */ /* 0x000ea20000300a00 */
[----:B---3--:R-:W-:Y:S03]  /*4a080*/  HMMA.16816.F32 R12, R12, R26, R20 ;  /* 0x0000001a0c0c723c */ /* 0x008fe60000001814 */
[----:B------:R-:W2:Y:S04]  /*4a090*/  LDL.LU.64 R22, [R1+0x5830] ;  /* 0x0058300001167983 */ /* 0x000ea80000300a00 */
[----:B------:R-:W2:Y:S04]  /*4a0a0*/  LDL.LU.64 R20, [R1+0x5828] ;  /* 0x0058280001147983 */ /* 0x000ea80000300a00 */
[----:B------:R-:W3:-:S12]  /*4a0b0*/  LDL.LU.64 R26, [R1+0x5820] ;  /* 0x00582000011a7983 */ /* 0x000ed80000300a00 */
[----:B------:R0:W-:Y:S04]  /*4a0c0*/  STL.64 [R1+0x8b0], R12 ;  /* 0x0008b00c01007387 */ /* 0x0001e80000100a00 */
[----:B------:R1:W-:Y:S04]  /*4a0d0*/  STL.64 [R1+0x8b8], R14 ;  /* 0x0008b80e01007387 */ /* 0x0003e80000100a00 */
[----:B0-----:R-:W4:Y:S04]  /*4a0e0*/  LDL.LU.64 R12, [R1+0x1e0] ;  /* 0x0001e000010c7983 */ /* 0x001f280000300a00 */
[----:B-1----:R-:W4:Y:S01]  /*4a0f0*/  LDL.LU.64 R14, [R1+0x1e8] ;  /* 0x0001e800010e7983 */ /* 0x002f220000300a00 */
[----:B------:R-:W-:-:S02]  /*4a100*/  F2FP.F16.E5M2.UNPACK_B R8, R8 ;  /* 0x00000008ff08723e */ /* 0x000fc400020004ff */
[----:B------:R-:W-:Y:S02]  /*4a110*/  F2FP.F16.E5M2.UNPACK_B R9, R9 ;  /* 0x00000009ff09723e */ /* 0x000fe400020004ff */
[----:B------:R-:W-:Y:S02]  /*4a120*/  F2FP.F16.E5M2.UNPACK_B R10, R10 ;  /* 0x0000000aff0a723e */ /* 0x000fe400020004ff */
[----:B------:R-:W-:-:S07]  /*4a130*/  F2FP.F16.E5M2.UNPACK_B R11, R11 ;  /* 0x0000000bff0b723e */ /* 0x000fce00020004ff */
[C---:B--2---:R-:W-:Y:S06]  /*4a140*/  HMMA.16816.F32 R20, R8.reuse, R24, R20 ;  /* 0x000000180814723c */ /* 0x044fec0000001814 */
[----:B----4-:R-:W-:-:S15]  /*4a150*/  HMMA.16816.F32 R12, R8, R4, R12 ;  /* 0x00000004080c723c */ /* 0x010fde000000180c */
[----:B------:R-:W-:-:S08]  /*4a160*/  NOP ;  /* 0x0000000000007918 */ /* 0x000fd00000000000 */
[----:B------:R-:W-:Y:S04]  /*4a170*/  STL.64 [R1+0x8a0], R12 ;  /* 0x0008a00c01007387 */ /* 0x000fe80000100a00 */
[----:B------:R3:W-:Y:S04]  /*4a180*/  STL.64 [R1+0x8a8], R14 ;  /* 0x0008a80e01007387 */ /* 0x0007e80000100a00 */
[----:B------:R-:W2:Y:S04]  /*4a190*/  LDL.LU.64 R24, [R1+0x750] ;  /* 0x0007500001187983 */ /* 0x000ea80000300a00 */
[----:B------:R-:W-:Y:S04]  /*4a1a0*/  STL.64 [R1+0x890], R20 ;  /* 0x0008901401007387 */ /* 0x000fe80000100a00 */
[----:B------:R-:W-:Y:S01]  /*4a1b0*/  STL.64 [R1+0x898], R22 ;  /* 0x0008981601007387 */ /* 0x000fe20000100a00 */
[----:B---3--:R-:W-:Y:S03]  /*4a1c0*/  HMMA.16816.F32 R12, R8, R26, R16 ;  /* 0x0000001a080c723c */ /* 0x008fe60000001810 */
        /* <DEDUP_REMOVED lines=15> */
[----:B0-----:R-:W2:Y:S04]  /*4a2c0*/  LDL.LU.64 R20, [R1+0x740] ;  /* 0x0007400001147983 */ /* 0x001ea80000300a00 */
[----:B------:R-:W4:Y:S01]  /*4a2d0*/  LDL.LU.64 R22, [R1+0x748] ;  /* 0x0007480001167983 */ /* 0x000f220000300a00 */
[----:B------:R-:W-:-:S03]  /*4a2e0*/  IMAD.MOV.U32 R27, RZ, RZ, R0 ;  /* 0x000000ffff1b7224 */ /* 0x000fc600078e0000 */
[----:B----4-:R-:W-:Y:S04]  /*4a2f0*/  STL.64 [R1+0x5818], R22 ;  /* 0x0058181601007387 */ /* 0x010fe80000100a00 */
[----:B--2---:R0:W-:Y:S04]  /*4a300*/  STL.64 [R1+0x5810], R20 ;  /* 0x0058101401007387 */ /* 0x0041e80000100a00 */
[----:B0-----:R-:W3:Y:S04]  /*4a310*/  LDL.LU.64 R20, [R1+0x770] ;  /* 0x0007700001147983 */ /* 0x001ee80000300a00 */
[----:B------:R-:W3:Y:S04]  /*4a320*/  LDL.LU.64 R22, [R1+0x778] ;  /* 0x0007780001167983 */ /* 0x000ee80000300a00 */
[----:B------:R-:W2:Y:S04]  /*4a330*/  LDL.LU.64 R16, [R1+0x710] ;  /* 0x0007100001107983 */ /* 0x000ea80000300a00 */
[----:B------:R-:W4:Y:S01]  /*4a340*/  LDL.LU.64 R18, [R1+0x718] ;  /* 0x0007180001127983 */ /* 0x000f220000300a00 */
[C---:B---3--:R-:W-:Y:S03]  /*4a350*/  HMMA.16816.F32 R24, R8.reuse, R26, R20 ;  /* 0x0000001a0818723c */ /* 0x048fe60000001814 */
[----:B----4-:R-:W-:Y:S04]  /*4a360*/  STL.64 [R1+0x57b0], R18 ;  /* 0x0057b01201007387 */ /* 0x010fe80000100a00 */
[----:B--2---:R0:W-:Y:S04]  /*4a370*/  STL.64 [R1+0x57a8], R16 ;  /* 0x0057a81001007387 */ /* 0x0041e80000100a00 */
[----:B0-----:R-:W2:Y:S04]  /*4a380*/  LDL.LU.64 R16, [R1+0x720] ;  /* 0x0007200001107983 */ /* 0x001ea80000300a00 */
[----:B------:R-:W2:Y:S04]  /*4a390*/  LDL.LU.64 R18, [R1+0x728] ;  /* 0x0007280001127983 */ /* 0x000ea80000300a00 */
[----:B------:R-:W3:Y:S04]  /*4a3a0*/  LDL.LU R12, [R1+0x15e0] ;  /* 0x0015e000010c7983 */ /* 0x000ee80000300800 */
[----:B------:R-:W4:Y:S04]  /*4a3b0*/  LDL.LU R13, [R1+0x15e8] ;  /* 0x0015e800010d7983 */ /* 0x000f280000300800 */
[----:B------:R-:W3:Y:S04]  /*4a3c0*/  LDL.LU R4, [R1+0x15f4] ;  /* 0x0015f40001047983 */ /* 0x000ee80000300800 */
[----:B------:R-:W3:Y:S04]  /*4a3d0*/  LDL.LU R14, [R1+0x15f0] ;  /* 0x0015f000010e7983 */ /* 0x000ee80000300800 */
[----:B------:R-:W4:Y:S04]  /*4a3e0*/  LDL.LU R5, [R1+0x15fc] ;  /* 0x0015fc0001057983 */ /* 0x000f280000300800 */
        /* <DEDUP_REMOVED lines=33> */
[----:B------:R0:W-:Y:S04]  /*4a600*/  STL.64 [R1+0x5718], R26 ;  /* 0x0057181a01007387 */ /* 0x0001e80000100a00 */
[----:B0-----:R-:W4:Y:S04]  /*4a610*/  LDL.64 R26, [R1+0x28] ;  /* 0x00002800011a7983 */ /* 0x001f280000100a00 */
[----:B------:R0:W-:Y:S01]  /*4a620*/  STL.64 [R1+0x5710], R24 ;  /* 0x0057101801007387 */ /* 0x0001e20000100a00 */
[----:B--2---:R-:W-:Y:S03]  /*4a630*/  HMMA.16816.F32 R16, R8, R22, R16 ;  /* 0x000000160810723c */ /* 0x004fe60000001810 */
[----:B----4-:R1:W-:Y:S04]  /*4a640*/  STL.64 [R1+0x5778], R26 ;  /* 0x0057781a01007387 */ /* 0x0103e80000100a00 */
        /* <DEDUP_REMOVED lines=16> */
[----:B--2---:R-:W-:-:S15]  /*4a750*/  HMMA.16816.F32 R24, R8, R18, R24 ;  /* 0x000000120818723c */ /* 0x004fde0000001818 */
[----:B------:R-:W-:-:S08]  /*4a760*/  NOP ;  /* 0x0000000000007918 */ /* 0x000fd00000000000 */
[----:B------:R0:W-:Y:S04]  /*4a770*/  STL.64 [R1+0x800], R24 ;  /* 0x0008001801007387 */ /* 0x0001e80000100a00 */
[----:B------:R1:W-:Y:S04]  /*4a780*/  STL.64 [R1+0x808], R26 ;  /* 0x0008081a01007387 */ /* 0x0003e80000100a00 */
[----:B0-----:R-:W2:Y:S04]  /*4a790*/  LDL.LU.64 R24, [R1+0x1400] ;  /* 0x0014000001187983 */ /* 0x001ea80000300a00 */
[----:B-1----:R-:W4:Y:S01]  /*4a7a0*/  LDL.LU.64 R26, [R1+0x1408] ;  /* 0x00140800011a7983 */ /* 0x002f220000300a00 */
[----:B---3--:R-:W-:Y:S03]  /*4a7b0*/  HMMA.16816.F32 R20, R8, R16, R20 ;  /* 0x000000100814723c */ /* 0x008fe60000001814 */
[----:B----4-:R-:W-:Y:S04]  /*4a7c0*/  STL.64 [R1+0x5790], R26 ;  /* 0x0057901a01007387 */ /* 0x010fe80000100a00 */
[----:B--2---:R0:W-:Y:S04]  /*4a7d0*/  STL.64 [R1+0x5788], R24 ;  /* 0x0057881801007387 */ /* 0x0041e80000100a00 */
[----:B0-----:R-:W2:Y:S04]  /*4a7e0*/  LDL.LU.64 R24, [R1+0x6e0] ;  /* 0x0006e00001187983 */ /* 0x001ea80000300a00 */
[----:B------:R-:W2:Y:S04]  /*4a7f0*/  LDL.LU.64 R26, [R1+0x6e8] ;  /* 0x0006e800011a7983 */ /* 0x000ea80000300a00 */
[----:B------:R0:W-:Y:S04]  /*4a800*/  STL [R1+0x56f0], R18 ;  /* 0x0056f01201007387 */ /* 0x0001e80000100800 */
[----:B0-----:R-:W3:Y:S04]  /*4a810*/  LDL.LU R18, [R1+0x15ec] ;  /* 0x0015ec0001127983 */ /* 0x001ee80000300800 */
[----:B------:R0:W-:Y:S04]  /*4a820*/  STL [R1+0x56ec], R19 ;  /* 0x0056ec1301007387 */ /* 0x0001e80000100800 */
[----:B0-----:R-:W4:Y:S04]  /*4a830*/  LDL.LU R19, [R1+0x15e4] ;  /* 0x0015e40001137983 */ /* 0x001f280000300800 */
[----:B------:R0:W-:Y:S04]  /*4a840*/  STL.64 [R1+0x7f0], R20 ;  /* 0x0007f01401007387 */ /* 0x0001e80000100a00 */
[----:B------:R1:W-:Y:S01]  /*4a850*/  STL.64 [R1+0x7f8], R22 ;  /* 0x0007f81601007387 */ /* 0x0003e20000100a00 */
[----:B------:R-:W-:-:S03]  /*4a860*/  IMAD R14, R14, 0x100, R4 ;  /* 0x000001000e0e7824 */ /* 0x000fc600078e0204 */
[----:B0-----:R-:W4:Y:S04]  /*4a870*/  LDL.LU.64 R20, [R1+0x13f0] ;  /* 0x0013f00001147983 */ /* 0x001f280000300a00 */
[----:B-1----:R-:W4:Y:S04]  /*4a880*/  LDL.LU.64 R22, [R1+0x13f8] ;  /* 0x0013f80001167983 */ /* 0x002f280000300a00 */
[----:B------:R-:W-:Y:S04]  /*4a890*/  STL [R1+0x56f4], R16 ;  /* 0x0056f41001007387 */ /* 0x000fe80000100800 */
[----:B------:R0:W-:Y:S01]  /*4a8a0*/  STL [R1+0x56e8], R17 ;  /* 0x0056e81101007387 */ /* 0x0001e20000100800 */
[----:B------:R-:W-:-:S03]  /*4a8b0*/  IMAD R15, R15, 0x100, R5 ;  /* 0x000001000f0f7824 */ /* 0x000fc600078e0205 */
[----:B0-----:R-:W4:Y:S01]  /*4a8c0*/  LDL.LU.64 R16, [R1+0x1530] ;  /* 0x0015300001107983 */ /* 0x001f220000300a00 */
[----:B--2---:R-:W-:Y:S01]  /*4a8d0*/  HMMA.16816.F32 R24, R8, R6, R24 ;  /* 0x000000060818723c */ /* 0x004fe20000001818 */
[----:B---3--:R-:W-:Y:S02]  /*4a8e0*/  IMAD R13, R13, 0x100, R18 ;  /* 0x000001000d0d7824 */ /* 0x008fe400078e0212 */
[----:B----4-:R-:W-:Y:S02]  /*4a8f0*/  IMAD R12, R12, 0x100, R19 ;  /* 0x000001000c0c7824 */ /* 0x010fe400078e0213 */
[----:B------:R-:W2:-:S15]  /*4a900*/  LDL.LU.64 R18, [R1+0x1538] ;  /* 0x0015380001127983 */ /* 0x000e9e0000300a00 */
[----:B------:R-:W-:-:S03]  /*4a910*/  NOP ;  /* 0x0000000000007918 */ /* 0x000fc60000000000 */
[----:B------:R-:W-:Y:S04]  /*4a920*/  STL.64 [R1+0x7e0], R24 ;  /* 0x0007e01801007387 */ /* 0x000fe80000100a00 */
[----:B------:R0:W-:Y:S04]  /*4a930*/  STL.64 [R1+0x7e8], R26 ;  /* 0x0007e81a01007387 */ /* 0x0001e80000100a00 */
[----:B0-----:R-:W3:Y:S04]  /*4a940*/  LDL.LU.64 R26, [R1+0x5790] ;  /* 0x00579000011a7983 */ /* 0x001ee80000300a00 */
[----:B------:R-:W3:Y:S04]  /*4a950*/  LDL.LU.64 R24, [R1+0x5788] ;  /* 0x0057880001187983 */ /* 0x000ee80000300a00 */
[----:B------:R-:W3:Y:S04]  /*4a960*/  LDL.LU R4, [R1+0x5784] ;  /* 0x0057840001047983 */ /* 0x000ee80000300800 */
[----:B------:R-:W3:Y:S02]  /*4a970*/  LDL.LU R5, [R1+0x5780] ;  /* 0x0057800001057983 */ /* 0x000ee40000300800 */
[----:B---3--:R-:W-:-:S15]  /*4a980*/  HMMA.16816.F32 R24, R8, R4, R24 ;  /* 0x000000040818723c */ /* 0x008fde0000001818 */
[----:B------:R-:W-:-:S08]  /*4a990*/  NOP ;  /* 0x0000000000007918 */ /* 0x000fd00000000000 */
[----:B------:R-:W-:Y:S04]  /*4a9a0*/  STL.64 [R1+0xf50], R24 ;  /* 0x000f501801007387 */ /* 0x000fe80000100a00 */
[----:B------:R0:W-:Y:S04]  /*4a9b0*/  STL.64 [R1+0xf58], R26 ;  /* 0x000f581a01007387 */ /* 0x0001e80000100a00 */
[----:B0-----:R-:W2:Y:S01]  /*4a9c0*/  LDL.LU.64 R26, [R1+0x5778] ;  /* 0x00577800011a7983 */ /* 0x001ea20000300a00 */
[C---:B------:R-:W-:Y:S03]  /*4a9d0*/  HMMA.16816.F32 R20, R8.reuse, R2, R20 ;  /* 0x000000020814723c */ /* 0x040fe60000001814 */
[----:B------:R0:W-:Y:S04]  /*4a9e0*/  STL.64 [R1+0x56d0], R6 ;  /* 0x0056d00601007387 */ /* 0x0001e80000100a00 */
[----:B------:R1:W-:Y:S04]  /*4a9f0*/  STL.64 [R1+0x56c8], R4 ;  /* 0x0056c80401007387 */ /* 0x0003e80000100a00 */
[----:B0-----:R-:W3:Y:S04]  /*4aa00*/  LDL.64 R6, [R1+0x18] ;  /* 0x0000180001067983 */ /* 0x001ee80000100a00 */
[----:B-1----:R-:W4:Y:S08]  /*4aa10*/  LDL.64 R4, [R1+0x20] ;  /* 0x0000200001047983 */ /* 0x002f300000100a00 */
[----:B------:R-:W-:Y:S04]  /*4aa20*/  STL.64 [R1+0xf40], R20 ;  /* 0x000f401401007387 */ /* 0x000fe80000100a00 */
[----:B------:R-:W-:Y:S04]  /*4aa30*/  STL.64 [R1+0xf48], R22 ;  /* 0x000f481601007387 */ /* 0x000fe80000100a00 */
[----:B------:R-:W-:Y:S04]  /*4aa40*/  STL [R1+0x56fc], R2 ;  /* 0x0056fc0201007387 */ /* 0x000fe80000100800 */
[----:B------:R0:W-:Y:S04]  /*4aa50*/  STL [R1+0x56f8], R3 ;  /* 0x0056f80301007387 */ /* 0x0001e80000100800 */
[----:B0-----:R-:W3:Y:S01]  /*4aa60*/  LDL.64 R2, [R1+0x10] ;  /* 0x0000100001027983 */ /* 0x001ee20000100a00 */
[----:B--2---:R-:W-:Y:S07]  /*4aa70*/  HMMA.16816.F32 R8, R8, R26, R16 ;  /* 0x0000001a0808723c */ /* 0x004fee0000001810 */
[----:B------:R-:W-:-:S02]  /*4aa80*/  IMAD.MOV.U32 R19, RZ, RZ, R26 ;  /* 0x000000ffff137224 */ /* 0x000fc400078e001a */
[----:B------:R-:W-:-:S14]  /*4aa90*/  IMAD.MOV.U32 R17, RZ, RZ, R27 ;  /* 0x000000ffff117224 */ /* 0x000fdc00078e001b */
[----:B------:R-:W-:Y:S04]  /*4aaa0*/  STL.64 [R1+0x7d0], R8 ;  /* 0x0007d00801007387 */ /* 0x000fe80000100a00 */
[----:B------:R-:W-:Y:S04]  /*4aab0*/  STL.64 [R1+0x7d8], R10 ;  /* 0x0007d80a01007387 */ /* 0x000fe80000100a00 */
[----:B------:R-:W-:Y:S04]  /*4aac0*/  STL [R1+0x5774], R19 ;  /* 0x0057741301007387 */ /* 0x000fe80000100800 */
[----:B------:R0:W-:Y:S04]  /*4aad0*/  STL [R1+0x5770], R17 ;  /* 0x0057701101007387 */ /* 0x0001e80000100800 */
[----:B0-----:R-:W4:Y:S04]  /*4aae0*/  LDL.LU.64 R16, [R1+0x110] ;  /* 0x0001100001107983 */ /* 0x001f280000300a00 */
[----:B------:R-:W4:Y:S04]  /*4aaf0*/  LDL.LU.64 R18, [R1+0x118] ;  /* 0x0001180001127983 */ /* 0x000f280000300a00 */
[----:B------:R-:W2:Y:S04]  /*4ab00*/  LDL.LU.64 R24, [R1+0x690] ;  /* 0x0006900001187983 */ /* 0x000ea80000300a00 */
[----:B------:R-:W3:Y:S04]  /*4ab10*/  LDL.LU.64 R26, [R1+0x698] ;  /* 0x00069800011a7983 */ /* 0x000ee80000300a00 */
[----:B---3--:R0:W-:Y:S04]  /*4ab20*/  STL.64 [R1+0x5728], R26 ;  /* 0x0057281a01007387 */ /* 0x0081e80000100a00 */
[----:B0-----:R-:W3:Y:S04]  /*4ab30*/  LDL R26, [R1] ;  /* 0x00000000011a7983 */ /* 0x001ee80000100800 */
[----:B--2---:R0:W-:Y:S04]  /*4ab40*/  STL.64 [R1+0x5720], R24 ;  /* 0x0057201801007387 */ /* 0x0041e80000100a00 */
[----:B0-----:R-:W2:Y:S01]  /*4ab50*/  LDL.64 R24, [R1+0x8] ;  /* 0x0000080001187983 */ /* 0x001ea20000100a00 */
[----:B------:R-:W-:-:S05]  /*4ab60*/  IMAD.MOV.U32 R27, RZ, RZ, R0 ;  /* 0x000000ffff1b7224 */ /* 0x000fca00078e0000 */
        /* <DEDUP_REMOVED lines=9> */
[----:B------:R-:W2:Y:S01]  /*4ac00*/  LDL.LU.64 R22, [R1+0x688] ;  /* 0x0006880001167983 */ /* 0x000ea20000300a00 */
[----:B------:R-:W-:-:S02]  /*4ac10*/  F2FP.F16.E5M2.UNPACK_B R12, R12 ;  /* 0x0000000cff0c723e */ /* 0x000fc400020004ff */
[----:B------:R-:W-:Y:S02]  /*4ac20*/  F2FP.F16.E5M2.UNPACK_B R13, R13 ;  /* 0x0000000dff0d723e */ /* 0x000fe400020004ff */
[----:B------:R-:W-:Y:S02]  /*4ac30*/  F2FP.F16.E5M2.UNPACK_B R14, R14 ;  /* 0x0000000eff0e723e */ /* 0x000fe400020004ff */
[----:B------:R-:W-:-:S07]  /*4ac40*/  F2FP.F16.E5M2.UNPACK_B R15, R15 ;  /* 0x0000000fff0f723e */ /* 0x000fce00020004ff */
[C---:B----4-:R-:W-:Y:S01]  /*4ac50*/  HMMA.16816.F32 R16, R12.reuse, R4, R16 ;  /* 0x000000040c10723c */ /* 0x050fe20000001810 */
[----:B--2---:R-:W-:Y:S04]  /*4ac60*/  STL.64 [R1+0x5738], R22 ;  /* 0x0057381601007387 */ /* 0x004fe80000100a00 */
[----:B---3--:R0:W-:Y:S04]  /*4ac70*/  STL.64 [R1+0x5730], R20 ;  /* 0x0057301401007387 */ /* 0x0081e80000100a00 */
[----:B0-----:R-:W2:Y:S04]  /*4ac80*/  LDL.LU.64 R20, [R1+0x6a0] ;  /* 0x0006a00001147983 */ /* 0x001ea80000300a00 */
[----:B------:R-:W3:Y:S01]  /*4ac90*/  LDL.LU.64 R22, [R1+0x6a8] ;  /* 0x0006a80001167983 */ /* 0x000ee20000300a00 */
[C---:B------:R-:W-:Y:S03]  /*4aca0*/  HMMA.16816.F32 R24, R12.reuse, R6, R24 ;  /* 0x000000060c18723c */ /* 0x040fe60000001818 */
        /* <DEDUP_REMOVED lines=8> */
[----:B0-----:R-:W4:Y:S04]  /*4ad30*/  LDL.LU R19, [R1+0x5774] ;  /* 0x0057740001137983 */ /* 0x001f280000300800 */
[----:B------:R-:W4:Y:S04]  /*4ad40*/  LDL.LU R17, [R1+0x5770] ;  /* 0x0057700001117983 */ /* 0x000f280000300800 */
        /* <DEDUP_REMOVED lines=9> */
[----:B------:R-:W3:Y:S02]  /*4ade0*/  LDL.LU.64 R24, [R1+0x5750] ;  /* 0x0057500001187983 */ /* 0x000ee40000300a00 */
[----:B---3--:R-:W-:-:S15]  /*4adf0*/  HMMA.16816.F32 R20, R12, R24, R20 ;  /* 0x000000180c14723c */ /* 0x008fde0000001814 */
[----:B------:R-:W-:-:S08]  /*4ae00*/  NOP ;  /* 0x0000000000007918 */ /* 0x000fd00000000000 */
[----:B------:R-:W-:Y:S04]  /*4ae10*/  STL.64 [R1+0x790], R20 ;  /* 0x0007901401007387 */ /* 0x000fe80000100a00 */
[----:B------:R0:W-:Y:S04]  /*4ae20*/  STL.64 [R1+0x798], R22 ;  /* 0x0007981601007387 */ /* 0x0001e80000100a00 */
[----:B0-----:R-:W2:Y:S04]  /*4ae30*/  LDL.LU.64 R22, [R1+0x5748] ;  /* 0x0057480001167983 */ /* 0x001ea80000300a00 */
[----:B------:R-:W2:Y:S01]  /*4ae40*/  LDL.LU.64 R20, [R1+0x5740] ;  /* 0x0057400001147983 */ /* 0x000ea20000300a00 */
[----:B------:R-:W-:-:S02]  /*4ae50*/  IMAD.MOV.U32 R16, RZ, RZ, R4 ;  /* 0x000000ffff107224 */ /* 0x000fc400078e0004 */
[----:B------:R-:W-:Y:S02]  /*4ae60*/  IMAD.MOV.U32 R18, RZ, RZ, R5 ;  /* 0x000000ffff127224 */ /* 0x000fe400078e0005 */
[----:B------:R-:W-:Y:S02]  /*4ae70*/  IMAD.MOV.U32 R5, RZ, RZ, R6 ;  /* 0x000000ffff057224 */ /* 0x000fe400078e0006 */
[----:B------:R-:W-:Y:S02]  /*4ae80*/  IMAD.MOV.U32 R4, RZ, RZ, R7 ;  /* 0x000000ffff047224 */ /* 0x000fe400078e0007 */
[----:B------:R-:W-:Y:S02]  /*4ae90*/  IMAD.MOV.U32 R7, RZ, RZ, R2 ;  /* 0x000000ffff077224 */ /* 0x000fe400078e0002 */
[----:B------:R-:W-:Y:S02]  /*4aea0*/  IMAD.MOV.U32 R6, RZ, RZ, R3 ;  /* 0x000000ffff067224 */ /* 0x000fe400078e0003 */
[----:B------:R-:W-:-:S02]  /*4aeb0*/  IMAD.MOV.U32 R2, RZ, RZ, R24 ;  /* 0x000000ffff027224 */ /* 0x000fc400078e0018 */
[----:B------:R-:W-:Y:S02]  /*4aec0*/  IMAD.MOV.U32 R3, RZ, RZ, R25 ;  /* 0x000000ffff037224 */ /* 0x000fe400078e0019 */
[----:B--2---:R-:W-:Y:S01]  /*4aed0*/  HMMA.16816.F32 R24, R12, R26, R20 ;  /* 0x0000001a0c18723c */ /* 0x004fe20000001814 */
[----:B------:R-:W2:Y:S04]  /*4aee0*/  LDL.LU.64 R22, [R1+0x5738] ;  /* 0x0057380001167983 */ /* 0x000ea80000300a00 */
[----:B------:R-:W2:-:S15]  /*4aef0*/  LDL.LU.64 R20, [R1+0x5730] ;  /* 0x0057300001147983 */ /* 0x000e9e0000300a00 */
[----:B------:R-:W-:-:S03]  /*4af00*/  NOP ;  /* 0x0000000000007918 */ /* 0x000fc60000000000 */
        /* <DEDUP_REMOVED lines=19> */
[----:B0-----:R-:W4:Y:S04]  /*4b040*/  LDL.LU R8, [R1+0x1600] ;  /* 0x0016000001087983 */ /* 0x001f280000300800 */
[----:B------:R-:W4:Y:S04]  /*4b050*/  LDL.LU R9, [R1+0x1608] ;  /* 0x0016080001097983 */ /* 0x000f280000300800 */
[----:B-1----:R-:W2:Y:S04]  /*4b060*/  LDL.LU R10, [R1+0x1610] ;  /* 0x00161000010a7983 */ /* 0x002ea80000300800 */
[----:B------:R-:W2:Y:S04]  /*4b070*/  LDL.LU R11, [R1+0x161c] ;  /* 0x00161c00010b7983 */ /* 0x000ea80000300800 */
[----:B--2---:R-:W-:Y:S04]  /*4b080*/  STL.64 [R1+0x56e0], R10 ;  /* 0x0056e00a01007387 */ /* 0x004fe80000100a00 */
[----:B----4-:R0:W-:Y:S04]  /*4b090*/  STL.64 [R1+0x56d8], R8 ;  /* 0x0056d80801007387 */ /* 0x0101e80000100a00 */
[----:B0-----:R-:W3:Y:S04]  /*4b0a0*/  LDL.LU.64 R8, [R1+0x650] ;  /* 0x0006500001087983 */ /* 0x001ee80000300a00 */
[----:B------:R-:W3:Y:S04]  /*4b0b0*/  LDL.LU.64 R10, [R1+0x658] ;  /* 0x00065800010a7983 */ /* 0x000ee80000300a00 */
[----:B------:R-:W2:Y:S04]  /*4b0c0*/  LDL.LU R0, [R1+0x1618] ;  /* 0x0016180001007983 */ /* 0x000ea80000300800 */
[----:B------:R-:W-:Y:S04]  /*4b0d0*/  STL.64 [R1+0x5660], R26 ;  /* 0x0056601a01007387 */ /* 0x000fe80000100a00 */
[----:B------:R0:W-:Y:S04]  /*4b0e0*/  STL.64 [R1+0x5658], R24 ;  /* 0x0056581801007387 */ /* 0x0001e80000100a00 */
[----:B0-----:R-:W4:Y:S04]  /*4b0f0*/  LDL.LU.64 R24, [R1+0x660] ;  /* 0x0006600001187983 */ /* 0x001f280000300a00 */
[----:B------:R-:W4:Y:S01]  /*4b100*/  LDL.LU.64 R26, [R1+0x668] ;  /* 0x00066800011a7983 */ /* 0x000f220000300a00 */
[C---:B---3--:R-:W-:Y:S06]  /*4b110*/  HMMA.16816.F32 R8, R12.reuse, R20, R8 ;  /* 0x000000140c08723c */ /* 0x048fec0000001808 */
[----:B----4-:R-:W-:-:S15]  /*4b120*/  HMMA.16816.F32 R24, R12, R22, R24 ;  /* 0x000000160c18723c */ /* 0x010fde0000001818 */
[----:B------:R-:W-:-:S08]  /*4b130*/  NOP ;  /* 0x0000000000007918 */ /* 0x000fd00000000000 */
[----:B------:R0:W-:Y:S04]  /*4b140*/  STL.64 [R1+0x740], R24 ;  /* 0x0007401801007387 */ /* 0x0001e80000100a00 */
[----:B------:R1:W-:Y:S04]  /*4b150*/  STL.64 [R1+0x748], R26 ;  /* 0x0007481a01007387 */ /* 0x0003e80000100a00 */
[----:B------:R3:W-:Y:S04]  /*4b160*/  STL.64 [R1+0x730], R8 ;  /* 0x0007300801007387 */ /* 0x0007e80000100a00 */
[----:B------:R4:W-:Y:S01]  /*4b170*/  STL.64 [R1+0x738], R10 ;  /* 0x0007380a01007387 */ /* 0x0009e20000100a00 */
[----:B0-----:R-:W-:-:S02]  /*4b180*/  IMAD.MOV.U32 R24, RZ, RZ, R5 ;  /* 0x000000ffff187224 */ /* 0x001fc400078e0005 */
[----:B-1----:R-:W-:Y:S02]  /*4b190*/  IMAD.MOV.U32 R26, RZ, RZ, R7 ;  /* 0x000000ffff1a7224 */ /* 0x002fe400078e0007 */
[----:B------:R-:W-:Y:S01]  /*4b1a0*/  IMAD.MOV.U32 R27, RZ, RZ, R6 ;  /* 0x000000ffff1b7224 */ /* 0x000fe200078e0006 */
[----:B---3--:R-:W3:Y:S01]  /*4b1b0*/  LDL.LU.64 R8, [R1+0x640] ;  /* 0x0006400001087983 */ /* 0x008ee20000300a00 */
[----:B------:R-:W-:-:S03]  /*4b1c0*/  IMAD.MOV.U32 R25, RZ, RZ, R4 ;  /* 0x000000ffff197224 */ /* 0x000fc600078e0004 */
[----:B----4-:R-:W3:Y:S04]  /*4b1d0*/  LDL.LU.64 R10, [R1+0x648] ;  /* 0x00064800010a7983 */ /* 0x010ee80000300a00 */
[----:B------:R-:W4:Y:S04]  /*4b1e0*/  LDL.LU.64 R4, [R1+0x630] ;  /* 0x0006300001047983 */ /* 0x000f280000300a00 */
[----:B------:R-:W4:Y:S04]  /*4b1f0*/  LDL.LU.64 R6, [R1+0x638] ;  /* 0x0006380001067983 */ /* 0x000f280000300a00 */
[----:B------:R0:W-:Y:S04]  /*4b200*/  STL.64 [R1+0x5670], R26 ;  /* 0x0056701a01007387 */ /* 0x0001e80000100a00 */
[----:B------:R-:W-:Y:S04]  /*4b210*/  STL.64 [R1+0x5680], R24 ;  /* 0x0056801801007387 */ /* 0x000fe80000100a00 */
[----:B------:R1:W-:Y:S01]  /*4b220*/  STL.64 [R1+0x5640], R22 ;  /* 0x0056401601007387 */ /* 0x0003e20000100a00 */
[----:B0-----:R-:W-:-:S02]  /*4b230*/  IMAD.MOV.U32 R26, RZ, RZ, R16 ;  /* 0x000000ffff1a7224 */ /* 0x001fc400078e0010 */
[----:B-1----:R-:W-:Y:S02]  /*4b240*/  IMAD.MOV.U32 R22, RZ, RZ, R2 ;  /* 0x000000ffff167224 */ /* 0x002fe400078e0002 */
[----:B------:R-:W-:Y:S01]  /*4b250*/  IMAD.MOV.U32 R23, RZ, RZ, R3 ;  /* 0x000000ffff177224 */ /* 0x000fe200078e0003 */
[----:B------:R-:W2:Y:S04]  /*4b260*/  LDL.LU R2, [R1+0x56fc] ;  /* 0x0056fc0001027983 */ /* 0x000ea80000300800 */
[----:B------:R-:W2:Y:S04]  /*4b270*/  LDL.LU R3, [R1+0x56f8] ;  /* 0x0056f80001037983 */ /* 0x000ea80000300800 */
[----:B------:R-:W4:Y:S01]  /*4b280*/  LDL.LU R16, [R1+0x56f4] ;  /* 0x0056f40001107983 */ /* 0x000f220000300800 */
[----:B------:R-:W-:-:S02]  /*4b290*/  IMAD.MOV.U32 R27, RZ, RZ, R18 ;  /* 0x000000ffff1b7224 */ /* 0x000fc400078e0012 */
[----:B------:R-:W-:Y:S01]  /*4b2a0*/  IMAD.MOV.U32 R24, RZ, RZ, R19 ;  /* 0x000000ffff187224 */ /* 0x000fe200078e0013 */
[----:B------:R-:W3:Y:S04]  /*4b2b0*/  LDL.LU R18, [R1+0x56f0] ;  /* 0x0056f00001127983 */ /* 0x000ee80000300800 */
[----:B------:R-:W3:Y:S01]  /*4b2c0*/  LDL.LU R19, [R1+0x56ec] ;  /* 0x0056ec0001137983 */ /* 0x000ee20000300800 */
[----:B------:R-:W-:-:S03]  /*4b2d0*/  IMAD.MOV.U32 R25, RZ, RZ, R17 ;  /* 0x000000ffff197224 */ /* 0x000fc600078e0011 */
[----:B------:R-:W4:Y:S04]  /*4b2e0*/  LDL.LU R17, [R1+0x56e8] ;  /* 0x0056e80001117983 */ /* 0x000f280000300800 */
[----:B------:R0:W-:Y:S04]  /*4b2f0*/  STL.64 [R1+0x56b0], R26 ;  /* 0x0056b01a01007387 */ /* 0x0001e80000100a00 */
[----:B0-----:R-:W2:Y:S04]  /*4b300*/  LDL.LU R26, [R1+0x160c] ;  /* 0x00160c00011a7983 */ /* 0x001ea80000300800 */
[----:B------:R-:W2:Y:S04]  /*4b310*/  LDL.LU R27, [R1+0x1614] ;  /* 0x00161400011b7983 */ /* 0x000ea80000300800 */
[----:B------:R0:W-:Y:S04]  /*4b320*/  STL.64 [R1+0x56a8], R24 ;  /* 0x0056a81801007387 */ /* 0x0001e80000100a00 */
[----:B0-----:R-:W2:Y:S04]  /*4b330*/  LDL.LU R25, [R1+0x1604] ;  /* 0x0016040001197983 */ /* 0x001ea80000300800 */
[----:B------:R0:W-:Y:S04]  /*4b340*/  STL.64 [R1+0x5638], R20 ;  /* 0x0056381401007387 */ /* 0x0001e80000100a00 */
[----:B------:R1:W-:Y:S04]  /*4b350*/  STL.64 [R1+0x5668], R22 ;  /* 0x0056681601007387 */ /* 0x0003e80000100a00 */
[----:B0-----:R-:W2:Y:S04]  /*4b360*/  LDL.LU.64 R20, [R1+0x620] ;  /* 0x0006200001147983 */ /* 0x001ea80000300a00 */
[----:B-1----:R-:W2:Y:S01]  /*4b370*/  LDL.LU.64 R22, [R1+0x628] ;  /* 0x0006280001167983 */ /* 0x002ea20000300a00 */
[C---:B---3--:R-:W-:Y:S06]  /*4b380*/  HMMA.16816.F32 R8, R12.reuse, R18, R8 ;  /* 0x000000120c08723c */ /* 0x048fec0000001808 */
[----:B----4-:R-:W-:-:S15]  /*4b390*/  HMMA.16816.F32 R4, R12, R16, R4 ;  /* 0x000000100c04723c */ /* 0x010fde0000001804 */
[----:B------:R-:W-:-:S02]  /*4b3a0*/  NOP ;  /* 0x0000000000007918 */ /* 0x000fc40000000000 */
        /* <DEDUP_REMOVED lines=9> */
[----:B------:R-:W-:Y:S04]  /*4b440*/  STL.64 [R1+0x5618], R16 ;  /* 0x0056181001007387 */ /* 0x000fe80000100a00 */
[----:B0-----:R-:W3:Y:S01]  /*4b450*/  LDL.64 R18, [R1] ;  /* 0x0000000001127983 */ /* 0x001ee20000100a00 */
[----:B--2---:R-:W-:Y:S01]  /*4b460*/  HMMA.16816.F32 R20, R12, R6, R20 ;  /* 0x000000060c14723c */ /* 0x004fe20000001814 */
[----:B----4-:R-:W-:-:S02]  /*4b470*/  IMAD R8, R8, 0x100, R25 ;  /* 0x0000010008087824 */ /* 0x010fc400078e0219 */
[----:B------:R-:W-:Y:S02]  /*4b480*/  IMAD R9, R9, 0x100, R26 ;  /* 0x0000010009097824 */ /* 0x000fe400078e021a */
[----:B---3--:R-:W-:Y:S01]  /*4b490*/  IMAD R10, R10, 0x100, R27 ;  /* 0x000001000a0a7824 */ /* 0x008fe200078e021b */
[----:B------:R-:W-:-:S15]  /*4b4a0*/  STL.64 [R1+0x5678], R18 ;  /* 0x0056781201007387 */ /* 0x000fde0000100a00 */
[----:B------:R-:W-:-:S02]  /*4b4b0*/  NOP ;  /* 0x0000000000007918 */ /* 0x000fc40000000000 */
[----:B------:R-:W-:Y:S04]  /*4b4c0*/  STL.64 [R1+0x700], R20 ;  /* 0x0007001401007387 */ /* 0x000fe80000100a00 */
[----:B------:R-:W-:Y:S04]  /*4b4d0*/  STL.64 [R1+0x708], R22 ;  /* 0x0007081601007387 */ /* 0x000fe80000100a00 */
[----:B------:R-:W2:Y:S04]  /*4b4e0*/  LDL.LU.64 R24, [R1+0x13d0] ;  /* 0x0013d00001187983 */ /* 0x000ea80000300a00 */
[----:B------:R-:W3:Y:S04]  /*4b4f0*/  LDL.LU.64 R26, [R1+0x13d8] ;  /* 0x0013d800011a7983 */ /* 0x000ee80000300a00 */
[----:B---3--:R-:W-:Y:S04]  /*4b500*/  STL.64 [R1+0x56c0], R26 ;  /* 0x0056c01a01007387 */ /* 0x008fe80000100a00 */
[----:B--2---:R0:W-:Y:S04]  /*4b510*/  STL.64 [R1+0x56b8], R24 ;  /* 0x0056b81801007387 */ /* 0x0041e80000100a00 */
[----:B0-----:R-:W2:Y:S04]  /*4b520*/  LDL.LU.64 R24, [R1+0x13e0] ;  /* 0x0013e00001187983 */ /* 0x001ea80000300a00 */
[----:B------:R-:W2:Y:S04]  /*4b530*/  LDL.LU.64 R26, [R1+0x13e8] ;  /* 0x0013e800011a7983 */ /* 0x000ea80000300a00 */
[----:B------:R-:W3:Y:S04]  /*4b540*/  LDL.LU.64 R16, [R1+0x600] ;  /* 0x0006000001107983 */ /* 0x000ee80000300a00 */
[----:B------:R-:W4:Y:S04]  /*4b550*/  LDL.LU.64 R18, [R1+0x608] ;  /* 0x0006080001127983 */ /* 0x000f280000300a00 */
[----:B----4-:R-:W-:Y:S04]  /*4b560*/  STL.64 [R1+0x5690], R18 ;  /* 0x0056901201007387 */ /* 0x010fe80000100a00 */
[----:B---3--:R0:W-:Y:S04]  /*4b570*/  STL.64 [R1+0x5688], R16 ;  /* 0x0056881001007387 */ /* 0x0081e80000100a00 */
[----:B0-----:R-:W3:Y:S04]  /*4b580*/  LDL.LU.64 R16, [R1+0x610] ;  /* 0x0006100001107983 */ /* 0x001ee80000300a00 */
[----:B------:R-:W4:Y:S01]  /*4b590*/  LDL.LU.64 R18, [R1+0x618] ;  /* 0x0006180001127983 */ /* 0x000f220000300a00 */
[C---:B--2---:R-:W-:Y:S03]  /*4b5a0*/  HMMA.16816.F32 R24, R12.reuse, R4, R24 ;  /* 0x000000040c18723c */ /* 0x044fe60000001818 */
[----:B----4-:R-:W-:Y:S04]  /*4b5b0*/  STL.64 [R1+0x56a0], R18 ;  /* 0x0056a01201007387 */ /* 0x010fe80000100a00 */
[----:B---3--:R0:W-:Y:S04]  /*4b5c0*/  STL.64 [R1+0x5698], R16 ;  /* 0x0056981001007387 */ /* 0x0081e80000100a00 */
        /* <DEDUP_REMOVED lines=11> */
[----:B------:R-:W3:Y:S01]  /*4b680*/  LDL.LU.64 R6, [R1+0x5e8] ;  /* 0x0005e80001067983 */ /* 0x000ee20000300a00 */
[----:B----4-:R-:W-:-:S15]  /*4b690*/  HMMA.16816.F32 R24, R12, R2, R24 ;  /* 0x000000020c18723c */ /* 0x010fde0000001818 */
[----:B------:R-:W-:-:S08]  /*4b6a0*/  NOP ;  /* 0x0000000000007918 */ /* 0x000fd00000000000 */
[----:B------:R-:W-:Y:S04]  /*4b6b0*/  STL.64 [R1+0xf20], R24 ;  /* 0x000f201801007387 */ /* 0x000fe80000100a00 */
[----:B------:R0:W-:Y:S04]  /*4b6c0*/  STL.64 [R1+0xf28], R26 ;  /* 0x000f281a01007387 */ /* 0x0001e80000100a00 */
[----:B0-----:R-:W4:Y:S04]  /*4b6d0*/  LDL.LU.64 R26, [R1+0x56b0] ;  /* 0x0056b000011a7983 */ /* 0x001f280000300a00 */
[----:B------:R-:W2:Y:S04]  /*4b6e0*/  LDL.LU.64 R24, [R1+0x56a8] ;  /* 0x0056a80001187983 */ /* 0x000ea80000300a00 */
[----:B------:R-:W-:Y:S01]  /*4b6f0*/  STL [R1+0x55f0], R3 ;  /* 0x0055f00301007387 */ /* 0x000fe20000100800 */
[----:B------:R-:W-:Y:S01]  /*4b700*/  IMAD R11, R0, 0x100, R11 ;  /* 0x00000100000b7824 */ /* 0x000fe200078e020b */
[----:B------:R-:W-:-:S02]  /*4b710*/  F2FP.F16.E5M2.UNPACK_B R8, R8 ;  /* 0x00000008ff08723e */ /* 0x000fc400020004ff */
[----:B------:R-:W-:Y:S02]  /*4b720*/  F2FP.F16.E5M2.UNPACK_B R9, R9 ;  /* 0x00000009ff09723e */ /* 0x000fe400020004ff */
[----:B------:R-:W-:Y:S01]  /*4b730*/  F2FP.F16.E5M2.UNPACK_B R10, R10 ;  /* 0x0000000aff0a723e */ /* 0x000fe200020004ff */
[----:B--2---:R-:W-:Y:S01]  /*4b740*/  HMMA.16816.F32 R12, R12, R24, R16 ;  /* 0x000000180c0c723c */ /* 0x004fe20000001810 */
[----:B------:R-:W4:Y:S04]  /*4b750*/  LDL.LU.64 R18, [R1+0x56a0] ;  /* 0x0056a00001127983 */ /* 0x000f280000300a00 */
[----:B------:R-:W4:Y:S01]  /*4b760*/  LDL.LU.64 R16, [R1+0x5698] ;  /* 0x0056980001107983 */ /* 0x000f220000300a00 */
[----:B------:R-:W-:-:S15]  /*4b770*/  F2FP.F16.E5M2.UNPACK_B R11, R11 ;  /* 0x0000000bff0b723e */ /* 0x000fde00020004ff */
[----:B------:R-:W-:-:S02]  /*4b780*/  NOP ;  /* 0x0000000000007918 */ /* 0x000fc40000000000 */
[----:B------:R0:W-:Y:S04]  /*4b790*/  STL.64 [R1+0x6f0], R12 ;  /* 0x0006f00c01007387 */ /* 0x0001e80000100a00 */
[----:B------:R-:W-:Y:S04]  /*4b7a0*/  STL.64 [R1+0x6f8], R14 ;  /* 0x0006f80e01007387 */ /* 0x000fe80000100a00 */
[----:B0-----:R-:W2:Y:S04]  /*4b7b0*/  LDL.LU R12, [R1+0x1620] ;  /* 0x00162000010c7983 */ /* 0x001ea80000300800 */
[----:B------:R-:W2:Y:S01]  /*4b7c0*/  LDL.LU R13, [R1+0x1628] ;  /* 0x00162800010d7983 */ /* 0x000ea20000300800 */
[----:B----4-:R-:W-:Y:S03]  /*4b7d0*/  HMMA.16816.F32 R24, R8, R26, R16 ;  /* 0x0000001a0818723c */ /* 0x010fe60000001810 */
[----:B------:R-:W4:Y:S04]  /*4b7e0*/  LDL.LU.64 R18, [R1+0x5690] ;  /* 0x0056900001127983 */ /* 0x000f280000300a00 */
[----:B------:R-:W4:-:S15]  /*4b7f0*/  LDL.LU.64 R16, [R1+0x5688] ;  /* 0x0056880001107983 */ /* 0x000f1e0000300a00 */
[----:B------:R-:W-:-:S01]  /*4b800*/  NOP ;  /* 0x0000000000007918 */ /* 0x000fc20000000000 */
[----:B------:R0:W-:Y:S04]  /*4b810*/  STL.64 [R1+0x6e0], R24 ;  /* 0x0006e01801007387 */ /* 0x0001e80000100a00 */
[----:B------:R4:W-:Y:S04]  /*4b820*/  STL.64 [R1+0x6e8], R26 ;  /* 0x0006e81a01007387 */ /* 0x0009e80000100a00 */
[----:B0-----:R-:W4:Y:S02]  /*4b830*/  LDL.LU.64 R24, [R1+0x5680] ;  /* 0x0056800001187983 */ /* 0x001f240000300a00 */
[----:B----4-:R-:W-:Y:S02]  /*4b840*/  HMMA.16816.F32 R24, R8, R24, R16 ;  /* 0x000000180818723c */ /* 0x010fe40000001810 */
[----:B------:R-:W4:-:S15]  /*4b850*/  LDL.LU.64 R18, [R1+0x5678] ;  /* 0x0056780001127983 */ /* 0x000f1e0000300a00 */
[----:B------:R-:W-:-:S06]  /*4b860*/  NOP ;  /* 0x0000000000007918 */ /* 0x000fcc0000000000 */
[----:B------:R-:W-:Y:S04]  /*4b870*/  STL.64 [R1+0x6d0], R24 ;  /* 0x0006d01801007387 */ /* 0x000fe80000100a00 */
[----:B------:R0:W-:Y:S04]  /*4b880*/  STL.64 [R1+0x6d8], R26 ;  /* 0x0006d81a01007387 */ /* 0x0001e80000100a00 */
[----:B0-----:R-:W3:Y:S02]  /*4b890*/  LDL.LU.64 R26, [R1+0x5670] ;  /* 0x00567000011a7983 */ /* 0x001ee40000300a00 */
[----:B---3--:R-:W-:Y:S02]  /*4b8a0*/  HMMA.16816.F32 R24, R8, R26, R20 ;  /* 0x0000001a0818723c */ /* 0x008fe40000001814 */
[----:B------:R-:W3:-:S15]  /*4b8b0*/  LDL.LU.64 R22, [R1+0x5668] ;  /* 0x0056680001167983 */ /* 0x000ede0000300a00 */
[----:B------:R-:W-:-:S06]  /*4b8c0*/  NOP ;  /* 0x0000000000007918 */ /* 0x000fcc0000000000 */
[----:B------:R-:W-:Y:S04]  /*4b8d0*/  STL.64 [R1+0x6c0], R24 ;  /* 0x0006c01801007387 */ /* 0x000fe80000100a00 */
[----:B------:R0:W-:Y:S04]  /*4b8e0*/  STL.64 [R1+0x6c8], R26 ;  /* 0x0006c81a01007387 */ /* 0x0001e80000100a00 */
[----:B0-----:R-:W4:Y:S04]  /*4b8f0*/  LDL.LU.64 R26, [R1+0x5660] ;  /* 0x00566000011a7983 */ /* 0x001f280000300a00 */
[----:B------:R-:W4:Y:S01]  /*4b900*/  LDL.LU.64 R24, [R1+0x5658] ;  /* 0x0056580001187983 */ /* 0x000f220000300a00 */
[----:B---3--:R-:W-:Y:S03]  /*4b910*/  HMMA.16816.F32 R20, R8, R22, R4 ;  /* 0x000000160814723c */ /* 0x008fe60000001804 */
[----:B------:R-:W3:Y:S04]  /*4b920*/  LDL.LU.64 R4, [R1+0x5c0] ;  /* 0x0005c00001047983 */ /* 0x000ee80000300a00 */
[----:B------:R-:W3:-:S15]  /*4b930*/  LDL.LU.64 R6, [R1+0x5c8] ;  /* 0x0005c80001067983 */ /* 0x000ede0000300a00 */
[----:B------:R-:W-:-:S01]  /*4b940*/  NOP ;  /* 0x0000000000007918 */ /* 0x000fc20000000000 */
[----:B------:R0:W-:Y:S04]  /*4b950*/  STL.64 [R1+0x6b0], R20 ;  /* 0x0006b01401007387 */ /* 0x0001e80000100a00 */
[----:B------:R1:W-:Y:S04]  /*4b960*/  STL.64 [R1+0x6b8], R22 ;  /* 0x0006b81601007387 */ /* 0x0003e80000100a00 */
[----:B0-----:R-:W2:Y:S04]  /*4b970*/  LDL.LU.64 R20, [R1+0x5a0] ;  /* 0x0005a00001147983 */ /* 0x001ea80000300a00 */
[----:B-1----:R-:W4:Y:S04]  /*4b980*/  LDL.LU.64 R22, [R1+0x5a8] ;  /* 0x0005a80001167983 */ /* 0x002f280000300a00 */
[----:B----4-:R-:W-:Y:S04]  /*4b990*/  STL.64 [R1+0x5650], R22 ;  /* 0x0056501601007387 */ /* 0x010fe80000100a00 */
[----:B--2---:R0:W-:Y:S04]  /*4b9a0*/  STL.64 [R1+0x5648], R20 ;  /* 0x0056481401007387 */ /* 0x0041e80000100a00 */
[----:B0-----:R-:W2:Y:S04]  /*4b9b0*/  LDL.LU.64 R20, [R1+0x5b0] ;  /* 0x0005b00001147983 */ /* 0x001ea80000300a00 */
[----:B------:R-:W2:Y:S04]  /*4b9c0*/  LDL.LU.64 R22, [R1+0x5b8] ;  /* 0x0005b80001167983 */ /* 0x000ea80000300a00 */
[----:B------:R-:W4:Y:S04]  /*4b9d0*/  LDL.LU R14, [R1+0x1630] ;  /* 0x00163000010e7983 */ /* 0x000f280000300800 */
[----:B------:R-:W4:Y:S04]  /*4b9e0*/  LDL.LU R15, [R1+0x1638] ;  /* 0x00163800010f7983 */ /* 0x000f280000300800 */
[----:B----4-:R-:W-:Y:S04]  /*4b9f0*/  STL.64 [R1+0x5610], R14 ;  /* 0x0056100e01007387 */ /* 0x010fe80000100a00 */
[----:B------:R0:W-:Y:S04]  /*4ba00*/  STL.64 [R1+0x5608], R12 ;  /* 0x0056080c01007387 */ /* 0x0001e80000100a00 */
[----:B0-----:R-:W4:Y:S04]  /*4ba10*/  LDL.LU.64 R12, [R1+0x5d0] ;  /* 0x0005d000010c7983 */ /* 0x001f280000300a00 */
[----:B------:R-:W4:Y:S01]  /*4ba20*/  LDL.LU.64 R14, [R1+0x5d8] ;  /* 0x0005d800010e7983 */ /* 0x000f220000300a00 */
[----:B------:R-:W-:-:S02]  /*4ba30*/  IMAD.MOV.U32 R3, RZ, RZ, R18 ;  /* 0x000000ffff037224 */ /* 0x000fc400078e0012 */
[----:B------:R-:W-:Y:S01]  /*4ba40*/  IMAD.MOV.U32 R0, RZ, RZ, R19 ;  /* 0x000000ffff007224 */ /* 0x000fe200078e0013 */
[----:B----4-:R-:W-:-:S15]  /*4ba50*/  HMMA.16816.F32 R12, R8, R18, R12 ;  /* 0x00000012080c723c */ /* 0x010fde000000180c */
[----:B------:R-:W-:-:S08]  /*4ba60*/  NOP ;  /* 0x0000000000007918 */ /* 0x000fd00000000000 */
[----:B------:R-:W-:Y:S04]  /*4ba70*/  STL.64 [R1+0x6a0], R12 ;  /* 0x0006a00c01007387 */ /* 0x000fe80000100a00 */
[----:B------:R-:W-:Y:S04]  /*4ba80*/  STL.64 [R1+0x6a8], R14 ;  /* 0x0006a80e01007387 */ /* 0x000fe80000100a00 */
[----:B------:R-:W4:Y:S04]  /*4ba90*/  LDL.LU.64 R16, [R1+0x580] ;  /* 0x0005800001107983 */ /* 0x000f280000300a00 */
[----:B------:R-:W4:Y:S01]  /*4baa0*/  LDL.LU.64 R18, [R1+0x588] ;  /* 0x0005880001127983 */ /* 0x000f220000300a00 */
[C---:B---3--:R-:W-:Y:S06]  /*4bab0*/  HMMA.16816.F32 R4, R8.reuse, R28, R4 ;  /* 0x0000001c0804723c */ /* 0x048fec0000001804 */
[C---:B--2---:R-:W-:Y:S01]  /*4bac0*/  HMMA.16816.F32 R20, R8.reuse, R26, R20 ;  /* 0x0000001a0814723c */ /* 0x044fe20000001814 */
[----:B----4-:R-:W-:Y:S04]  /*4bad0*/  STL.64 [R1+0x5630], R18 ;  /* 0x0056301201007387 */ /* 0x010fe80000100a00 */
[----:B------:R0:W-:Y:S04]  /*4bae0*/  STL.64 [R1+0x5628], R16 ;  /* 0x0056281001007387 */ /* 0x0001e80000100a00 */
[----:B0-----:R-:W2:Y:S04]  /*4baf0*/  LDL.LU.64 R16, [R1+0x590] ;  /* 0x0005900001107983 */ /* 0x001ea80000300a00 */
[----:B------:R-:W2:Y:S04]  /*4bb00*/  LDL.LU.64 R18, [R1+0x598] ;  /* 0x0005980001127983 */ /* 0x000ea80000300a00 */
[----:B------:R-:W3:Y:S04]  /*4bb10*/  LDL.LU.64 R12, [R1+0x570] ;  /* 0x00057000010c7983 */ /* 0x000ee80000300a00 */
[----:B------:R-:W3:Y:S04]  /*4bb20*/  LDL.LU.64 R14, [R1+0x578] ;  /* 0x00057800010e7983 */ /* 0x000ee80000300a00 */
[----:B------:R0:W-:Y:S04]  /*4bb30*/  STL.64 [R1+0x690], R4 ;  /* 0x0006900401007387 */ /* 0x0001e80000100a00 */
[----:B------:R1:W-:Y:S04]  /*4bb40*/  STL.64 [R1+0x698], R6 ;  /* 0x0006980601007387 */ /* 0x0003e80000100a00 */
[----:B0-----:R-:W4:Y:S04]  /*4bb50*/  LDL.LU.64 R4, [R1+0x560] ;  /* 0x0005600001047983 */ /* 0x001f280000300a00 */
[----:B-1----:R-:W4:Y:S04]  /*4bb60*/  LDL.LU.64 R6, [R1+0x568] ;  /* 0x0005680001067983 */ /* 0x002f280000300a00 */
        /* <DEDUP_REMOVED lines=10> */
[----:B------:R-:W3:Y:S04]  /*4bc10*/  LDL.LU.64 R20, [R1+0x5638] ;  /* 0x0056380001147983 */ /* 0x000ee80000300a00 */
        /* <DEDUP_REMOVED lines=9> */
[----:B------:R-:W3:Y:S04]  /*4bcb0*/  LDL.LU.64 R16, [R1+0x5628] ;  /* 0x0056280001107983 */ /* 0x000ee80000300a00 */
[----:B------:R0:W-:Y:S04]  /*4bcc0*/  STL [R1+0x5564], R23 ;  /* 0x0055641701007387 */ /* 0x0001e80000100800 */
[----:B0-----:R-:W2:Y:S01]  /*4bcd0*/  LDL.LU R23, [R1+0x1634] ;  /* 0x0016340001177983 */ /* 0x001ea20000300800 */
[----:B---3--:R-:W-:-:S15]  /*4bce0*/  HMMA.16816.F32 R16, R8, R20, R16 ;  /* 0x000000140810723c */ /* 0x008fde0000001810 */
[----:B------:R-:W-:-:S08]  /*4bcf0*/  NOP ;  /* 0x0000000000007918 */ /* 0x000fd00000000000 */
[----:B------:R-:W-:Y:S04]  /*4bd00*/  STL.64 [R1+0x650], R16 ;  /* 0x0006501001007387 */ /* 0x000fe80000100a00 */
[----:B------:R0:W-:Y:S04]  /*4bd10*/  STL.64 [R1+0x658], R18 ;  /* 0x0006581201007387 */ /* 0x0001e80000100a00 */
[----:B0-----:R-:W3:Y:S04]  /*4bd20*/  LDL.LU.64 R18, [R1+0x5620] ;  /* 0x0056200001127983 */ /* 0x001ee80000300a00 */
[----:B------:R-:W4:Y:S04]  /*4bd30*/  LDL.LU.64 R16, [R1+0x5618] ;  /* 0x0056180001107983 */ /* 0x000f280000300a00 */
[----:B------:R-:W2:Y:S04]  /*4bd40*/  LDL.64 R28, [R1+0x28] ;  /* 0x00002800011c7983 */ /* 0x000ea80000100a00 */
[----:B------:R-:W-:Y:S04]  /*4bd50*/  STL [R1+0x5560], R20 ;  /* 0x0055601401007387 */ /* 0x000fe80000100800 */
[----:B------:R-:W-:Y:S04]  /*4bd60*/  STL [R1+0x555c], R21 ;  /* 0x00555c1501007387 */ /* 0x000fe80000100800 */
[----:B------:R-:W-:Y:S01]  /*4bd70*/  STL [R1+0x55b0], R22 ;  /* 0x0055b01601007387 */ /* 0x000fe20000100800 */
[----:B---3--:R-:W-:-:S15]  /*4bd80*/  HMMA.16816.F32 R12, R8, R18, R12 ;  /* 0x00000012080c723c */ /* 0x008fde000000180c */
[----:B------:R-:W-:-:S08]  /*4bd90*/  NOP ;  /* 0x0000000000007918 */ /* 0x000fd00000000000 */
[----:B------:R-:W-:Y:S04]  /*4bda0*/  STL.64 [R1+0x640], R12 ;  /* 0x0006400c01007387 */ /* 0x000fe80000100a00 */
[----:B------:R0:W-:Y:S04]  /*4bdb0*/  STL.64 [R1+0x648], R14 ;  /* 0x0006480e01007387 */ /* 0x0001e80000100a00 */
[----:B0-----:R-:W2:Y:S04]  /*4bdc0*/  LDL.LU.64 R14, [R1+0x5610] ;  /* 0x00561000010e7983 */ /* 0x001ea80000300a00 */
[----:B------:R-:W3:Y:S01]  /*4bdd0*/  LDL.LU.64 R12, [R1+0x5608] ;  /* 0x00560800010c7983 */ /* 0x000ee20000300a00 */
[----:B----4-:R-:W-:Y:S03]  /*4bde0*/  HMMA.16816.F32 R4, R8, R16, R4 ;  /* 0x000000100804723c */ /* 0x010fe60000001804 */
[----:B------:R-:W4:-:S15]  /*4bdf0*/  LDL.64 R24, [R1+0x18] ;  /* 0x0000180001187983 */ /* 0x000f1e0000100a00 */
[----:B------:R-:W-:-:S05]  /*4be00*/  NOP ;  /* 0x0000000000007918 */ /* 0x000fca0000000000 */
[----:B------:R-:W-:Y:S04]  /*4be10*/  STL.64 [R1+0x630], R4 ;  /* 0x0006300401007387 */ /* 0x000fe80000100a00 */
[----:B------:R0:W-:Y:S04]  /*4be20*/  STL.64 [R1+0x638], R6 ;  /* 0x0006380601007387 */ /* 0x0001e80000100a00 */
[----:B0-----:R-:W2:Y:S04]  /*4be30*/  LDL.LU.64 R6, [R1+0x5600] ;  /* 0x0056000001067983 */ /* 0x001ea80000300a00 */
[----:B------:R-:W2:Y:S04]  /*4be40*/  LDL.LU.64 R4, [R1+0x55f8] ;  /* 0x0055f80001047983 */ /* 0x000ea80000300a00 */
[----:B------:R0:W-:Y:S04]  /*4be50*/  STL.64 [R1+0x5550], R18 ;  /* 0x0055501201007387 */ /* 0x0001e80000100a00 */
[----:B0-----:R-:W2:Y:S04]  /*4be60*/  LDL.LU R19, [R1+0x163c] ;  /* 0x00163c0001137983 */ /* 0x001ea80000300800 */
[----:B------:R-:W-:Y:S01]  /*4be70*/  STL.64 [R1+0x5548], R16 ;  /* 0x0055481001007387 */ /* 0x000fe20000100a00 */
[----:B---3--:R-:W-:-:S02]  /*4be80*/  IMAD R12, R12, 0x100, R26 ;  /* 0x000001000c0c7824 */ /* 0x008fc400078e021a */
[----:B------:R-:W-:Y:S02]  /*4be90*/  IMAD R13, R13, 0x100, R27 ;  /* 0x000001000d0d7824 */ /* 0x000fe400078e021b */
[----:B------:R-:W3:Y:S04]  /*4bea0*/  LDL.64 R26, [R1+0x10] ;  /* 0x00001000011a7983 */ /* 0x000ee80000100a00 */
[----:B---3--:R-:W-:Y:S04]  /*4beb0*/  STL.64 [R1+0x55c0], R26 ;  /* 0x0055c01a01007387 */ /* 0x008fe80000100a00 */
[----:B----4-:R0:W-:Y:S04]  /*4bec0*/  STL.64 [R1+0x55b8], R24 ;  /* 0x0055b81801007387 */ /* 0x0101e80000100a00 */
[----:B0-----:R-:W3:Y:S04]  /*4bed0*/  LDL.LU.64 R24, [R1+0x550] ;  /* 0x0005500001187983 */ /* 0x001ee80000300a00 */
[----:B------:R-:W3:Y:S04]  /*4bee0*/  LDL.LU.64 R26, [R1+0x558] ;  /* 0x00055800011a7983 */ /* 0x000ee80000300a00 */
[----:B--2---:R-:W-:Y:S01]  /*4bef0*/  STL [R1+0x5558], R7 ;  /* 0x0055580701007387 */ /* 0x004fe20000100800 */
[----:B------:R-:W-:Y:S01]  /*4bf00*/  IMAD R14, R14, 0x100, R23 ;  /* 0x000001000e0e7824 */ /* 0x000fe200078e0217 */
[----:B---3--:R-:W-:-:S15]  /*4bf10*/  HMMA.16816.F32 R24, R8, R6, R24 ;  /* 0x000000060818723c */ /* 0x008fde0000001818 */
[----:B------:R-:W-:-:S08]  /*4bf20*/  NOP ;  /* 0x0000000000007918 */ /* 0x000fd00000000000 */
[----:B------:R0:W-:Y:S04]  /*4bf30*/  STL.64 [R1+0x620], R24 ;  /* 0x0006201801007387 */ /* 0x0001e80000100a00 */
[----:B------:R1:W-:Y:S04]  /*4bf40*/  STL.64 [R1+0x628], R26 ;  /* 0x0006281a01007387 */ /* 0x0003e80000100a00 */
[----:B------:R-:W2:Y:S04]  /*4bf50*/  LDL.LU.64 R20, [R1+0x13c0] ;  /* 0x0013c00001147983 */ /* 0x000ea80000300a00 */
[----:B------:R-:W2:Y:S04]  /*4bf60*/  LDL.LU.64 R22, [R1+0x13c8] ;  /* 0x0013c80001167983 */ /* 0x000ea80000300a00 */
[----:B0-----:R-:W3:Y:S04]  /*4bf70*/  LDL.LU.64 R24, [R1+0x540] ;  /* 0x0005400001187983 */ /* 0x001ee80000300a00 */
[----:B-1----:R-:W4:Y:S04]  /*4bf80*/  LDL.LU.64 R26, [R1+0x548] ;  /* 0x00054800011a7983 */ /* 0x002f280000300a00 */
[----:B----4-:R-:W-:Y:S04]  /*4bf90*/  STL.64 [R1+0x55d8], R26 ;  /* 0x0055d81a01007387 */ /* 0x010fe80000100a00 */
[----:B---3--:R0:W-:Y:S04]  /*4bfa0*/  STL.64 [R1+0x55d0], R24 ;  /* 0x0055d01801007387 */ /* 0x0081e80000100a00 */
[----:B0-----:R-:W3:Y:S04]  /*4bfb0*/  LDL.LU.64 R24, [R1+0x1570] ;  /* 0x0015700001187983 */ /* 0x001ee80000300a00 */
[----:B------:R-:W4:Y:S01]  /*4bfc0*/  LDL.LU.64 R26, [R1+0x1578] ;  /* 0x00157800011a7983 */ /* 0x000f220000300a00 */
[----:B------:R-:W-:Y:S01]  /*4bfd0*/  IMAD.MOV.U32 R18, RZ, RZ, R3 ;  /* 0x000000ffff127224 */ /* 0x000fe200078e0003 */
[C---:B--2---:R-:W-:Y:S02]  /*4bfe0*/  HMMA.16816.F32 R20, R8.reuse, R4, R20 ;  /* 0x000000040814723c */ /* 0x044fe40000001814 */
[----:B----4-:R-:W-:Y:S04]  /*4bff0*/  STL.64 [R1+0x55e8], R26 ;  /* 0x0055e81a01007387 */ /* 0x010fe80000100a00 */
[----:B---3--:R0:W-:Y:S04]  /*4c000*/  STL.64 [R1+0x55e0], R24 ;  /* 0x0055e01801007387 */ /* 0x0081e80000100a00 */
[----:B0-----:R-:W2:Y:S04]  /*4c010*/  LDL.LU.64 R24, [R1+0x13b0] ;  /* 0x0013b00001187983 */ /* 0x001ea80000300a00 */
[----:B------:R-:W2:Y:S04]  /*4c020*/  LDL.LU.64 R26, [R1+0x13b8] ;  /* 0x0013b800011a7983 */ /* 0x000ea80000300a00 */
[----:B------:R-:W2:Y:S04]  /*4c030*/  LDL.LU R3, [R1+0x55f0] ;  /* 0x0055f00001037983 */ /* 0x000ea80000300800 */
[----:B------:R-:W3:Y:S04]  /*4c040*/  LDL.64 R16, [R1+0x8] ;  /* 0x0000080001107983 */ /* 0x000ee80000100a00 */
[----:B------:R0:W-:Y:S04]  /*4c050*/  STL.64 [R1+0xf10], R20 ;  /* 0x000f101401007387 */ /* 0x0001e80000100a00 */
[----:B------:R1:W-:Y:S04]  /*4c060*/  STL.64 [R1+0xf18], R22 ;  /* 0x000f181601007387 */ /* 0x0003e80000100a00 */
[----:B0-----:R-:W4:Y:S04]  /*4c070*/  LDL.LU.64 R20, [R1+0x520] ;  /* 0x0005200001147983 */ /* 0x001f280000300a00 */
[----:B-1----:R-:W4:Y:S04]  /*4c080*/  LDL.LU.64 R22, [R1+0x528] ;  /* 0x0005280001167983 */ /* 0x002f280000300a00 */
[----:B------:R-:W-:Y:S04]  /*4c090*/  STL [R1+0x5534], R4 ;  /* 0x0055340401007387 */ /* 0x000fe80000100800 */
[----:B------:R-:W-:Y:S01]  /*4c0a0*/  STL [R1+0x5530], R5 ;  /* 0x0055300501007387 */ /* 0x000fe20000100800 */
[----:B--2---:R-:W-:-:S15]  /*4c0b0*/  HMMA.16816.F32 R24, R8, R2, R24 ;  /* 0x000000020818723c */ /* 0x004fde0000001818 */
[----:B------:R-:W-:-:S08]  /*4c0c0*/  NOP ;  /* 0x0000000000007918 */ /* 0x000fd00000000000 */
[----:B------:R-:W-:Y:S04]  /*4c0d0*/  STL.64 [R1+0xf00], R24 ;  /* 0x000f001801007387 */ /* 0x000fe80000100a00 */
[----:B------:R0:W-:Y:S04]  /*4c0e0*/  STL.64 [R1+0xf08], R26 ;  /* 0x000f081a01007387 */ /* 0x0001e80000100a00 */
[----:B0-----:R-:W2:Y:S04]  /*4c0f0*/  LDL.LU.64 R26, [R1+0x55e8] ;  /* 0x0055e800011a7983 */ /* 0x001ea80000300a00 */
[----:B------:R-:W2:Y:S01]  /*4c100*/  LDL.LU.64 R24, [R1+0x55e0] ;  /* 0x0055e00001187983 */ /* 0x000ea20000300a00 */
[----:B------:R-:W-:-:S02]  /*4c110*/  IMAD.MOV.U32 R5, RZ, RZ, R28 ;  /* 0x000000ffff057224 */ /* 0x000fc400078e001c */
[----:B------:R-:W-:Y:S01]  /*4c120*/  IMAD.MOV.U32 R4, RZ, RZ, R29 ;  /* 0x000000ffff047224 */ /* 0x000fe200078e001d */
[----:B--2---:R-:W-:Y:S01]  /*4c130*/  HMMA.16816.F32 R8, R8, R28, R24 ;  /* 0x0000001c0808723c */ /* 0x004fe20000001818 */
[----:B------:R-:W2:Y:S04]  /*4c140*/  LDL.LU.64 R26, [R1+0x55d8] ;  /* 0x0055d800011a7983 */ /* 0x000ea80000300a00 */
[----:B------:R-:W2:-:S15]  /*4c150*/  LDL.LU.64 R24, [R1+0x55d0] ;  /* 0x0055d00001187983 */ /* 0x000e9e0000300a00 */
[----:B------:R-:W-:-:S03]  /*4c160*/  NOP ;  /* 0x0000000000007918 */ /* 0x000fc60000000000 */
[----:B------:R0:W-:Y:S04]  /*4c170*/  STL.64 [R1+0x610], R8 ;  /* 0x0006100801007387 */ /* 0x0001e80000100a00 */
[----:B------:R1:W-:Y:S04]  /*4c180*/  STL.64 [R1+0x618], R10 ;  /* 0x0006180a01007387 */ /* 0x0003e80000100a00 */
[----:B------:R-:W3:Y:S04]  /*4c190*/  LDL.LU.64 R28, [R1+0x55c8] ;  /* 0x0055c800011c7983 */ /* 0x000ee80000300a00 */
[----:B0-----:R-:W2:Y:S01]  /*4c1a0*/  LDL.64 R8, [R1+0x20] ;  /* 0x0000200001087983 */ /* 0x001ea20000100a00 */
[----:B------:R-:W-:Y:S01]  /*4c1b0*/  IMAD R15, R15, 0x100, R19 ;  /* 0x000001000f0f7824 */ /* 0x000fe200078e0213 */
[----:B------:R-:W-:-:S02]  /*4c1c0*/  F2FP.F16.E5M2.UNPACK_B R12, R12 ;  /* 0x0000000cff0c723e */ /* 0x000fc400020004ff */
[----:B------:R-:W-:Y:S02]  /*4c1d0*/  F2FP.F16.E5M2.UNPACK_B R13, R13 ;  /* 0x0000000dff0d723e */ /* 0x000fe400020004ff */
[----:B------:R-:W-:Y:S02]  /*4c1e0*/  F2FP.F16.E5M2.UNPACK_B R14, R14 ;  /* 0x0000000eff0e723e */ /* 0x000fe400020004ff */
[----:B------:R-:W-:-:S07]  /*4c1f0*/  F2FP.F16.E5M2.UNPACK_B R15, R15 ;  /* 0x0000000fff0f723e */ /* 0x000fce00020004ff */
[----:B--2---:R-:W-:Y:S06]  /*4c200*/  HMMA.16816.F32 R24, R12, R8, R24 ;  /* 0x000000080c18723c */ /* 0x004fec0000001818 */
[----:B-1----:R-:W-:Y:S02]  /*4c210*/  IMAD.MOV.U32 R11, RZ, RZ, R8 ;  /* 0x000000ffff0b7224 */ /* 0x002fe400078e0008 */
[----:B------:R-:W-:-:S15]  /*4c220*/  IMAD.MOV.U32 R10, RZ, RZ, R9 ;  /* 0x000000ffff0a7224 */ /* 0x000fde00078e0009 */
[----:B------:R-:W-:Y:S04]  /*4c230*/  STL.64 [R1+0x600], R24 ;  /* 0x0006001801007387 */ /* 0x000fe80000100a00 */
[----:B------:R0:W-:Y:S04]  /*4c240*/  STL.64 [R1+0x608], R26 ;  /* 0x0006081a01007387 */ /* 0x0001e80000100a00 */
[----:B0-----:R-:W4:Y:S04]  /*4c250*/  LDL.LU.64 R26, [R1+0x55c0] ;  /* 0x0055c000011a7983 */ /* 0x001f280000300a00 */
[----:B------:R-:W2:Y:S04]  /*4c260*/  LDL.LU.64 R24, [R1+0x55b8] ;  /* 0x0055b80001187983 */ /* 0x000ea80000300a00 */
[----:B------:R0:W-:Y:S04]  /*4c270*/  STL.64 [R1+0x5598], R10 ;  /* 0x0055980a01007387 */ /* 0x0001e80000100a00 */
[----:B------:R-:W2:Y:S04]  /*4c280*/  LDL.LU.64 R8, [R1+0x530] ;  /* 0x0005300001087983 */ /* 0x000ea80000300a00 */
[----:B0-----:R-:W2:Y:S02]  /*4c290*/  LDL.LU.64 R10, [R1+0x538] ;  /* 0x00053800010a7983 */ /* 0x001ea40000300a00 */
[----:B--2---:R-:W-:-:S15]  /*4c2a0*/  HMMA.16816.F32 R8, R12, R24, R8 ;  /* 0x000000180c08723c */ /* 0x004fde0000001808 */
[----:B------:R-:W-:-:S08]  /*4c2b0*/  NOP ;  /* 0x0000000000007918 */ /* 0x000fd00000000000 */
[----:B------:R0:W-:Y:S04]  /*4c2c0*/  STL.64 [R1+0x5f0], R8 ;  /* 0x0005f00801007387 */ /* 0x0001e80000100a00 */
[----:B------:R1:W-:Y:S04]  /*4c2d0*/  STL.64 [R1+0x5f8], R10 ;  /* 0x0005f80a01007387 */ /* 0x0003e80000100a00 */
[----:B0-----:R-:W2:Y:S04]  /*4c2e0*/  LDL.LU.64 R8, [R1+0x4f0] ;  /* 0x0004f00001087983 */ /* 0x001ea80000300a00 */
[----:B-1----:R-:W3:Y:S01]  /*4c2f0*/  LDL.LU.64 R10, [R1+0x4f8] ;  /* 0x0004f800010a7983 */ /* 0x002ee20000300a00 */
[----:B----4-:R-:W-:Y:S06]  /*4c300*/  HMMA.16816.F32 R20, R12, R26, R20 ;  /* 0x0000001a0c14723c */ /* 0x010fec0000001814 */
[----:B------:R-:W-:-:S02]  /*4c310*/  IMAD.MOV.U32 R7, RZ, RZ, R27 ;  /* 0x000000ffff077224 */ /* 0x000fc400078e001b */
[----:B------:R-:W-:Y:S02]  /*4c320*/  IMAD.MOV.U32 R19, RZ, RZ, R0 ;  /* 0x000000ffff137224 */ /* 0x000fe400078e0000 */
[----:B------:R-:W-:Y:S01]  /*4c330*/  IMAD.MOV.U32 R0, RZ, RZ, R25 ;  /* 0x000000ffff007224 */ /* 0x000fe200078e0019 */
[----:B---3--:R-:W-:Y:S04]  /*4c340*/  STL.64 [R1+0x55a8], R10 ;  /* 0x0055a80a01007387 */ /* 0x008fe80000100a00 */
[----:B--2---:R0:W-:Y:S04]  /*4c350*/  STL.64 [R1+0x55a0], R8 ;  /* 0x0055a00801007387 */ /* 0x0041e80000100a00 */
[----:B0-----:R-:W2:Y:S04]  /*4c360*/  LDL.LU.64 R8, [R1+0x510] ;  /* 0x0005100001087983 */ /* 0x001ea80000300a00 */
[----:B------:R-:W2:Y:S04]  /*4c370*/  LDL.LU.64 R10, [R1+0x518] ;  /* 0x00051800010a7983 */ /* 0x000ea80000300a00 */
[----:B------:R0:W-:Y:S04]  /*4c380*/  STL.64 [R1+0x5e0], R20 ;  /* 0x0005e01401007387 */ /* 0x0001e80000100a00 */
[----:B------:R1:W-:Y:S01]  /*4c390*/  STL.64 [R1+0x5e8], R22 ;  /* 0x0005e81601007387 */ /* 0x0003e20000100a00 */
[----:B0-----:R-:W-:-:S03]  /*4c3a0*/  IMAD.MOV.U32 R21, RZ, RZ, R26 ;  /* 0x000000ffff157224 */ /* 0x001fc600078e001a */
[----:B-1----:R-:W3:Y:S04]  /*4c3b0*/  LDL.LU R22, [R1+0x55b0] ;  /* 0x0055b00001167983 */ /* 0x002ee80000300800 */
[----:B------:R-:W4:Y:S04]  /*4c3c0*/  LDL.LU.64 R24, [R1+0x4e0] ;  /* 0x0004e00001187983 */ /* 0x000f280000300a00 */
[----:B------:R-:W4:Y:S04]  /*4c3d0*/  LDL.LU.64 R26, [R1+0x4e8] ;  /* 0x0004e800011a7983 */ /* 0x000f280000300a00 */
[----:B------:R-:W-:Y:S04]  /*4c3e0*/  STL.64 [R1+0x5570], R6 ;  /* 0x0055700601007387 */ /* 0x000fe80000100a00 */
[----:B------:R0:W-:Y:S04]  /*4c3f0*/  STL.64 [R1+0x5568], R4 ;  /* 0x0055680401007387 */ /* 0x0001e80000100a00 */
[----:B0-----:R-:W3:Y:S04]  /*4c400*/  LDL.LU.64 R4, [R1+0x4c0] ;  /* 0x0004c00001047983 */ /* 0x001ee80000300a00 */
[----:B------:R-:W4:Y:S01]  /*4c410*/  LDL.LU.64 R6, [R1+0x4c8] ;  /* 0x0004c80001067983 */ /* 0x000f220000300a00 */
[----:B--2---:R-:W-:Y:S03]  /*4c420*/  HMMA.16816.F32 R8, R12, R16, R8 ;  /* 0x000000100c08723c */ /* 0x004fe60000001808 */
[----:B----4-:R-:W-:Y:S04]  /*4c430*/  STL.64 [R1+0x5580], R6 ;  /* 0x0055800601007387 */ /* 0x010fe80000100a00 */
[----:B---3--:R0:W-:Y:S04]  /*4c440*/  STL.64 [R1+0x5578], R4 ;  /* 0x0055780401007387 */ /* 0x0081e80000100a00 */
[----:B0-----:R-:W2:Y:S04]  /*4c450*/  LDL.LU.64 R4, [R1+0x4d0] ;  /* 0x0004d00001047983 */ /* 0x001ea80000300a00 */
[----:B------:R-:W2:Y:S08]  /*4c460*/  LDL.LU.64 R6, [R1+0x4d8] ;  /* 0x0004d80001067983 */ /* 0x000eb00000300a00 */
[----:B------:R-:W-:Y:S04]  /*4c470*/  STL.64 [R1+0x5d0], R8 ;  /* 0x0005d00801007387 */ /* 0x000fe80000100a00 */
[----:B------:R0:W-:Y:S04]  /*4c480*/  STL.64 [R1+0x5d8], R10 ;  /* 0x0005d80a01007387 */ /* 0x0001e80000100a00 */
[----:B0-----:R-:W3:Y:S04]  /*4c490*/  LDL.LU.64 R10, [R1+0x55a8] ;  /* 0x0055a800010a7983 */ /* 0x001ee80000300a00 */
[----:B------:R-:W3:Y:S01]  /*4c4a0*/  LDL.LU.64 R8, [R1+0x55a0] ;  /* 0x0055a00001087983 */ /* 0x000ee20000300a00 */
[----:B------:R-:W-:-:S02]  /*4c4b0*/  IMAD.MOV.U32 R23, RZ, RZ, R16 ;  /* 0x000000ffff177224 */ /* 0x000fc400078e0010 */
[----:B------:R-:W-:Y:S01]  /*4c4c0*/  IMAD.MOV.U32 R20, RZ, RZ, R17 ;  /* 0x000000ffff147224 */ /* 0x000fe200078e0011 */
[C---:B------:R-:W-:Y:S06]  /*4c4d0*/  HMMA.16816.F32 R24, R12.reuse, R28, R24 ;  /* 0x0000001c0c18723c */ /* 0x040fec0000001818 */
[----:B---3--:R-:W-:Y:S01]  /*4c4e0*/  HMMA.16816.F32 R16, R12, R18, R8 ;  /* 0x000000120c10723c */ /* 0x008fe20000001808 */
[----:B------:R-:W3:-:S15]  /*4c4f0*/  LDL.LU.64 R10, [R1+0x5598] ;  /* 0x00559800010a7983 */ /* 0x000ede0000300a00 */
[----:B------:R-:W-:-:S07]  /*4c500*/  NOP ;  /* 0x0000000000007918 */ /* 0x000fce0000000000 */
[----:B------:R0:W-:Y:S04]  /*4c510*/  STL.64 [R1+0x5c0], R16 ;  /* 0x0005c01001007387 */ /* 0x0001e80000100a00 */
[----:B------:R1:W-:Y:S04]  /*4c520*/  STL.64 [R1+0x5c8], R18 ;  /* 0x0005c81201007387 */ /* 0x0003e80000100a00 */
[----:B0-----:R-:W4:Y:S04]  /*4c530*/  LDL.LU.64 R16, [R1+0x4a0] ;  /* 0x0004a00001107983 */ /* 0x001f280000300a00 */
[----:B-1----:R-:W4:Y:S04]  /*4c540*/  LDL.LU.64 R18, [R1+0x4a8] ;  /* 0x0004a80001127983 */ /* 0x002f280000300a00 */
[----:B------:R-:W3:Y:S04]  /*4c550*/  LDL.LU R8, [R1+0x1640] ;  /* 0x0016400001087983 */ /* 0x000ee80000300800 */
[----:B------:R-:W3:Y:S04]  /*4c560*/  LDL.LU R9, [R1+0x1648] ;  /* 0x0016480001097983 */ /* 0x000ee80000300800 */
[----:B------:R-:W-:Y:S04]  /*4c570*/  STL.64 [R1+0x5b0], R24 ;  /* 0x0005b01801007387 */ /* 0x000fe80000100a00 */
[----:B------:R0:W-:Y:S04]  /*4c580*/  STL.64 [R1+0x5b8], R26 ;  /* 0x0005b81a01007387 */ /* 0x0001e80000100a00 */
[----:B0-----:R-:W2:Y:S04]  /*4c590*/  LDL.LU.64 R26, [R1+0x5590] ;  /* 0x00559000011a7983 */ /* 0x001ea80000300a00 */
[----:B------:R-:W4:Y:S01]  /*4c5a0*/  LDL.LU.64 R24, [R1+0x5588] ;  /* 0x0055880001187983 */ /* 0x000f220000300a00 */
[----:B--2---:R-:W-:-:S15]  /*4c5b0*/  HMMA.16816.F32 R4, R12, R26, R4 ;  /* 0x0000001a0c04723c */ /* 0x004fde0000001804 */
[----:B------:R-:W-:-:S08]  /*4c5c0*/  NOP ;  /* 0x0000000000007918 */ /* 0x000fd00000000000 */
        /* <DEDUP_REMOVED lines=8> */
[----:B0-----:R-:W2:Y:S04]  /*4c650*/  LDL.LU.64 R6, [R1+0x5570] ;  /* 0x0055700001067983 */ /* 0x001ea80000300a00 */
[----:B------:R-:W4:Y:S04]  /*4c660*/  LDL.LU.64 R4, [R1+0x5568] ;  /* 0x0055680001047983 */ /* 0x000f280000300a00 */
[----:B------:R0:W-:Y:S02]  /*4c670*/  STL.64 [R1+0x54c8], R26 ;  /* 0x0054c81a01007387 */ /* 0x0001e40000100a00 */
[----:B0-----:R-:W-:-:S02]  /*4c680*/  IMAD.MOV.U32 R26, RZ, RZ, R23 ;  /* 0x000000ffff1a7224 */ /* 0x001fc400078e0017 */
[----:B------:R-:W-:Y:S01]  /*4c690*/  IMAD.MOV.U32 R27, RZ, RZ, R20 ;  /* 0x000000ffff1b7224 */ /* 0x000fe200078e0014 */
[----:B------:R-:W3:Y:S04]  /*4c6a0*/  LDL.LU R23, [R1+0x5564] ;  /* 0x0055640001177983 */ /* 0x000ee80000300800 */
[----:B------:R-:W4:Y:S04]  /*4c6b0*/  LDL.LU R20, [R1+0x5560] ;  /* 0x0055600001147983 */ /* 0x000f280000300800 */
[----:B------:R0:W-:Y:S02]  /*4c6c0*/  STL.64 [R1+0x54c0], R24 ;  /* 0x0054c01801007387 */ /* 0x0001e40000100a00 */
[----:B0-----:R-:W-:-:S02]  /*4c6d0*/  IMAD.MOV.U32 R24, RZ, RZ, R21 ;  /* 0x000000ffff187224 */ /* 0x001fc400078e0015 */
[----:B------:R-:W4:Y:S01]  /*4c6e0*/  LDL.LU R21, [R1+0x555c] ;  /* 0x00555c0001157983 */ /* 0x000f220000300800 */
[----:B--2---:R-:W-:-:S03]  /*4c6f0*/  IMAD.MOV.U32 R25, RZ, RZ, R7 ;  /* 0x000000ffff197224 */ /* 0x004fc600078e0007 */
[----:B------:R-:W2:Y:S04]  /*4c700*/  LDL.LU R7, [R1+0x5558] ;  /* 0x0055580001077983 */ /* 0x000ea80000300800 */
[----:B------:R-:W-:Y:S04]  /*4c710*/  STL.64 [R1+0x54e8], R26 ;  /* 0x0054e81a01007387 */ /* 0x000fe80000100a00 */
[----:B------:R0:W-:Y:S04]  /*4c720*/  STL.64 [R1+0x54e0], R24 ;  /* 0x0054e01801007387 */ /* 0x0001e80000100a00 */
[----:B0-----:R-:W3:Y:S04]  /*4c730*/  LDL.LU.64 R24, [R1+0x4b0] ;  /* 0x0004b00001187983 */ /* 0x001ee80000300a00 */
[----:B------:R-:W3:Y:S01]  /*4c740*/  LDL.LU.64 R26, [R1+0x4b8] ;  /* 0x0004b800011a7983 */ /* 0x000ee20000300a00 */
[C---:B----4-:R-:W-:Y:S06]  /*4c750*/  HMMA.16816.F32 R16, R12.reuse, R20, R16 ;  /* 0x000000140c10723c */ /* 0x050fec0000001810 */
[----:B---3--:R-:W-:-:S15]  /*4c760*/  HMMA.16816.F32 R24, R12, R22, R24 ;  /* 0x000000160c18723c */ /* 0x008fde0000001818 */
[----:B------:R-:W-:-:S08]  /*4c770*/  NOP ;  /* 0x0000000000007918 */ /* 0x000fd00000000000 */
[----:B------:R0:W-:Y:S04]  /*4c780*/  STL.64 [R1+0x580], R24 ;  /* 0x0005801801007387 */ /* 0x0001e80000100a00 */
[----:B------:R1:W-:Y:S04]  /*4c790*/  STL.64 [R1+0x588], R26 ;  /* 0x0005881a01007387 */ /* 0x0003e80000100a00 */
[----:B------:R-:W-:Y:S04]  /*4c7a0*/  STL.64 [R1+0x570], R16 ;  /* 0x0005701001007387 */ /* 0x000fe80000100a00 */
[----:B------:R3:W-:Y:S01]  /*4c7b0*/  STL.64 [R1+0x578], R18 ;  /* 0x0005781201007387 */ /* 0x0007e20000100a00 */
[----:B0-----:R-:W-:-:S02]  /*4c7c0*/  IMAD.MOV.U32 R25, RZ, RZ, R4 ;  /* 0x000000ffff197224 */ /* 0x001fc400078e0004 */
[----:B-1----:R-:W-:Y:S01]  /*4c7d0*/  IMAD.MOV.U32 R27, RZ, RZ, R10 ;  /* 0x000000ffff1b7224 */ /* 0x002fe200078e000a */
[----:B---3--:R-:W3:Y:S04]  /*4c7e0*/  LDL.LU.64 R18, [R1+0x5550] ;  /* 0x0055500001127983 */ /* 0x008ee80000300a00 */
[----:B------:R-:W4:Y:S04]  /*4c7f0*/  LDL.LU.64 R16, [R1+0x5548] ;  /* 0x0055480001107983 */ /* 0x000f280000300a00 */
[----:B------:R-:W3:Y:S01]  /*4c800*/  LDL.LU R4, [R1+0x1654] ;  /* 0x0016540001047983 */ /* 0x000ee20000300800 */
[----:B------:R-:W-:-:S03]  /*4c810*/  IMAD.MOV.U32 R24, RZ, RZ, R5 ;  /* 0x000000ffff187224 */ /* 0x000fc600078e0005 */
[----:B------:R-:W4:Y:S04]  /*4c820*/  LDL.LU R10, [R1+0x1650] ;  /* 0x00165000010a7983 */ /* 0x000f280000300800 */
[----:B------:R-:W3:Y:S01]  /*4c830*/  LDL.LU R5, [R1+0x165c] ;  /* 0x00165c0001057983 */ /* 0x000ee20000300800 */
[----:B------:R-:W-:-:S03]  /*4c840*/  IMAD.MOV.U32 R26, RZ, RZ, R11 ;  /* 0x000000ffff1a7224 */ /* 0x000fc600078e000b */
[----:B--2---:R-:W-:Y:S04]  /*4c850*/  STL.64 [R1+0x5540], R6 ;  /* 0x0055400601007387 */ /* 0x004fe80000100a00 */
[----:B---3--:R0:W-:Y:S04]  /*4c860*/  STL.64 [R1+0x5538], R4 ;  /* 0x0055380401007387 */ /* 0x0081e80000100a00 */
[----:B0-----:R-:W2:Y:S04]  /*4c870*/  LDL.LU.64 R4, [R1+0x490] ;  /* 0x0004900001047983 */ /* 0x001ea80000300a00 */
[----:B------:R-:W2:Y:S04]  /*4c880*/  LDL.LU.64 R6, [R1+0x498] ;  /* 0x0004980001067983 */ /* 0x000ea80000300a00 */
[----:B------:R-:W3:Y:S04]  /*4c890*/  LDL.LU R11, [R1+0x1658] ;  /* 0x00165800010b7983 */ /* 0x000ee80000300800 */
[----:B------:R0:W-:Y:S04]  /*4c8a0*/  STL.64 [R1+0x5518], R26 ;  /* 0x0055181a01007387 */ /* 0x0001e80000100a00 */
[----:B0-----:R-:W3:Y:S04]  /*4c8b0*/  LDL.LU R26, [R1+0x1644] ;  /* 0x00164400011a7983 */ /* 0x001ee80000300800 */
[----:B------:R-:W3:Y:S04]  /*4c8c0*/  LDL.LU R27, [R1+0x164c] ;  /* 0x00164c00011b7983 */ /* 0x000ee80000300800 */
[----:B------:R-:W-:Y:S04]  /*4c8d0*/  STL.64 [R1+0x5510], R24 ;  /* 0x0055101801007387 */ /* 0x000fe80000100a00 */
[----:B------:R-:W-:Y:S04]  /*4c8e0*/  STL.64 [R1+0x54a8], R22 ;  /* 0x0054a81601007387 */ /* 0x000fe80000100a00 */
[----:B------:R0:W-:Y:S04]  /*4c8f0*/  STL.64 [R1+0x54a0], R20 ;  /* 0x0054a01401007387 */ /* 0x0001e80000100a00 */
[----:B0-----:R-:W4:Y:S04]  /*4c900*/  LDL.LU.64 R20, [R1+0x480] ;  /* 0x0004800001147983 */ /* 0x001f280000300a00 */
[----:B------:R-:W4:Y:S01]  /*4c910*/  LDL.LU.64 R22, [R1+0x488] ;  /* 0x0004880001167983 */ /* 0x000f220000300a00 */
[C---:B--2---:R-:W-:Y:S06]  /*4c920*/  HMMA.16816.F32 R4, R12.reuse, R18, R4 ;  /* 0x000000120c04723c */ /* 0x044fec0000001804 */
[----:B----4-:R-:W-:-:S15]  /*4c930*/  HMMA.16816.F32 R20, R12, R16, R20 ;  /* 0x000000100c14723c */ /* 0x010fde0000001814 */
[----:B------:R-:W-:-:S02]  /*4c940*/  NOP ;  /* 0x0000000000007918 */ /* 0x000fc40000000000 */
[----:B------:R-:W-:Y:S04]  /*4c950*/  STL.64 [R1+0x560], R4 ;  /* 0x0005600401007387 */ /* 0x000fe80000100a00 */
[----:B------:R0:W-:Y:S01]  /*4c960*/  STL.64 [R1+0x568], R6 ;  /* 0x0005680601007387 */ /* 0x0001e20000100a00 */
[----:B---3--:R-:W-:Y:S02]  /*4c970*/  IMAD R8, R8, 0x100, R26 ;  /* 0x0000010008087824 */ /* 0x008fe400078e021a */
[----:B------:R-:W-:Y:S01]  /*4c980*/  IMAD R9, R9, 0x100, R27 ;  /* 0x0000010009097824 */ /* 0x000fe200078e021b */
        /* <DEDUP_REMOVED lines=19> */
[----:B------:R-:W2:Y:S01]  /*4cac0*/  LDL.LU.64 R18, [R1+0x448] ;  /* 0x0004480001127983 */ /* 0x000ea20000300a00 */
[----:B------:R-:W-:-:S02]  /*4cad0*/  IMAD R10, R10, 0x100, R4 ;  /* 0x000001000a0a7824 */ /* 0x000fc400078e0204 */
[----:B------:R-:W-:Y:S01]  /*4cae0*/  IMAD R11, R11, 0x100, R5 ;  /* 0x000001000b0b7824 */ /* 0x000fe200078e0205 */
[C---:B---3--:R-:W-:Y:S01]  /*4caf0*/  HMMA.16816.F32 R20, R12.reuse, R6, R20 ;  /* 0x000000060c14723c */ /* 0x048fe20000001814 */
[----:B--2---:R-:W-:Y:S04]  /*4cb00*/  STL.64 [R1+0x5508], R18 ;  /* 0x0055081201007387 */ /* 0x004fe80000100a00 */
[----:B----4-:R0:W-:Y:S04]  /*4cb10*/  STL.64 [R1+0x5500], R16 ;  /* 0x0055001001007387 */ /* 0x0101e80000100a00 */
[----:B0-----:R-:W2:Y:S04]  /*4cb20*/  LDL.LU.64 R16, [R1+0x1560] ;  /* 0x0015600001107983 */ /* 0x001ea80000300a00 */
[----:B------:R-:W2:Y:S10]  /*4cb30*/  LDL.LU.64 R18, [R1+0x1568] ;  /* 0x0015680001127983 */ /* 0x000eb40000300a00 */
[----:B------:R0:W-:Y:S04]  /*4cb40*/  STL.64 [R1+0x540], R20 ;  /* 0x0005401401007387 */ /* 0x0001e80000100a00 */
[----:B------:R1:W-:Y:S04]  /*4cb50*/  STL.64 [R1+0x548], R22 ;  /* 0x0005481601007387 */ /* 0x0003e80000100a00 */
[----:B0-----:R-:W3:Y:S04]  /*4cb60*/  LDL.LU.64 R20, [R1+0xf0] ;  /* 0x0000f00001147983 */ /* 0x001ee80000300a00 */
[----:B-1----:R-:W3:Y:S04]  /*4cb70*/  LDL.LU.64 R22, [R1+0xf8] ;  /* 0x0000f80001167983 */ /* 0x002ee80000300a00 */
[----:B------:R-:W4:Y:S04]  /*4cb80*/  LDL.LU R4, [R1+0x5534] ;  /* 0x0055340001047983 */ /* 0x000f280000300800 */
[----:B------:R-:W4:Y:S02]  /*4cb90*/  LDL.LU R5, [R1+0x5530] ;  /* 0x0055300001057983 */ /* 0x000f240000300800 */
[----:B----4-:R-:W-:-:S15]  /*4cba0*/  HMMA.16816.F32 R24, R12, R4, R24 ;  /* 0x000000040c18723c */ /* 0x010fde0000001818 */
[----:B------:R-:W-:-:S08]  /*4cbb0*/  NOP ;  /* 0x0000000000007918 */ /* 0x000fd00000000000 */
[----:B------:R-:W-:Y:S04]  /*4cbc0*/  STL.64 [R1+0xef0], R24 ;  /* 0x000ef01801007387 */ /* 0x000fe80000100a00 */
[----:B------:R0:W-:Y:S04]  /*4cbd0*/  STL.64 [R1+0xef8], R26 ;  /* 0x000ef81a01007387 */ /* 0x0001e80000100a00 */
[----:B0-----:R-:W4:Y:S04]  /*4cbe0*/  LDL.LU.64 R26, [R1+0x5528] ;  /* 0x00552800011a7983 */ /* 0x001f280000300a00 */
[----:B------:R-:W4:Y:S04]  /*4cbf0*/  LDL.LU.64 R24, [R1+0x5520] ;  /* 0x0055200001187983 */ /* 0x000f280000300a00 */
[----:B------:R0:W-:Y:S04]  /*4cc00*/  STL.64 [R1+0x5478], R6 ;  /* 0x0054780601007387 */ /* 0x0001e80000100a00 */
[----:B0-----:R-:W3:Y:S04]  /*4cc10*/  LDL.64 R6, [R1] ;  /* 0x0000000001067983 */ /* 0x001ee80000100a00 */
[----:B------:R0:W-:Y:S04]  /*4cc20*/  STL.64 [R1+0x5470], R4 ;  /* 0x0054700401007387 */ /* 0x0001e80000100a00 */
[----:B0-----:R-:W3:Y:S01]  /*4cc30*/  LDL R4, [R1+0x18] ;  /* 0x0000180001047983 */ /* 0x001ee20000100800 */
[----:B----4-:R-:W-:-:S15]  /*4cc40*/  HMMA.16816.F32 R24, R12, R2, R24 ;  /* 0x000000020c18723c */ /* 0x010fde0000001818 */
[----:B------:R-:W-:-:S08]  /*4cc50*/  NOP ;  /* 0x0000000000007918 */ /* 0x000fd00000000000 */
[----:B------:R-:W-:Y:S04]  /*4cc60*/  STL.64 [R1+0xee0], R24 ;  /* 0x000ee01801007387 */ /* 0x000fe80000100a00 */
[----:B------:R0:W-:Y:S04]  /*4cc70*/  STL.64 [R1+0xee8], R26 ;  /* 0x000ee81a01007387 */ /* 0x0001e80000100a00 */
[----:B0-----:R-:W3:Y:S04]  /*4cc80*/  LDL.LU.64 R26, [R1+0x5518] ;  /* 0x00551800011a7983 */ /* 0x001ee80000300a00 */
[----:B------:R-:W2:Y:S01]  /*4cc90*/  LDL.LU.64 R24, [R1+0x5510] ;  /* 0x0055100001187983 */ /* 0x000ea20000300a00 */
[----:B------:R-:W-:-:S02]  /*4cca0*/  F2FP.F16.E5M2.UNPACK_B R8, R8 ;  /* 0x00000008ff08723e */ /* 0x000fc400020004ff */
[----:B------:R-:W-:Y:S02]  /*4ccb0*/  F2FP.F16.E5M2.UNPACK_B R9, R9 ;  /* 0x00000009ff09723e */ /* 0x000fe400020004ff */
[----:B------:R-:W-:Y:S02]  /*4ccc0*/  F2FP.F16.E5M2.UNPACK_B R10, R10 ;  /* 0x0000000aff0a723e */ /* 0x000fe400020004ff */
[----:B------:R-:W-:Y:S01]  /*4ccd0*/  F2FP.F16.E5M2.UNPACK_B R11, R11 ;  /* 0x0000000bff0b723e */ /* 0x000fe200020004ff */
[----:B--2---:R-:W-:Y:S06]  /*4cce0*/  HMMA.16816.F32 R12, R12, R24, R16 ;  /* 0x000000180c0c723c */ /* 0x004fec0000001810 */
[----:B---3--:R-:W-:Y:S01]  /*4ccf0*/  HMMA.16816.F32 R24, R8, R26, R20 ;  /* 0x0000001a0818723c */ /* 0x008fe20000001814 */
[----:B------:R-:W2:Y:S04]  /*4cd00*/  LDL.LU.64 R18, [R1+0x5508] ;  /* 0x0055080001127983 */ /* 0x000ea80000300a00 */
[----:B------:R-:W2:-:S12]  /*4cd10*/  LDL.LU.64 R16, [R1+0x5500] ;  /* 0x0055000001107983 */ /* 0x000e980000300a00 */
[----:B------:R0:W-:Y:S04]  /*4cd20*/  STL.64 [R1+0x530], R12 ;  /* 0x0005300c01007387 */ /* 0x0001e80000100a00 */
[----:B------:R1:W-:Y:S04]  /*4cd30*/  STL.64 [R1+0x538], R14 ;  /* 0x0005380e01007387 */ /* 0x0003e80000100a00 */
[----:B0-----:R-:W3:Y:S04]  /*4cd40*/  LDL.LU.64 R12, [R1+0x460] ;  /* 0x00046000010c7983 */ /* 0x001ee80000300a00 */
[----:B-1----:R-:W3:Y:S04]  /*4cd50*/  LDL.LU.64 R14, [R1+0x468] ;  /* 0x00046800010e7983 */ /* 0x002ee80000300a00 */
[----:B------:R-:W4:Y:S04]  /*4cd60*/  LDL.LU.64 R22, [R1+0x54f8] ;  /* 0x0054f80001167983 */ /* 0x000f280000300a00 */
[----:B------:R-:W4:Y:S04]  /*4cd70*/  LDL.LU.64 R20, [R1+0x54f0] ;  /* 0x0054f00001147983 */ /* 0x000f280000300a00 */
[----:B------:R-:W-:Y:S04]  /*4cd80*/  STL.64 [R1+0x4f0], R24 ;  /* 0x0004f01801007387 */ /* 0x000fe80000100a00 */
[----:B------:R0:W-:Y:S04]  /*4cd90*/  STL.64 [R1+0x4f8], R26 ;  /* 0x0004f81a01007387 */ /* 0x0001e80000100a00 */
[----:B0-----:R-:W2:Y:S04]  /*4cda0*/  LDL.LU.64 R26, [R1+0x54e8] ;  /* 0x0054e800011a7983 */ /* 0x001ea80000300a00 */
[----:B------:R-:W4:Y:S01]  /*4cdb0*/  LDL.LU.64 R24, [R1+0x54e0] ;  /* 0x0054e00001187983 */ /* 0x000f220000300a00 */
[----:B------:R-:W-:-:S07]  /*4cdc0*/  IMAD.MOV.U32 R5, RZ, RZ, R0 ;  /* 0x000000ffff057224 */ /* 0x000fce00078e0000 */
[C---:B---3--:R-:W-:Y:S06]  /*4cdd0*/  HMMA.16816.F32 R12, R8.reuse, R4, R12 ;  /* 0x00000004080c723c */ /* 0x048fec000000180c */
[----:B----4-:R-:W-:-:S15]  /*4cde0*/  HMMA.16816.F32 R20, R8, R24, R20 ;  /* 0x000000180814723c */ /* 0x010fde0000001814 */
[----:B------:R-:W-:-:S02]  /*4cdf0*/  NOP ;  /* 0x0000000000007918 */ /* 0x000fc40000000000 */
[----:B------:R-:W-:Y:S04]  /*4ce00*/  STL.64 [R1+0x4e0], R12 ;  /* 0x0004e00c01007387 */ /* 0x000fe80000100a00 */
[----:B------:R2:W-:Y:S04]  /*4ce10*/  STL.64 [R1+0x4e8], R14 ;  /* 0x0004e80e01007387 */ /* 0x0005e80000100a00 */
[----:B------:R-:W3:Y:S01]  /*4ce20*/  LDL.LU.64 R24, [R1+0x420] ;  /* 0x0004200001187983 */ /* 0x000ee20000300a00 */
[----:B--2---:R-:W-:Y:S03]  /*4ce30*/  HMMA.16816.F32 R12, R8, R26, R16 ;  /* 0x0000001a080c723c */ /* 0x004fe60000001810 */
[----:B------:R-:W-:Y:S04]  /*4ce40*/  STL.64 [R1+0x4d0], R20 ;  /* 0x0004d01401007387 */ /* 0x000fe80000100a00 */
[----:B------:R-:W-:Y:S04]  /*4ce50*/  STL.64 [R1+0x4d8], R22 ;  /* 0x0004d81601007387 */ /* 0x000fe80000100a00 */
[----:B------:R-:W2:-:S12]  /*4ce60*/  LDL.LU.64 R26, [R1+0x428] ;  /* 0x00042800011a7983 */ /* 0x000e980000300a00 */
[----:B------:R-:W-:Y:S04]  /*4ce70*/  STL.64 [R1+0x4c0], R12 ;  /* 0x0004c00c01007387 */ /* 0x000fe80000100a00 */
[----:B------:R-:W-:Y:S04]  /*4ce80*/  STL.64 [R1+0x4c8], R14 ;  /* 0x0004c80e01007387 */ /* 0x000fe80000100a00 */
[----:B--2---:R-:W-:Y:S04]  /*4ce90*/  STL.64 [R1+0x54d8], R26 ;  /* 0x0054d81a01007387 */ /* 0x004fe80000100a00 */
[----:B---3--:R0:W-:Y:S04]  /*4cea0*/  STL.64 [R1+0x54d0], R24 ;  /* 0x0054d01801007387 */ /* 0x0081e80000100a00 */
[----:B0-----:R-:W2:Y:S04]  /*4ceb0*/  LDL.LU.64 R24, [R1+0x430] ;  /* 0x0004300001187983 */ /* 0x001ea80000300a00 */
[----:B------:R-:W2:Y:S04]  /*4cec0*/  LDL.LU.64 R26, [R1+0x438] ;  /* 0x00043800011a7983 */ /* 0x000ea80000300a00 */
[----:B------:R-:W3:Y:S04]  /*4ced0*/  LDL.LU.64 R20, [R1+0x400] ;  /* 0x0004000001147983 */ /* 0x000ee80000300a00 */
[----:B------:R-:W4:Y:S04]  /*4cee0*/  LDL.LU.64 R22, [R1+0x408] ;  /* 0x0004080001167983 */ /* 0x000f280000300a00 */
[----:B----4-:R-:W-:Y:S04]  /*4cef0*/  STL.64 [R1+0x54b8], R22 ;  /* 0x0054b81601007387 */ /* 0x010fe80000100a00 */
[----:B---3--:R0:W-:Y:S04]  /*4cf00*/  STL.64 [R1+0x54b0], R20 ;  /* 0x0054b01401007387 */ /* 0x0081e80000100a00 */
[----:B0-----:R-:W3:Y:S04]  /*4cf10*/  LDL.LU.64 R20, [R1+0x410] ;  /* 0x0004100001147983 */ /* 0x001ee80000300a00 */
[----:B------:R-:W3:Y:S04]  /*4cf20*/  LDL.LU.64 R22, [R1+0x418] ;  /* 0x0004180001167983 */ /* 0x000ee80000300a00 */
[----:B------:R-:W4:Y:S04]  /*4cf30*/  LDL.LU.64 R16, [R1+0x3e0] ;  /* 0x0003e00001107983 */ /* 0x000f280000300a00 */
[----:B------:R-:W3:Y:S01]  /*4cf40*/  LDL.LU.64 R18, [R1+0x3e8] ;  /* 0x0003e80001127983 */ /* 0x000ee20000300a00 */
[----:B--2---:R-:W-:Y:S03]  /*4cf50*/  HMMA.16816.F32 R24, R8, R6, R24 ;  /* 0x000000060818723c */ /* 0x004fe60000001818 */
[----:B---3--:R-:W-:Y:S04]  /*4cf60*/  STL.64 [R1+0x5498], R18 ;  /* 0x0054981201007387 */ /* 0x008fe80000100a00 */
[----:B----4-:R0:W-:Y:S04]  /*4cf70*/  STL.64 [R1+0x5490], R16 ;  /* 0x0054901001007387 */ /* 0x0101e80000100a00 */
[----:B0-----:R-:W2:Y:S04]  /*4cf80*/  LDL.LU.64 R16, [R1+0x3f0] ;  /* 0x0003f00001107983 */ /* 0x001ea80000300a00 */
[----:B------:R-:W2:Y:S04]  /*4cf90*/  LDL.LU.64 R18, [R1+0x3f8] ;  /* 0x0003f80001127983 */ /* 0x000ea80000300a00 */
[----:B------:R-:W3:Y:S04]  /*4cfa0*/  LDL.LU R12, [R1+0x1660] ;  /* 0x00166000010c7983 */ /* 0x000ee80000300800 */
[----:B------:R-:W4:Y:S04]  /*4cfb0*/  LDL.LU R13, [R1+0x1668] ;  /* 0x00166800010d7983 */ /* 0x000f280000300800 */
[----:B------:R-:W3:Y:S04]  /*4cfc0*/  LDL.LU R14, [R1+0x1670] ;  /* 0x00167000010e7983 */ /* 0x000ee80000300800 */
[----:B------:R-:W4:Y:S04]  /*4cfd0*/  LDL.LU R15, [R1+0x1678] ;  /* 0x00167800010f7983 */ /* 0x000f280000300800 */
[----:B------:R-:W-:Y:S04]  /*4cfe0*/  STL.64 [R1+0x4b0], R24 ;  /* 0x0004b01801007387 */ /* 0x000fe80000100a00 */
[----:B------:R0:W-:Y:S04]  /*4cff0*/  STL.64 [R1+0x4b8], R26 ;  /* 0x0004b81a01007387 */ /* 0x0001e80000100a00 */
[----:B0-----:R-:W2:Y:S04]  /*4d000*/  LDL.LU.64 R26, [R1+0x54d8] ;  /* 0x0054d800011a7983 */ /* 0x001ea80000300a00 */
[----:B------:R-:W2:Y:S01]  /*4d010*/  LDL.LU.64 R24, [R1+0x54d0] ;  /* 0x0054d00001187983 */ /* 0x000ea20000300a00 */
[----:B------:R-:W-:-:S03]  /*4d020*/  IMAD.MOV.U32 R0, RZ, RZ, R7 ;  /* 0x000000ffff007224 */ /* 0x000fc600078e0007 */
[----:B------:R-:W3:Y:S04]  /*4d030*/  LDL.LU.64 R4, [R1+0x3d0] ;  /* 0x0003d00001047983 */ /* 0x000ee80000300a00 */
[----:B------:R-:W3:Y:S01]  /*4d040*/  LDL.LU.64 R6, [R1+0x3d8] ;  /* 0x0003d80001067983 */ /* 0x000ee20000300a00 */
[----:B--2---:R-:W-:-:S15]  /*4d050*/  HMMA.16816.F32 R24, R8, R28, R24 ;  /* 0x0000001c0818723c */ /* 0x004fde0000001818 */
[----:B------:R-:W-:-:S08]  /*4d060*/  NOP ;  /* 0x0000000000007918 */ /* 0x000fd00000000000 */
        /* <DEDUP_REMOVED lines=16> */
[----:B------:R-:W-:Y:S04]  /*4d170*/  STL.64 [R1+0x5420], R26 ;  /* 0x0054201a01007387 */ /* 0x000fe80000100a00 */
[----:B------:R0:W-:Y:S04]  /*4d180*/  STL.64 [R1+0x5418], R24 ;  /* 0x0054181801007387 */ /* 0x0001e80000100a00 */
[----:B0-----:R-:W3:Y:S04]  /*4d190*/  LDL.LU.64 R24, [R1+0x3c0] ;  /* 0x0003c00001187983 */ /* 0x001ee80000300a00 */
[----:B------:R-:W3:Y:S01]  /*4d1a0*/  LDL.LU.64 R26, [R1+0x3c8] ;  /* 0x0003c800011a7983 */ /* 0x000ee20000300a00 */
        /* <DEDUP_REMOVED lines=11> */
[----:B------:R-:W2:Y:S04]  /*4d260*/  LDL.LU.64 R16, [R1+0x5480] ;  /* 0x0054800001107983 */ /* 0x000ea80000300a00 */
[----:B------:R0:W-:Y:S04]  /*4d270*/  STL.64 [R1+0x5430], R22 ;  /* 0x0054301601007387 */ /* 0x0001e80000100a00 */
[----:B0-----:R-:W4:Y:S04]  /*4d280*/  LDL.64 R22, [R1+0x28] ;  /* 0x0000280001167983 */ /* 0x001f280000100a00 */
[----:B------:R0:W-:Y:S01]  /*4d290*/  STL.64 [R1+0x5428], R20 ;  /* 0x0054281401007387 */ /* 0x0001e20000100a00 */
[C---:B---3--:R-:W-:Y:S06]  /*4d2a0*/  HMMA.16816.F32 R4, R8.reuse, R18, R4 ;  /* 0x000000120804723c */ /* 0x048fec0000001804 */
[C---:B--2---:R-:W-:Y:S01]  /*4d2b0*/  HMMA.16816.F32 R24, R8.reuse, R16, R24 ;  /* 0x000000100818723c */ /* 0x044fe20000001818 */
[----:B----4-:R1:W-:Y:S04]  /*4d2c0*/  STL.64 [R1+0x5468], R22 ;  /* 0x0054681601007387 */ /* 0x0103e80000100a00 */
[----:B0-----:R-:W2:Y:S04]  /*4d2d0*/  LDL.LU.64 R20, [R1+0x3b0] ;  /* 0x0003b00001147983 */ /* 0x001ea80000300a00 */
[----:B-1----:R-:W2:Y:S08]  /*4d2e0*/  LDL.LU.64 R22, [R1+0x3b8] ;  /* 0x0003b80001167983 */ /* 0x002eb00000300a00 */
[----:B------:R-:W-:Y:S04]  /*4d2f0*/  STL.64 [R1+0x450], R4 ;  /* 0x0004500401007387 */ /* 0x000fe80000100a00 */
[----:B------:R0:W-:Y:S04]  /*4d300*/  STL.64 [R1+0x458], R6 ;  /* 0x0004580601007387 */ /* 0x0001e80000100a00 */
[----:B0-----:R-:W2:Y:S04]  /*4d310*/  LDL.LU.64 R6, [R1+0x5478] ;  /* 0x0054780001067983 */ /* 0x001ea80000300a00 */
[----:B------:R-:W3:Y:S04]  /*4d320*/  LDL.LU.64 R4, [R1+0x5470] ;  /* 0x0054700001047983 */ /* 0x000ee80000300a00 */
[----:B------:R0:W-:Y:S04]  /*4d330*/  STL.64 [R1+0x440], R24 ;  /* 0x0004401801007387 */ /* 0x0001e80000100a00 */
[----:B------:R1:W-:Y:S04]  /*4d340*/  STL.64 [R1+0x448], R26 ;  /* 0x0004481a01007387 */ /* 0x0003e80000100a00 */
[----:B0-----:R-:W4:Y:S04]  /*4d350*/  LDL.64 R24, [R1+0x18] ;  /* 0x0000180001187983 */ /* 0x001f280000100a00 */
[----:B-1----:R-:W3:Y:S01]  /*4d360*/  LDL.64 R26, [R1+0x10] ;  /* 0x00001000011a7983 */ /* 0x002ee20000100a00 */
[C---:B--2---:R-:W-:Y:S03]  /*4d370*/  HMMA.16816.F32 R20, R8.reuse, R6, R20 ;  /* 0x000000060814723c */ /* 0x044fe60000001814 */
[----:B---3--:R-:W-:Y:S04]  /*4d380*/  STL.64 [R1+0x5458], R26 ;  /* 0x0054581a01007387 */ /* 0x008fe80000100a00 */
[----:B----4-:R0:W-:Y:S04]  /*4d390*/  STL.64 [R1+0x5450], R24 ;  /* 0x0054501801007387 */ /* 0x0101e80000100a00 */
[----:B0-----:R-:W2:Y:S04]  /*4d3a0*/  LDL.LU.64 R24, [R1+0x1380] ;  /* 0x0013800001187983 */ /* 0x001ea80000300a00 */
[----:B------:R-:W2:Y:S04]  /*4d3b0*/  LDL.LU.64 R26, [R1+0x1388] ;  /* 0x00138800011a7983 */ /* 0x000ea80000300a00 */
[----:B------:R0:W-:Y:S04]  /*4d3c0*/  STL [R1+0x53f4], R16 ;  /* 0x0053f41001007387 */ /* 0x0001e80000100800 */
[----:B0-----:R-:W3:Y:S04]  /*4d3d0*/  LDL.LU R16, [R1+0x167c] ;  /* 0x00167c0001107983 */ /* 0x001ee80000300800 */
[----:B------:R0:W-:Y:S04]  /*4d3e0*/  STL [R1+0x53f0], R17 ;  /* 0x0053f01101007387 */ /* 0x0001e80000100800 */
[----:B0-----:R-:W4:Y:S04]  /*4d3f0*/  LDL.LU R17, [R1+0x1674] ;  /* 0x0016740001117983 */ /* 0x001f280000300800 */
[----:B------:R0:W-:Y:S04]  /*4d400*/  STL.64 [R1+0x5460], R18 ;  /* 0x0054601201007387 */ /* 0x0001e80000100a00 */
[----:B0-----:R-:W4:Y:S04]  /*4d410*/  LDL.LU R18, [R1+0x1664] ;  /* 0x0016640001127983 */ /* 0x001f280000300800 */
[----:B------:R-:W4:Y:S04]  /*4d420*/  LDL.LU R19, [R1+0x166c] ;  /* 0x00166c0001137983 */ /* 0x000f280000300800 */
[----:B------:R0:W-:Y:S04]  /*4d430*/  STL.64 [R1+0x430], R20 ;  /* 0x0004301401007387 */ /* 0x0001e80000100a00 */
[----:B------:R1:W-:Y:S04]  /*4d440*/  STL.64 [R1+0x438], R22 ;  /* 0x0004381601007387 */ /* 0x0003e80000100a00 */
[----:B0-----:R-:W4:Y:S04]  /*4d450*/  LDL.LU.64 R20, [R1+0x1370] ;  /* 0x0013700001147983 */ /* 0x001f280000300a00 */
[----:B-1----:R-:W4:Y:S01]  /*4d460*/  LDL.LU.64 R22, [R1+0x1378] ;  /* 0x0013780001167983 */ /* 0x002f220000300a00 */
[----:B--2---:R-:W-:Y:S01]  /*4d470*/  HMMA.16816.F32 R24, R8, R4, R24 ;  /* 0x000000040818723c */ /* 0x004fe20000001818 */
[----:B---3--:R-:W-:-:S02]  /*4d480*/  IMAD R15, R15, 0x100, R16 ;  /* 0x000001000f0f7824 */ /* 0x008fc400078e0210 */
[----:B----4-:R-:W-:Y:S02]  /*4d490*/  IMAD R14, R14, 0x100, R17 ;  /* 0x000001000e0e7824 */ /* 0x010fe400078e0211 */
[----:B------:R-:W2:Y:S01]  /*4d4a0*/  LDL.LU.64 R16, [R1+0x1510] ;  /* 0x0015100001107983 */ /* 0x000ea20000300a00 */
[----:B------:R-:W-:Y:S02]  /*4d4b0*/  IMAD R12, R12, 0x100, R18 ;  /* 0x000001000c0c7824 */ /* 0x000fe400078e0212 */
[----:B------:R-:W-:Y:S02]  /*4d4c0*/  IMAD R13, R13, 0x100, R19 ;  /* 0x000001000d0d7824 */ /* 0x000fe400078e0213 */
[----:B------:R-:W2:Y:S01]  /*4d4d0*/  LDL.LU.64 R18, [R1+0x1518] ;  /* 0x0015180001127983 */ /* 0x000ea20000300a00 */
[----:B------:R-:W-:-:S12]  /*4d4e0*/  HMMA.16816.F32 R20, R8, R2, R20 ;  /* 0x000000020814723c */ /* 0x000fd80000001814 */
[----:B------:R0:W-:Y:S04]  /*4d4f0*/  STL.64 [R1+0x520], R24 ;  /* 0x0005201801007387 */ /* 0x0001e80000100a00 */
[----:B------:R1:W-:Y:S04]  /*4d500*/  STL.64 [R1+0x528], R26 ;  /* 0x0005281a01007387 */ /* 0x0003e80000100a00 */
[----:B0-----:R-:W3:Y:S04]  /*4d510*/  LDL.LU.64 R24, [R1+0xa0] ;  /* 0x0000a00001187983 */ /* 0x001ee80000300a00 */
[----:B-1----:R-:W3:Y:S04]  /*4d520*/  LDL.LU.64 R26, [R1+0xa8] ;  /* 0x0000a800011a7983 */ /* 0x002ee80000300a00 */
[----:B------:R-:W-:Y:S04]  /*4d530*/  STL [R1+0x53c4], R4 ;  /* 0x0053c40401007387 */ /* 0x000fe80000100800 */
[----:B------:R0:W-:Y:S04]  /*4d540*/  STL [R1+0x53c0], R5 ;  /* 0x0053c00501007387 */ /* 0x0001e80000100800 */
[----:B------:R1:W-:Y:S04]  /*4d550*/  STL.64 [R1+0x5448], R6 ;  /* 0x0054480601007387 */ /* 0x0003e80000100a00 */
[----:B0-----:R-:W4:Y:S04]  /*4d560*/  LDL.LU.64 R4, [R1+0x3a0] ;  /* 0x0003a00001047983 */ /* 0x001f280000300a00 */
[----:B-1----:R-:W4:Y:S04]  /*4d570*/  LDL.LU.64 R6, [R1+0x3a8] ;  /* 0x0003a80001067983 */ /* 0x002f280000300a00 */
[----:B------:R-:W-:Y:S04]  /*4d580*/  STL.64 [R1+0x510], R20 ;  /* 0x0005101401007387 */ /* 0x000fe80000100a00 */
[----:B------:R0:W-:Y:S04]  /*4d590*/  STL.64 [R1+0x518], R22 ;  /* 0x0005181601007387 */ /* 0x0001e80000100a00 */
[----:B0-----:R-:W2:Y:S04]  /*4d5a0*/  LDL.LU.64 R22, [R1+0x5468] ;  /* 0x0054680001167983 */ /* 0x001ea80000300a00 */
[----:B------:R-:W4:Y:S04]  /*4d5b0*/  LDL R20, [R1+0x8] ;  /* 0x0000080001147983 */ /* 0x000f280000100800 */
[----:B------:R-:W4:Y:S04]  /*4d5c0*/  LDL R21, [R1+0xc] ;  /* 0x00000c0001157983 */ /* 0x000f280000100800 */
[----:B------:R-:W-:Y:S01]  /*4d5d0*/  STL [R1+0x53c8], R3 ;  /* 0x0053c80301007387 */ /* 0x000fe20000100800 */
[----:B--2---:R-:W-:Y:S03]  /*4d5e0*/  HMMA.16816.F32 R8, R8, R22, R16 ;  /* 0x000000160808723c */ /* 0x004fe60000001810 */
[----:B------:R-:W2:-:S15]  /*4d5f0*/  LDL.LU.64 R18, [R1+0x5460] ;  /* 0x0054600001127983 */ /* 0x000e9e0000300a00 */
[----:B------:R-:W-:-:S05]  /*4d600*/  NOP ;  /* 0x0000000000007918 */ /* 0x000fca0000000000 */
[----:B------:R-:W-:Y:S04]  /*4d610*/  STL.64 [R1+0x420], R8 ;  /* 0x0004200801007387 */ /* 0x000fe80000100a00 */
[----:B------:R0:W-:Y:S04]  /*4d620*/  STL.64 [R1+0x428], R10 ;  /* 0x0004280a01007387 */ /* 0x0001e80000100a00 */
[----:B0-----:R-:W3:Y:S04]  /*4d630*/  LDL R10, [R1+0x20] ;  /* 0x00002000010a7983 */ /* 0x001ee80000100800 */
[----:B------:R-:W3:Y:S01]  /*4d640*/  LDL R11, [R1+0x24] ;  /* 0x00002400010b7983 */ /* 0x000ee20000100800 */
[----:B------:R-:W-:-:S02]  /*4d650*/  F2FP.F16.E5M2.UNPACK_B R12, R12 ;  /* 0x0000000cff0c723e */ /* 0x000fc400020004ff */
[----:B------:R-:W-:Y:S02]  /*4d660*/  F2FP.F16.E5M2.UNPACK_B R13, R13 ;  /* 0x0000000dff0d723e */ /* 0x000fe400020004ff */
[----:B------:R-:W-:Y:S02]  /*4d670*/  F2FP.F16.E5M2.UNPACK_B R14, R14 ;  /* 0x0000000eff0e723e */ /* 0x000fe400020004ff */
[----:B------:R-:W-:Y:S01]  /*4d680*/  F2FP.F16.E5M2.UNPACK_B R15, R15 ;  /* 0x0000000fff0f723e */ /* 0x000fe200020004ff */
[----:B------:R-:W-:Y:S02]  /*4d690*/  IMAD.MOV.U32 R16, RZ, RZ, R22 ;  /* 0x000000ffff107224 */ /* 0x000fe400078e0016 */
[----:B------:R-:W-:Y:S01]  /*4d6a0*/  IMAD.MOV.U32 R17, RZ, RZ, R23 ;  /* 0x000000ffff117224 */ /* 0x000fe200078e0017 */
[----:B------:R-:W4:Y:S04]  /*4d6b0*/  LDL R22, [R1] ;  /* 0x0000000001167983 */ /* 0x000f280000100800 */
[----:B--2---:R-:W-:Y:S04]  /*4d6c0*/  STL.64 [R1+0x5400], R18 ;  /* 0x0054001201007387 */ /* 0x004fe80000100a00 */
[----:B------:R0:W-:Y:S04]  /*4d6d0*/  STL.64 [R1+0x53f8], R16 ;  /* 0x0053f81001007387 */ /* 0x0001e80000100a00 */
[----:B0-----:R-:W2:Y:S04]  /*4d6e0*/  LDL.LU.64 R16, [R1+0x390] ;  /* 0x0003900001107983 */ /* 0x001ea80000300a00 */
[----:B------:R-:W2:Y:S01]  /*4d6f0*/  LDL.LU.64 R18, [R1+0x398] ;  /* 0x0003980001127983 */ /* 0x000ea20000300a00 */
[----:B---3--:R-:W-:Y:S03]  /*4d700*/  HMMA.16816.F32 R8, R12, R10, R24 ;  /* 0x0000000a0c08723c */ /* 0x008fe60000001818 */
[----:B------:R-:W2:Y:S04]  /*4d710*/  LDL.LU.64 R26, [R1+0x5458] ;  /* 0x00545800011a7983 */ /* 0x000ea80000300a00 */
[----:B------:R-:W4:Y:S01]  /*4d720*/  LDL.LU.64 R24, [R1+0x5450] ;  /* 0x0054500001187983 */ /* 0x000f220000300a00 */
[----:B------:R-:W-:-:S15]  /*4d730*/  IMAD.MOV.U32 R23, RZ, RZ, R0 ;  /* 0x000000ffff177224 */ /* 0x000fde00078e0000 */
[----:B------:R-:W-:Y:S04]  /*4d740*/  STL.64 [R1+0x3d0], R8 ;  /* 0x0003d00801007387 */ /* 0x000fe80000100a00 */
[----:B------:R0:W-:Y:S04]  /*4d750*/  STL.64 [R1+0x3d8], R10 ;  /* 0x0003d80a01007387 */ /* 0x0001e80000100a00 */
[----:B0-----:R-:W3:Y:S01]  /*4d760*/  LDL.LU R10, [R1+0x1690] ;  /* 0x00169000010a7983 */ /* 0x001ee20000300800 */
[C---:B----4-:R-:W-:Y:S06]  /*4d770*/  HMMA.16816.F32 R4, R12.reuse, R24, R4 ;  /* 0x000000180c04723c */ /* 0x050fec0000001804 */
[----:B--2---:R-:W-:Y:S01]  /*4d780*/  HMMA.16816.F32 R16, R12, R26, R16 ;  /* 0x0000001a0c10723c */ /* 0x004fe20000001810 */
[----:B------:R-:W-:-:S05]  /*4d790*/  IMAD.MOV.U32 R0, RZ, RZ, R25 ;  /* 0x000000ffff007224 */ /* 0x000fca00078e0019 */
[----:B------:R-:W-:-:S11]  /*4d7a0*/  IMAD.MOV.U32 R3, RZ, RZ, R26 ;  /* 0x000000ffff037224 */ /* 0x000fd600078e001a */
[----:B------:R-:W-:Y:S04]  /*4d7b0*/  STL.64 [R1+0x3c0], R4 ;  /* 0x0003c00401007387 */ /* 0x000fe80000100a00 */
[----:B------:R0:W-:Y:S04]  /*4d7c0*/  STL.64 [R1+0x3c8], R6 ;  /* 0x0003c80601007387 */ /* 0x0001e80000100a00 */
[----:B0-----:R-:W2:Y:S04]  /*4d7d0*/  LDL.LU.64 R6, [R1+0x5448] ;  /* 0x0054480001067983 */ /* 0x001ea80000300a00 */
[----:B------:R-:W4:Y:S04]  /*4d7e0*/  LDL.LU R8, [R1+0x1680] ;  /* 0x0016800001087983 */ /* 0x000f280000300800 */
[----:B------:R-:W4:Y:S04]  /*4d7f0*/  LDL.LU R9, [R1+0x1688] ;  /* 0x0016880001097983 */ /* 0x000f280000300800 */
[----:B------:R0:W-:Y:S04]  /*4d800*/  STL.64 [R1+0x3b0], R16 ;  /* 0x0003b01001007387 */ /* 0x0001e80000100a00 */
[----:B------:R1:W-:Y:S01]  /*4d810*/  STL.64 [R1+0x3b8], R18 ;  /* 0x0003b81201007387 */ /* 0x0003e20000100a00 */
[----:B------:R-:W-:-:S02]  /*4d820*/  IMAD.MOV.U32 R5, RZ, RZ, R24 ;  /* 0x000000ffff057224 */ /* 0x000fc400078e0018 */
[----:B------:R-:W-:Y:S01]  /*4d830*/  IMAD.MOV.U32 R4, RZ, RZ, R27 ;  /* 0x000000ffff047224 */ /* 0x000fe200078e001b */
[----:B0-----:R-:W3:Y:S04]  /*4d840*/  LDL.LU.64 R16, [R1+0x380] ;  /* 0x0003800001107983 */ /* 0x001ee80000300a00 */
[----:B-1----:R-:W3:Y:S04]  /*4d850*/  LDL.LU.64 R18, [R1+0x388] ;  /* 0x0003880001127983 */ /* 0x002ee80000300a00 */
[----:B------:R-:W2:Y:S04]  /*4d860*/  LDL.LU.64 R24, [R1+0x360] ;  /* 0x0003600001187983 */ /* 0x000ea80000300a00 */
[----:B------:R-:W4:Y:S04]  /*4d870*/  LDL.LU.64 R26, [R1+0x368] ;  /* 0x00036800011a7983 */ /* 0x000f280000300a00 */
[----:B----4-:R-:W-:Y:S04]  /*4d880*/  STL.64 [R1+0x5440], R26 ;  /* 0x0054401a01007387 */ /* 0x010fe80000100a00 */
[----:B--2---:R0:W-:Y:S04]  /*4d890*/  STL.64 [R1+0x5438], R24 ;  /* 0x0054381801007387 */ /* 0x0041e80000100a00 */
[----:B0-----:R-:W2:Y:S04]  /*4d8a0*/  LDL.LU.64 R24, [R1+0x370] ;  /* 0x0003700001187983 */ /* 0x001ea80000300a00 */
[----:B------:R-:W2:Y:S04]  /*4d8b0*/  LDL.LU.64 R26, [R1+0x378] ;  /* 0x00037800011a7983 */ /* 0x000ea80000300a00 */
[----:B------:R-:W-:Y:S04]  /*4d8c0*/  STL.64 [R1+0x53d8], R6 ;  /* 0x0053d80601007387 */ /* 0x000fe80000100a00 */
[----:B------:R0:W-:Y:S04]  /*4d8d0*/  STL.64 [R1+0x53d0], R4 ;  /* 0x0053d00401007387 */ /* 0x0001e80000100a00 */
[----:B0-----:R-:W4:Y:S04]  /*4d8e0*/  LDL.LU.64 R4, [R1+0x340] ;  /* 0x0003400001047983 */ /* 0x001f280000300a00 */
[----:B------:R-:W4:Y:S04]  /*4d8f0*/  LDL.LU.64 R6, [R1+0x348] ;  /* 0x0003480001067983 */ /* 0x000f280000300a00 */
[----:B------:R-:W2:Y:S01]  /*4d900*/  LDL.LU R11, [R1+0x1698] ;  /* 0x00169800010b7983 */ /* 0x000ea20000300800 */
[C---:B---3--:R-:W-:Y:S03]  /*4d910*/  HMMA.16816.F32 R16, R12.reuse, R20, R16 ;  /* 0x000000140c10723c */ /* 0x048fe60000001810 */
[----:B--2---:R-:W-:Y:S04]  /*4d920*/  STL.64 [R1+0x53e8], R10 ;  /* 0x0053e80a01007387 */ /* 0x004fe80000100a00 */
[----:B------:R0:W-:Y:S04]  /*4d930*/  STL.64 [R1+0x53e0], R8 ;  /* 0x0053e00801007387 */ /* 0x0001e80000100a00 */
[----:B0-----:R-:W2:Y:S04]  /*4d940*/  LDL.LU.64 R8, [R1+0x350] ;  /* 0x0003500001087983 */ /* 0x001ea80000300a00 */
[----:B------:R-:W2:Y:S08]  /*4d950*/  LDL.LU.64 R10, [R1+0x358] ;  /* 0x00035800010a7983 */ /* 0x000eb00000300a00 */
[----:B------:R0:W-:Y:S04]  /*4d960*/  STL.64 [R1+0x3a0], R16 ;  /* 0x0003a01001007387 */ /* 0x0001e80000100a00 */
[----:B------:R1:W-:Y:S04]  /*4d970*/  STL.64 [R1+0x3a8], R18 ;  /* 0x0003a81201007387 */ /* 0x0003e80000100a00 */
[----:B0-----:R-:W3:Y:S04]  /*4d980*/  LDL.LU.64 R16, [R1+0x320] ;  /* 0x0003200001107983 */ /* 0x001ee80000300a00 */
[----:B-1----:R-:W4:Y:S01]  /*4d990*/  LDL.LU.64 R18, [R1+0x328] ;  /* 0x0003280001127983 */ /* 0x002f220000300a00 */
[C---:B------:R-:W-:Y:S03]  /*4d9a0*/  HMMA.16816.F32 R20, R12.reuse, R22, R24 ;  /* 0x000000160c14723c */ /* 0x040fe60000001818 */
[----:B----4-:R-:W-:Y:S04]  /*4d9b0*/  STL.64 [R1+0x5410], R18 ;  /* 0x0054101201007387 */ /* 0x010fe80000100a00 */
[----:B---3--:R0:W-:Y:S04]  /*4d9c0*/  STL.64 [R1+0x5408], R16 ;  /* 0x0054081001007387 */ /* 0x0081e80000100a00 */
[----:B0-----:R-:W3:Y:S04]  /*4d9d0*/  LDL.LU.64 R16, [R1+0x330] ;  /* 0x0003300001107983 */ /* 0x001ee80000300a00 */
[----:B------:R-:W3:Y:S04]  /*4d9e0*/  LDL.LU.64 R18, [R1+0x338] ;  /* 0x0003380001127983 */ /* 0x000ee80000300a00 */
[----:B------:R-:W4:Y:S04]  /*4d9f0*/  LDL.LU.64 R26, [R1+0x5440] ;  /* 0x00544000011a7983 */ /* 0x000f280000300a00 */
[----:B------:R-:W4:Y:S04]  /*4da00*/  LDL.LU.64 R24, [R1+0x5438] ;  /* 0x0054380001187983 */ /* 0x000f280000300a00 */
[----:B------:R-:W-:Y:S04]  /*4da10*/  STL.64 [R1+0x390], R20 ;  /* 0x0003901401007387 */ /* 0x000fe80000100a00 */
[----:B------:R0:W-:Y:S04]  /*4da20*/  STL.64 [R1+0x398], R22 ;  /* 0x0003981601007387 */ /* 0x0001e80000100a00 */
[----:B0-----:R-:W3:Y:S04]  /*4da30*/  LDL.LU.64 R22, [R1+0x5430] ;  /* 0x0054300001167983 */ /* 0x001ee80000300a00 */
[----:B------:R-:W2:Y:S01]  /*4da40*/  LDL.LU.64 R20, [R1+0x5428] ;  /* 0x0054280001147983 */ /* 0x000ea20000300a00 */
[----:B----4-:R-:W-:-:S15]  /*4da50*/  HMMA.16816.F32 R24, R12, R28, R24 ;  /* 0x0000001c0c18723c */ /* 0x010fde0000001818 */
[----:B------:R-:W-:-:S08]  /*4da60*/  NOP ;  /* 0x0000000000007918 */ /* 0x000fd00000000000 */
[----:B------:R-:W-:Y:S04]  /*4da70*/  STL.64 [R1+0x380], R24 ;  /* 0x0003801801007387 */ /* 0x000fe80000100a00 */
[----:B------:R0:W-:Y:S04]  /*4da80*/  STL.64 [R1+0x388], R26 ;  /* 0x0003881a01007387 */ /* 0x0001e80000100a00 */
[----:B0-----:R-:W2:Y:S04]  /*4da90*/  LDL.LU.64 R26, [R1+0x5420] ;  /* 0x00542000011a7983 */ /* 0x001ea80000300a00 */
[----:B------:R-:W4:Y:S01]  /*4daa0*/  LDL.LU.64 R24, [R1+0x5418] ;  /* 0x0054180001187983 */ /* 0x000f220000300a00 */
[C---:B---3--:R-:W-:Y:S03]  /*4dab0*/  HMMA.16816.F32 R16, R12.reuse, R22, R16 ;  /* 0x000000160c10723c */ /* 0x048fe60000001810 */
[----:B------:R0:W-:Y:S04]  /*4dac0*/  STL.64 [R1+0x5368], R28 ;  /* 0x0053681c01007387 */ /* 0x0001e80000100a00 */
[----:B0-----:R-:W3:Y:S04]  /*4dad0*/  LDL.LU R28, [R1+0x1694] ;  /* 0x00169400011c7983 */ /* 0x001ee80000300800 */
[----:B------:R-:W3:Y:S01]  /*4dae0*/  LDL.LU R29, [R1+0x169c] ;  /* 0x00169c00011d7983 */ /* 0x000ee20000300800 */
[C---:B--2---:R-:W-:Y:S06]  /*4daf0*/  HMMA.16816.F32 R8, R12.reuse, R26, R8 ;  /* 0x0000001a0c08723c */ /* 0x044fec0000001808 */
[----:B----4-:R-:W-:-:S15]  /*4db00*/  HMMA.16816.F32 R4, R12, R24, R4 ;  /* 0x000000180c04723c */ /* 0x010fde0000001804 */
[----:B------:R-:W-:-:S02]  /*4db10*/  NOP ;  /* 0x0000000000007918 */ /* 0x000fc40000000000 */
[----:B------:R0:W-:Y:S04]  /*4db20*/  STL.64 [R1+0x370], R8 ;  /* 0x0003700801007387 */ /* 0x0001e80000100a00 */
[----:B------:R1:W-:Y:S04]  /*4db30*/  STL.64 [R1+0x378], R10 ;  /* 0x0003780a01007387 */ /* 0x0003e80000100a00 */
[----:B0-----:R-:W2:Y:S04]  /*4db40*/  LDL.LU.64 R8, [R1+0x310] ;  /* 0x0003100001087983 */ /* 0x001ea80000300a00 */
[----:B-1----:R-:W2:Y:S04]  /*4db50*/  LDL.LU.64 R10, [R1+0x318] ;  /* 0x00031800010a7983 */ /* 0x002ea80000300a00 */
[----:B------:R0:W-:Y:S04]  /*4db60*/  STL.64 [R1+0x360], R4 ;  /* 0x0003600401007387 */ /* 0x0001e80000100a00 */
[----:B------:R1:W-:Y:S04]  /*4db70*/  STL.64 [R1+0x368], R6 ;  /* 0x0003680601007387 */ /* 0x0003e80000100a00 */
[----:B0-----:R-:W4:Y:S04]  /*4db80*/  LDL.LU.64 R4, [R1+0x300] ;  /* 0x0003000001047983 */ /* 0x001f280000300a00 */
[----:B-1----:R-:W4:Y:S04]  /*4db90*/  LDL.LU.64 R6, [R1+0x308] ;  /* 0x0003080001067983 */ /* 0x002f280000300a00 */
[----:B------:R-:W-:Y:S04]  /*4dba0*/  STL.64 [R1+0x5360], R26 ;  /* 0x0053601a01007387 */ /* 0x000fe80000100a00 */
[----:B------:R0:W-:Y:S04]  /*4dbb0*/  STL.64 [R1+0x5358], R24 ;  /* 0x0053581801007387 */ /* 0x0001e80000100a00 */
[----:B0-----:R-:W3:Y:S04]  /*4dbc0*/  LDL.LU.64 R24, [R1+0x2f0] ;  /* 0x0002f00001187983 */ /* 0x001ee80000300a00 */
[----:B------:R-:W3:Y:S04]  /*4dbd0*/  LDL.LU.64 R26, [R1+0x2f8] ;  /* 0x0002f800011a7983 */ /* 0x000ee80000300a00 */
        /* <DEDUP_REMOVED lines=10> */
[----:B------:R4:W-:Y:S02]  /*4dc80*/  STL.64 [R1+0x5378], R22 ;  /* 0x0053781601007387 */ /* 0x0009e40000100a00 */
[----:B----4-:R-:W-:-:S02]  /*4dc90*/  IMAD.MOV.U32 R22, RZ, RZ, R16 ;  /* 0x000000ffff167224 */ /* 0x010fc400078e0010 */
[----:B------:R-:W-:Y:S01]  /*4dca0*/  IMAD.MOV.U32 R23, RZ, RZ, R17 ;  /* 0x000000ffff177224 */ /* 0x000fe200078e0011 */
[----:B------:R-:W4:Y:S04]  /*4dcb0*/  LDL.LU R16, [R1+0x53f4] ;  /* 0x0053f40001107983 */ /* 0x000f280000300800 */
[----:B------:R-:W4:Y:S01]  /*4dcc0*/  LDL.LU R17, [R1+0x53f0] ;  /* 0x0053f00001117983 */ /* 0x000f220000300800 */
[C---:B--2---:R-:W-:Y:S03]  /*4dcd0*/  HMMA.16816.F32 R8, R12.reuse, R18, R8 ;  /* 0x000000120c08723c */ /* 0x044fe60000001808 */
[----:B------:R0:W-:Y:S04]  /*4dce0*/  STL.64 [R1+0x5370], R20 ;  /* 0x0053701401007387 */ /* 0x0001e80000100a00 */
[----:B0-----:R-:W2:Y:S04]  /*4dcf0*/  LDL.LU R20, [R1+0x1684] ;  /* 0x0016840001147983 */ /* 0x001ea80000300800 */
[----:B------:R-:W3:Y:S04]  /*4dd00*/  LDL.LU R21, [R1+0x168c] ;  /* 0x00168c0001157983 */ /* 0x000ee80000300800 */
[----:B------:R-:W-:Y:S08]  /*4dd10*/  STL.64 [R1+0x53b8], R22 ;  /* 0x0053b81601007387 */ /* 0x000ff00000100a00 */
[----:B------:R-:W-:Y:S04]  /*4dd20*/  STL.64 [R1+0x330], R8 ;  /* 0x0003300801007387 */ /* 0x000fe80000100a00 */
[----:B------:R0:W-:Y:S04]  /*4dd30*/  STL.64 [R1+0x338], R10 ;  /* 0x0003380a01007387 */ /* 0x0001e80000100a00 */
[----:B0-----:R-:W3:Y:S04]  /*4dd40*/  LDL.LU.64 R10, [R1+0x53e8] ;  /* 0x0053e800010a7983 */ /* 0x001ee80000300a00 */
[----:B------:R-:W2:Y:S04]  /*4dd50*/  LDL.LU.64 R8, [R1+0x53e0] ;  /* 0x0053e00001087983 */ /* 0x000ea80000300a00 */
[----:B------:R-:W-:Y:S04]  /*4dd60*/  STL [R1+0x5334], R19 ;  /* 0x0053341301007387 */ /* 0x000fe80000100800 */
[----:B------:R-:W-:Y:S01]  /*4dd70*/  STL [R1+0x5380], R18 ;  /* 0x0053801201007387 */ /* 0x000fe20000100800 */
[----:B----4-:R-:W-:-:S15]  /*4dd80*/  HMMA.16816.F32 R4, R12, R16, R4 ;  /* 0x000000100c04723c */ /* 0x010fde0000001804 */
[----:B------:R-:W-:-:S08]  /*4dd90*/  NOP ;  /* 0x0000000000007918 */ /* 0x000fd00000000000 */
[----:B------:R-:W-:Y:S04]  /*4dda0*/  STL.64 [R1+0x320], R4 ;  /* 0x0003200401007387 */ /* 0x000fe80000100a00 */
[----:B------:R0:W-:Y:S04]  /*4ddb0*/  STL.64 [R1+0x328], R6 ;  /* 0x0003280601007387 */ /* 0x0001e80000100a00 */
[----:B0-----:R-:W4:Y:S04]  /*4ddc0*/  LDL.LU.64 R6, [R1+0x53d8] ;  /* 0x0053d80001067983 */ /* 0x001f280000300a00 */
[----:B------:R-:W4:Y:S04]  /*4ddd0*/  LDL.LU.64 R4, [R1+0x53d0] ;  /* 0x0053d00001047983 */ /* 0x000f280000300a00 */
[----:B------:R-:W-:Y:S04]  /*4dde0*/  STL [R1+0x5330], R16 ;  /* 0x0053301001007387 */ /* 0x000fe80000100800 */
[----:B------:R4:W-:Y:S01]  /*4ddf0*/  STL [R1+0x532c], R17 ;  /* 0x00532c1101007387 */ /* 0x0009e20000100800 */
[----:B--2---:R-:W-:-:S02]  /*4de00*/  IMAD R8, R8, 0x100, R20 ;  /* 0x0000010008087824 */ /* 0x004fc400078e0214 */
[----:B---3--:R-:W-:Y:S02]  /*4de10*/  IMAD R9, R9, 0x100, R21 ;  /* 0x0000010009097824 */ /* 0x008fe400078e0215 */
[----:B------:R-:W2:Y:S01]  /*4de20*/  LDL.LU.64 R20, [R1+0x1360] ;  /* 0x0013600001147983 */ /* 0x000ea20000300a00 */
[----:B----4-:R-:W-:Y:S07]  /*4de30*/  HMMA.16816.F32 R16, R12, R6, R24 ;  /* 0x000000060c10723c */ /* 0x010fee0000001818 */
[----:B------:R-:W-:-:S02]  /*4de40*/  IMAD.MOV.U32 R26, RZ, RZ, R3 ;  /* 0x000000ffff1a7224 */ /* 0x000fc400078e0003 */
[----:B------:R-:W-:Y:S02]  /*4de50*/  IMAD.MOV.U32 R27, RZ, RZ, R4 ;  /* 0x000000ffff1b7224 */ /* 0x000fe400078e0004 */
[----:B------:R-:W-:-:S12]  /*4de60*/  IMAD.MOV.U32 R24, RZ, RZ, R5 ;  /* 0x000000ffff187224 */ /* 0x000fd800078e0005 */
[----:B------:R0:W-:Y:S04]  /*4de70*/  STL.64 [R1+0x310], R16 ;  /* 0x0003101001007387 */ /* 0x0001e80000100a00 */
[----:B------:R-:W-:Y:S04]  /*4de80*/  STL.64 [R1+0x318], R18 ;  /* 0x0003181201007387 */ /* 0x000fe80000100a00 */
[----:B------:R-:W2:Y:S04]  /*4de90*/  LDL.LU.64 R22, [R1+0x1368] ;  /* 0x0013680001167983 */ /* 0x000ea80000300a00 */
[----:B0-----:R-:W3:Y:S04]  /*4dea0*/  LDL.LU.64 R16, [R1+0x20] ;  /* 0x0000200001107983 */ /* 0x001ee80000300a00 */
[----:B------:R-:W4:Y:S04]  /*4deb0*/  LDL.LU R3, [R1+0x53c8] ;  /* 0x0053c80001037983 */ /* 0x000f280000300800 */
[----:B------:R-:W2:Y:S04]  /*4dec0*/  LDL.LU R4, [R1+0x53c4] ;  /* 0x0053c40001047983 */ /* 0x000ea80000300800 */
[----:B------:R-:W2:Y:S01]  /*4ded0*/  LDL.LU R5, [R1+0x53c0] ;  /* 0x0053c00001057983 */ /* 0x000ea20000300800 */
[----:B------:R-:W-:-:S03]  /*4dee0*/  IMAD.MOV.U32 R25, RZ, RZ, R0 ;  /* 0x000000ffff197224 */ /* 0x000fc600078e0000 */
[----:B------:R-:W-:Y:S04]  /*4def0*/  STL.64 [R1+0x53a0], R26 ;  /* 0x0053a01a01007387 */ /* 0x000fe80000100a00 */
[----:B------:R0:W-:Y:S04]  /*4df00*/  STL.64 [R1+0x5398], R24 ;  /* 0x0053981801007387 */ /* 0x0001e80000100a00 */
[----:B0-----:R-:W4:Y:S04]  /*4df10*/  LDL.LU.64 R24, [R1+0x1350] ;  /* 0x0013500001187983 */ /* 0x001f280000300a00 */
[----:B------:R-:W4:Y:S04]  /*4df20*/  LDL.LU.64 R26, [R1+0x1358] ;  /* 0x00135800011a7983 */ /* 0x000f280000300a00 */
[----:B------:R-:W3:Y:S01]  /*4df30*/  LDL.LU.64 R18, [R1+0x8] ;  /* 0x0000080001127983 */ /* 0x000ee20000300a00 */
[----:B------:R-:W-:-:S02]  /*4df40*/  IMAD R10, R10, 0x100, R28 ;  /* 0x000001000a0a7824 */ /* 0x000fc400078e021c */
[----:B------:R-:W-:Y:S01]  /*4df50*/  IMAD R11, R11, 0x100, R29 ;  /* 0x000001000b0b7824 */ /* 0x000fe200078e021d */
[C---:B--2---:R-:W-:Y:S01]  /*4df60*/  HMMA.16816.F32 R20, R12.reuse, R4, R20 ;  /* 0x000000040c14723c */ /* 0x044fe20000001814 */
[----:B---3--:R-:W-:Y:S04]  /*4df70*/  STL.64 [R1+0x53b0], R18 ;  /* 0x0053b01201007387 */ /* 0x008fe80000100a00 */
[----:B------:R0:W-:Y:S04]  /*4df80*/  STL.64 [R1+0x53a8], R16 ;  /* 0x0053a81001007387 */ /* 0x0001e80000100a00 */
[----:B0-----:R-:W2:Y:S04]  /*4df90*/  LDL.LU.64 R16, [R1+0x1500] ;  /* 0x0015000001107983 */ /* 0x001ea80000300a00 */
[----:B------:R-:W2:Y:S04]  /*4dfa0*/  LDL.LU.64 R18, [R1+0x1508] ;  /* 0x0015080001127983 */ /* 0x000ea80000300a00 */
[----:B------:R-:W3:Y:S06]  /*4dfb0*/  LDL.LU.64 R28, [R1] ;  /* 0x00000000011c7983 */ /* 0x000eec0000300a00 */
[----:B------:R-:W-:Y:S04]  /*4dfc0*/  STL.64 [R1+0x410], R20 ;  /* 0x0004101401007387 */ /* 0x000fe80000100a00 */
[----:B------:R0:W-:Y:S04]  /*4dfd0*/  STL.64 [R1+0x418], R22 ;  /* 0x0004181601007387 */ /* 0x0001e80000100a00 */
[----:B0-----:R-:W2:Y:S01]  /*4dfe0*/  LDL.LU.64 R22, [R1+0x53b8] ;  /* 0x0053b80001167983 */ /* 0x001ea20000300a00 */
[----:B----4-:R-:W-:Y:S03]  /*4dff0*/  HMMA.16816.F32 R24, R12, R2, R24 ;  /* 0x000000020c18723c */ /* 0x010fe60000001818 */
[----:B------:R-:W-:-:S15]  /*4e000*/  STL [R1+0x5300], R5 ;  /* 0x0053000501007387 */ /* 0x000fde0000100800 */
[----:B------:R-:W-:-:S05]  /*4e010*/  NOP ;  /* 0x0000000000007918 */ /* 0x000fca0000000000 */
[----:B------:R0:W-:Y:S04]  /*4e020*/  STL.64 [R1+0x400], R24 ;  /* 0x0004001801007387 */ /* 0x0001e80000100a00 */
[----:B------:R1:W-:Y:S04]  /*4e030*/  STL.64 [R1+0x408], R26 ;  /* 0x0004081a01007387 */ /* 0x0003e80000100a00 */
[----:B0-----:R-:W4:Y:S04]  /*4e040*/  LDL.LU.64 R24, [R1+0x2e0] ;  /* 0x0002e00001187983 */ /* 0x001f280000300a00 */
[----:B-1----:R-:W4:Y:S04]  /*4e050*/  LDL.LU.64 R26, [R1+0x2e8] ;  /* 0x0002e800011a7983 */ /* 0x002f280000300a00 */
[----:B------:R-:W-:Y:S01]  /*4e060*/  STL [R1+0x5328], R3 ;  /* 0x0053280301007387 */ /* 0x000fe20000100800 */
[----:B--2---:R-:W-:Y:S03]  /*4e070*/  HMMA.16816.F32 R12, R12, R22, R16 ;  /* 0x000000160c0c723c */ /* 0x004fe60000001810 */
[----:B------:R-:W2:Y:S04]  /*4e080*/  LDL.LU.64 R18, [R1+0x53b0] ;  /* 0x0053b00001127983 */ /* 0x000ea80000300a00 */
[----:B------:R-:W4:Y:S04]  /*4e090*/  LDL.LU.64 R16, [R1+0x53a8] ;  /* 0x0053a80001107983 */ /* 0x000f280000300a00 */
[----:B------:R-:W3:Y:S04]  /*4e0a0*/  LDL.LU.64 R20, [R1+0x2a0] ;  /* 0x0002a00001147983 */ /* 0x000ee80000300a00 */
[----:B------:R-:W2:Y:S08]  /*4e0b0*/  LDL.LU.64 R22, [R1+0x2a8] ;  /* 0x0002a80001167983 */ /* 0x000eb00000300a00 */
[----:B------:R-:W-:Y:S04]  /*4e0c0*/  STL.64 [R1+0x300], R12 ;  /* 0x0003000c01007387 */ /* 0x000fe80000100a00 */
[----:B------:R-:W-:Y:S04]  /*4e0d0*/  STL.64 [R1+0x308], R14 ;  /* 0x0003080e01007387 */ /* 0x000fe80000100a00 */
[----:B--2---:R-:W-:Y:S04]  /*4e0e0*/  STL.64 [R1+0x5390], R22 ;  /* 0x0053901601007387 */ /* 0x004fe80000100a00 */
[----:B---3--:R0:W-:Y:S04]  /*4e0f0*/  STL.64 [R1+0x5388], R20 ;  /* 0x0053881401007387 */ /* 0x0081e80000100a00 */
[----:B0-----:R-:W2:Y:S04]  /*4e100*/  LDL.LU.64 R20, [R1+0x2b0] ;  /* 0x0002b00001147983 */ /* 0x001ea80000300a00 */
[----:B------:R-:W2:Y:S04]  /*4e110*/  LDL.LU.64 R22, [R1+0x2b8] ;  /* 0x0002b80001167983 */ /* 0x000ea80000300a00 */
[----:B------:R-:W3:Y:S04]  /*4e120*/  LDL.LU R12, [R1+0x16a0] ;  /* 0x0016a000010c7983 */ /* 0x000ee80000300800 */
[----:B------:R-:W3:Y:S04]  /*4e130*/  LDL.LU R13, [R1+0x16a8] ;  /* 0x0016a800010d7983 */ /* 0x000ee80000300800 */
[----:B------:R-:W2:Y:S04]  /*4e140*/  LDL.LU R14, [R1+0x16b0] ;  /* 0x0016b000010e7983 */ /* 0x000ea80000300800 */
[----:B------:R-:W2:Y:S01]  /*4e150*/  LDL.LU R15, [R1+0x16b8] ;  /* 0x0016b800010f7983 */ /* 0x000ea20000300800 */
[----:B------:R-:W-:-:S02]  /*4e160*/  F2FP.F16.E5M2.UNPACK_B R8, R8 ;  /* 0x00000008ff08723e */ /* 0x000fc400020004ff */
[----:B------:R-:W-:Y:S02]  /*4e170*/  F2FP.F16.E5M2.UNPACK_B R9, R9 ;  /* 0x00000009ff09723e */ /* 0x000fe400020004ff */
[----:B------:R-:W-:Y:S02]  /*4e180*/  F2FP.F16.E5M2.UNPACK_B R10, R10 ;  /* 0x0000000aff0a723e */ /* 0x000fe400020004ff */
[----:B------:R-:W-:-:S07]  /*4e190*/  F2FP.F16.E5M2.UNPACK_B R11, R11 ;  /* 0x0000000bff0b723e */ /* 0x000fce00020004ff */
[C---:B----4-:R-:W-:Y:S06]  /*4e1a0*/  HMMA.16816.F32 R24, R8.reuse, R16, R24 ;  /* 0x000000100818723c */ /* 0x050fec0000001818 */
[----:B------:R-:W-:Y:S01]  /*4e1b0*/  IMAD.MOV.U32 R5, RZ, RZ, R16 ;  /* 0x000000ffff057224 */ /* 0x000fe200078e0010 */
[----:B--2---:R-:W-:Y:S04]  /*4e1c0*/  STL.64 [R1+0x5310], R14 ;  /* 0x0053100e01007387 */ /* 0x004fe80000100a00 */
[----:B---3--:R0:W-:Y:S04]  /*4e1d0*/  STL.64 [R1+0x5308], R12 ;  /* 0x0053080c01007387 */ /* 0x0081e80000100a00 */
[----:B0-----:R-:W2:Y:S04]  /*4e1e0*/  LDL.LU.64 R12, [R1+0x2c0] ;  /* 0x0002c000010c7983 */ /* 0x001ea80000300a00 */
[----:B------:R-:W2:Y:S04]  /*4e1f0*/  LDL.LU.64 R14, [R1+0x2c8] ;  /* 0x0002c800010e7983 */ /* 0x000ea80000300a00 */
        /* <DEDUP_REMOVED lines=8> */
[----:B------:R-:W-:Y:S01]  /*4e280*/  HMMA.16816.F32 R20, R8, R18, R20 ;  /* 0x000000120814723c */ /* 0x000fe20000001814 */
[----:B------:R-:W-:-:S05]  /*4e290*/  IMAD.MOV.U32 R0, RZ, RZ, R17 ;  /* 0x000000ffff007224 */ /* 0x000fca00078e0011 */
[----:B------:R-:W-:Y:S01]  /*4e2a0*/  IMAD.MOV.U32 R17, RZ, RZ, R18 ;  /* 0x000000ffff117224 */ /* 0x000fe200078e0012 */
[----:B---3--:R-:W-:-:S15]  /*4e2b0*/  HMMA.16816.F32 R4, R8, R24, R4 ;  /* 0x000000180804723c */ /* 0x008fde0000001804 */
[----:B------:R-:W-:-:S08]  /*4e2c0*/  NOP ;  /* 0x0000000000007918 */ /* 0x000fd00000000000 */
[----:B------:R-:W-:Y:S04]  /*4e2d0*/  STL.64 [R1+0x2e0], R4 ;  /* 0x0002e00401007387 */ /* 0x000fe80000100a00 */
[----:B------:R2:W-:Y:S04]  /*4e2e0*/  STL.64 [R1+0x2e8], R6 ;  /* 0x0002e80601007387 */ /* 0x0005e80000100a00 */
[----:B------:R-:W3:Y:S01]  /*4e2f0*/  LDL.LU.64 R24, [R1+0x290] ;  /* 0x0002900001187983 */ /* 0x000ee20000300a00 */
[----:B--2---:R-:W-:Y:S03]  /*4e300*/  HMMA.16816.F32 R4, R8, R26, R12 ;  /* 0x0000001a0804723c */ /* 0x004fe6000000180c */
[----:B------:R-:W3:-:S15]  /*4e310*/  LDL.LU.64 R26, [R1+0x298] ;  /* 0x00029800011a7983 */ /* 0x000ede0000300a00 */
[----:B------:R-:W-:-:S05]  /*4e320*/  NOP ;  /* 0x0000000000007918 */ /* 0x000fca0000000000 */
[----:B------:R0:W-:Y:S04]  /*4e330*/  STL.64 [R1+0x2d0], R4 ;  /* 0x0002d00401007387 */ /* 0x0001e80000100a00 */
[----:B------:R1:W-:Y:S04]  /*4e340*/  STL.64 [R1+0x2d8], R6 ;  /* 0x0002d80601007387 */ /* 0x0003e80000100a00 */
[----:B------:R-:W2:Y:S04]  /*4e350*/  LDL.LU.64 R12, [R1+0x280] ;  /* 0x00028000010c7983 */ /* 0x000ea80000300a00 */
[----:B------:R-:W2:Y:S04]  /*4e360*/  LDL.LU.64 R14, [R1+0x288] ;  /* 0x00028800010e7983 */ /* 0x000ea80000300a00 */
[----:B0-----:R-:W4:Y:S04]  /*4e370*/  LDL.LU.64 R4, [R1+0x270] ;  /* 0x0002700001047983 */ /* 0x001f280000300a00 */
[----:B-1----:R-:W4:Y:S04]  /*4e380*/  LDL.LU.64 R6, [R1+0x278] ;  /* 0x0002780001067983 */ /* 0x002f280000300a00 */
[----:B------:R-:W-:Y:S04]  /*4e390*/  STL.64 [R1+0x2c0], R20 ;  /* 0x0002c01401007387 */ /* 0x000fe80000100a00 */
[----:B------:R0:W-:Y:S04]  /*4e3a0*/  STL.64 [R1+0x2c8], R22 ;  /* 0x0002c81601007387 */ /* 0x0001e80000100a00 */
[----:B0-----:R-:W3:Y:S04]  /*4e3b0*/  LDL.LU.64 R22, [R1+0x5390] ;  /* 0x0053900001167983 */ /* 0x001ee80000300a00 */
[----:B------:R-:W3:Y:S04]  /*4e3c0*/  LDL.LU.64 R20, [R1+0x5388] ;  /* 0x0053880001147983 */ /* 0x000ee80000300a00 */
[----:B------:R-:W2:Y:S01]  /*4e3d0*/  LDL.LU R18, [R1+0x5380] ;  /* 0x0053800001127983 */ /* 0x000ea20000300800 */
[----:B------:R-:W-:-:S02]  /*4e3e0*/  IMAD.MOV.U32 R3, RZ, RZ, R19 ;  /* 0x000000ffff037224 */ /* 0x000fc400078e0013 */
[----:B------:R-:W-:Y:S02]  /*4e3f0*/  IMAD.MOV.U32 R19, RZ, RZ, R28 ;  /* 0x000000ffff137224 */ /* 0x000fe400078e001c */
[----:B------:R-:W-:Y:S01]  /*4e400*/  IMAD.MOV.U32 R16, RZ, RZ, R29 ;  /* 0x000000ffff107224 */ /* 0x000fe200078e001d */
[----:B---3--:R-:W-:-:S15]  /*4e410*/  HMMA.16816.F32 R20, R8, R28, R20 ;  /* 0x0000001c0814723c */ /* 0x008fde0000001814 */
[----:B------:R-:W-:-:S08]  /*4e420*/  NOP ;  /* 0x0000000000007918 */ /* 0x000fd00000000000 */
[----:B------:R-:W-:Y:S04]  /*4e430*/  STL.64 [R1+0x2b0], R20 ;  /* 0x0002b01401007387 */ /* 0x000fe80000100a00 */
[----:B------:R0:W-:Y:S04]  /*4e440*/  STL.64 [R1+0x2b8], R22 ;  /* 0x0002b81601007387 */ /* 0x0001e80000100a00 */
[----:B0-----:R-:W3:Y:S04]  /*4e450*/  LDL.LU.64 R22, [R1+0x5378] ;  /* 0x0053780001167983 */ /* 0x001ee80000300a00 */
[----:B------:R-:W4:Y:S04]  /*4e460*/  LDL.LU.64 R20, [R1+0x5370] ;  /* 0x0053700001147983 */ /* 0x000f280000300a00 */
[----:B------:R-:W3:Y:S04]  /*4e470*/  LDL.LU.64 R28, [R1+0x5368] ;  /* 0x00536800011c7983 */ /* 0x000ee80000300a00 */
[----:B--2---:R-:W-:Y:S04]  /*4e480*/  STL.64 [R1+0x5340], R18 ;  /* 0x0053401201007387 */ /* 0x004fe80000100a00 */
[----:B------:R0:W-:Y:S04]  /*4e490*/  STL.64 [R1+0x5338], R16 ;  /* 0x0053381001007387 */ /* 0x0001e80000100a00 */
[----:B0-----:R-:W2:Y:S04]  /*4e4a0*/  LDL.LU.64 R16, [R1+0x250] ;  /* 0x0002500001107983 */ /* 0x001ea80000300a00 */
[----:B------:R-:W4:Y:S01]  /*4e4b0*/  LDL.LU.64 R18, [R1+0x258] ;  /* 0x0002580001127983 */ /* 0x000f220000300a00 */
[C---:B---3--:R-:W-:Y:S03]  /*4e4c0*/  HMMA.16816.F32 R24, R8.reuse, R28, R24 ;  /* 0x0000001c0818723c */ /* 0x048fe60000001818 */
[----:B----4-:R-:W-:Y:S04]  /*4e4d0*/  STL.64 [R1+0x5350], R18 ;  /* 0x0053501201007387 */ /* 0x010fe80000100a00 */
[----:B--2---:R0:W-:Y:S04]  /*4e4e0*/  STL.64 [R1+0x5348], R16 ;  /* 0x0053481001007387 */ /* 0x0041e80000100a00 */
[----:B0-----:R-:W2:Y:S04]  /*4e4f0*/  LDL.LU.64 R16, [R1+0x260] ;  /* 0x0002600001107983 */ /* 0x001ea80000300a00 */
[----:B------:R-:W2:Y:S08]  /*4e500*/  LDL.LU.64 R18, [R1+0x268] ;  /* 0x0002680001127983 */ /* 0x000eb00000300a00 */
[----:B------:R-:W-:Y:S04]  /*4e510*/  STL.64 [R1+0x2a0], R24 ;  /* 0x0002a01801007387 */ /* 0x000fe80000100a00 */
[----:B------:R0:W-:Y:S04]  /*4e520*/  STL.64 [R1+0x2a8], R26 ;  /* 0x0002a81a01007387 */ /* 0x0001e80000100a00 */
[----:B0-----:R-:W3:Y:S04]  /*4e530*/  LDL.LU.64 R26, [R1+0x5360] ;  /* 0x00536000011a7983 */ /* 0x001ee80000300a00 */
[----:B------:R-:W4:Y:S01]  /*4e540*/  LDL.LU.64 R24, [R1+0x5358] ;  /* 0x0053580001187983 */ /* 0x000f220000300a00 */
[C---:B---3--:R-:W-:Y:S06]  /*4e550*/  HMMA.16816.F32 R12, R8.reuse, R26, R12 ;  /* 0x0000001a080c723c */ /* 0x048fec000000180c */
[----:B--2---:R-:W-:-:S15]  /*4e560*/  HMMA.16816.F32 R16, R8, R22, R16 ;  /* 0x000000160810723c */ /* 0x004fde0000001810 */
[----:B------:R-:W-:-:S02]  /*4e570*/  NOP ;  /* 0x0000000000007918 */ /* 0x000fc40000000000 */
[----:B------:R-:W-:Y:S04]  /*4e580*/  STL.64 [R1+0x290], R12 ;  /* 0x0002900c01007387 */ /* 0x000fe80000100a00 */
[----:B------:R4:W-:Y:S02]  /*4e590*/  STL.64 [R1+0x298], R14 ;  /* 0x0002980e01007387 */ /* 0x0009e40000100a00 */
[----:B----4-:R-:W-:Y:S02]  /*4e5a0*/  HMMA.16816.F32 R12, R8, R24, R4 ;  /* 0x00000018080c723c */ /* 0x010fe40000001804 */
[----:B------:R-:W2:Y:S04]  /*4e5b0*/  LDL.LU.64 R4, [R1+0x240] ;  /* 0x0002400001047983 */ /* 0x000ea80000300a00 */
[----:B------:R-:W2:-:S15]  /*4e5c0*/  LDL.LU.64 R6, [R1+0x248] ;  /* 0x0002480001067983 */ /* 0x000e9e0000300a00 */
[----:B------:R-:W-:-:S02]  /*4e5d0*/  NOP ;  /* 0x0000000000007918 */ /* 0x000fc40000000000 */
[----:B------:R0:W-:Y:S04]  /*4e5e0*/  STL.64 [R1+0x280], R12 ;  /* 0x0002800c01007387 */ /* 0x0001e80000100a00 */
[----:B------:R1:W-:Y:S04]  /*4e5f0*/  STL.64 [R1+0x288], R14 ;  /* 0x0002880e01007387 */ /* 0x0003e80000100a00 */
[----:B0-----:R-:W3:Y:S04]  /*4e600*/  LDL.LU.64 R12, [R1+0x230] ;  /* 0x00023000010c7983 */ /* 0x001ee80000300a00 */
[----:B-1----:R-:W3:Y:S04]  /*4e610*/  LDL.LU.64 R14, [R1+0x238] ;  /* 0x00023800010e7983 */ /* 0x002ee80000300a00 */
[----:B------:R0:W-:Y:S04]  /*4e620*/  STL.64 [R1+0x52a8], R26 ;  /* 0x0052a81a01007387 */ /* 0x0001e80000100a00 */
[----:B0-----:R-:W4:Y:S04]  /*4e630*/  LDL.LU R26, [R1+0x16b4] ;  /* 0x0016b400011a7983 */ /* 0x001f280000300800 */
[----:B------:R-:W4:Y:S04]  /*4e640*/  LDL.LU R27, [R1+0x16bc] ;  /* 0x0016bc00011b7983 */ /* 0x000f280000300800 */
        /* <DEDUP_REMOVED lines=13> */
[----:B------:R2:W-:Y:S02]  /*4e720*/  STL.64 [R1+0x5288], R22 ;  /* 0x0052881601007387 */ /* 0x0005e40000100a00 */
[----:B--2---:R-:W-:-:S02]  /*4e730*/  IMAD.MOV.U32 R22, RZ, RZ, R19 ;  /* 0x000000ffff167224 */ /* 0x004fc400078e0013 */
[----:B------:R-:W2:Y:S01]  /*4e740*/  LDL.LU R19, [R1+0x5334] ;  /* 0x0053340001137983 */ /* 0x000ea20000300800 */
[----:B---3--:R-:W-:-:S03]  /*4e750*/  IMAD.MOV.U32 R23, RZ, RZ, R16 ;  /* 0x000000ffff177224 */ /* 0x008fc600078e0010 */
[----:B------:R-:W3:Y:S04]  /*4e760*/  LDL.LU R16, [R1+0x5330] ;  /* 0x0053300001107983 */ /* 0x000ee80000300800 */
[----:B------:R0:W-:Y:S02]  /*4e770*/  STL.64 [R1+0x5280], R20 ;  /* 0x0052801401007387 */ /* 0x0001e40000100a00 */
[----:B0-----:R-:W-:Y:S02]  /*4e780*/  IMAD.MOV.U32 R20, RZ, RZ, R17 ;  /* 0x000000ffff147224 */ /* 0x001fe400078e0011 */
[----:B------:R-:W3:Y:S01]  /*4e790*/  LDL.LU R17, [R1+0x532c] ;  /* 0x00532c0001117983 */ /* 0x000ee20000300800 */
[----:B------:R-:W-:-:S03]  /*4e7a0*/  IMAD.MOV.U32 R21, RZ, RZ, R3 ;  /* 0x000000ffff157224 */ /* 0x000fc600078e0003 */
[----:B------:R-:W4:Y:S04]  /*4e7b0*/  LDL.LU R3, [R1+0x5328] ;  /* 0x0053280001037983 */ /* 0x000f280000300800 */
[----:B------:R-:W-:Y:S04]  /*4e7c0*/  STL.64 [R1+0x52b8], R22 ;  /* 0x0052b81601007387 */ /* 0x000fe80000100a00 */
[----:B------:R0:W-:Y:S04]  /*4e7d0*/  STL.64 [R1+0x52b0], R20 ;  /* 0x0052b01401007387 */ /* 0x0001e80000100a00 */
[----:B0-----:R-:W4:Y:S04]  /*4e7e0*/  LDL.LU.64 R20, [R1+0x220] ;  /* 0x0002200001147983 */ /* 0x001f280000300a00 */
[----:B------:R-:W4:Y:S01]  /*4e7f0*/  LDL.LU.64 R22, [R1+0x228] ;  /* 0x0002280001167983 */ /* 0x000f220000300a00 */
[C---:B--2---:R-:W-:Y:S06]  /*4e800*/  HMMA.16816.F32 R4, R8.reuse, R18, R4 ;  /* 0x000000120804723c */ /* 0x044fec0000001804 */
[----:B---3--:R-:W-:-:S15]  /*4e810*/  HMMA.16816.F32 R12, R8, R16, R12 ;  /* 0x00000010080c723c */ /* 0x008fde000000180c */
[----:B------:R-:W-:-:S02]  /*4e820*/  NOP ;  /* 0x0000000000007918 */ /* 0x000fc40000000000 */
[----:B------:R-:W-:Y:S04]  /*4e830*/  STL.64 [R1+0x250], R4 ;  /* 0x0002500401007387 */ /* 0x000fe80000100a00 */
[----:B------:R0:W-:Y:S04]  /*4e840*/  STL.64 [R1+0x258], R6 ;  /* 0x0002580601007387 */ /* 0x0001e80000100a00 */
[----:B0-----:R-:W4:Y:S04]  /*4e850*/  LDL.LU.64 R6, [R1+0x5320] ;  /* 0x0053200001067983 */ /* 0x001f280000300a00 */
[----:B------:R-:W2:Y:S04]  /*4e860*/  LDL.LU.64 R4, [R1+0x5318] ;  /* 0x0053180001047983 */ /* 0x000ea80000300a00 */
[----:B------:R-:W-:Y:S04]  /*4e870*/  STL.64 [R1+0x240], R12 ;  /* 0x0002400c01007387 */ /* 0x000fe80000100a00 */
[----:B------:R0:W-:Y:S04]  /*4e880*/  STL.64 [R1+0x248], R14 ;  /* 0x0002480e01007387 */ /* 0x0001e80000100a00 */
[----:B0-----:R-:W3:Y:S04]  /*4e890*/  LDL.LU.64 R14, [R1+0x5310] ;  /* 0x00531000010e7983 */ /* 0x001ee80000300a00 */
[----:B------:R-:W2:Y:S04]  /*4e8a0*/  LDL.LU.64 R12, [R1+0x5308] ;  /* 0x00530800010c7983 */ /* 0x000ea80000300a00 */
[----:B------:R-:W-:Y:S04]  /*4e8b0*/  STL.64 [R1+0x5268], R18 ;  /* 0x0052681201007387 */ /* 0x000fe80000100a00 */
[----:B------:R4:W-:Y:S02]  /*4e8c0*/  STL.64 [R1+0x5260], R16 ;  /* 0x0052601001007387 */ /* 0x0009e40000100a00 */
[----:B----4-:R-:W-:Y:S01]  /*4e8d0*/  HMMA.16816.F32 R16, R8, R6, R20 ;  /* 0x000000060810723c */ /* 0x010fe20000001814 */
[----:B---3--:R-:W-:-:S02]  /*4e8e0*/  IMAD R14, R14, 0x100, R26 ;  /* 0x000001000e0e7824 */ /* 0x008fc400078e021a */
[----:B--2---:R-:W-:Y:S02]  /*4e8f0*/  IMAD R12, R12, 0x100, R24 ;  /* 0x000001000c0c7824 */ /* 0x004fe400078e0218 */
[----:B------:R-:W-:Y:S02]  /*4e900*/  IMAD R13, R13, 0x100, R25 ;  /* 0x000001000d0d7824 */ /* 0x000fe400078e0219 */
[----:B------:R-:W-:-:S15]  /*4e910*/  IMAD R15, R15, 0x100, R27 ;  /* 0x000001000f0f7824 */ /* 0x000fde00078e021b */
[----:B------:R-:W-:-:S01]  /*4e920*/  NOP ;  /* 0x0000000000007918 */ /* 0x000fc20000000000 */
[----:B------:R-:W-:Y:S04]  /*4e930*/  STL.64 [R1+0x230], R16 ;  /* 0x0002301001007387 */ /* 0x000fe80000100a00 */
[----:B------:R-:W-:Y:S04]  /*4e940*/  STL.64 [R1+0x238], R18 ;  /* 0x0002381201007387 */ /* 0x000fe80000100a00 */
[----:B------:R-:W2:Y:S04]  /*4e950*/  LDL.LU.64 R24, [R1+0x1340] ;  /* 0x0013400001187983 */ /* 0x000ea80000300a00 */
[----:B------:R-:W2:Y:S04]  /*4e960*/  LDL.LU.64 R26, [R1+0x1348] ;  /* 0x00134800011a7983 */ /* 0x000ea80000300a00 */
[----:B------:R-:W3:Y:S04]  /*4e970*/  LDL.LU.64 R20, [R1+0x1170] ;  /* 0x0011700001147983 */ /* 0x000ee80000300a00 */
[----:B------:R-:W4:Y:S04]  /*4e980*/  LDL.LU.64 R22, [R1+0x1178] ;  /* 0x0011780001167983 */ /* 0x000f280000300a00 */
[----:B----4-:R0:W-:Y:S02]  /*4e990*/  STL.64 [R1+0x52c8], R22 ;  /* 0x0052c81601007387 */ /* 0x0101e40000100a00 */
[----:B0-----:R-:W-:-:S02]  /*4e9a0*/  IMAD.MOV.U32 R22, RZ, RZ, R5 ;  /* 0x000000ffff167224 */ /* 0x001fc400078e0005 */
[----:B------:R-:W2:Y:S04]  /*4e9b0*/  LDL.LU R5, [R1+0x5300] ;  /* 0x0053000001057983 */ /* 0x000ea80000300800 */
[----:B---3--:R0:W-:Y:S04]  /*4e9c0*/  STL.64 [R1+0x52c0], R20 ;  /* 0x0052c01401007387 */ /* 0x0081e80000100a00 */
[----:B0-----:R-:W3:Y:S01]  /*4e9d0*/  LDL.64 R20, [R1+0x28] ;  /* 0x0000280001147983 */ /* 0x001ee20000100a00 */
[----:B------:R-:W-:-:S05]  /*4e9e0*/  IMAD.MOV.U32 R23, RZ, RZ, R0 ;  /* 0x000000ffff177224 */ /* 0x000fca00078e0000 */
[----:B------:R-:W-:Y:S04]  /*4e9f0*/  STL.64 [R1+0x52f8], R22 ;  /* 0x0052f81601007387 */ /* 0x000fe80000100a00 */
[----:B---3--:R0:W-:Y:S04]  /*4ea00*/  STL.64 [R1+0x52f0], R20 ;  /* 0x0052f01401007387 */ /* 0x0081e80000100a00 */
        /* <DEDUP_REMOVED lines=8> */
[----:B------:R-:W3:Y:S01]  /*4ea90*/  LDL.LU.64 R18, [R1+0x208] ;  /* 0x0002080001127983 */ /* 0x000ee20000300a00 */
[----:B------:R-:W-:Y:S03]  /*4eaa0*/  HMMA.16816.F32 R20, R8, R2, R20 ;  /* 0x000000020814723c */ /* 0x000fe60000001814 */
[----:B---3--:R-:W-:Y:S04]  /*4eab0*/  STL.64 [R1+0x52e8], R18 ;  /* 0x0052e81201007387 */ /* 0x008fe80000100a00 */
[----:B--2---:R0:W-:Y:S04]  /*4eac0*/  STL.64 [R1+0x52e0], R16 ;  /* 0x0052e01001007387 */ /* 0x0041e80000100a00 */
        /* <DEDUP_REMOVED lines=18> */
[----:B--2---:R-:W-:Y:S01]  /*4ebf0*/  HMMA.16816.F32 R8, R8, R20, R16 ;  /* 0x000000140808723c */ /* 0x004fe20000001810 */
[----:B------:R-:W3:Y:S04]  /*4ec00*/  LDL.LU.64 R18, [R1+0x52e8] ;  /* 0x0052e80001127983 */ /* 0x000ee80000300a00 */
[----:B------:R-:W3:Y:S01]  /*4ec10*/  LDL.LU.64 R16, [R1+0x52e0] ;  /* 0x0052e00001107983 */ /* 0x000ee20000300a00 */
[----:B------:R-:W-:-:S15]  /*4ec20*/  IMAD.MOV.U32 R0, RZ, RZ, R21 ;  /* 0x000000ffff007224 */ /* 0x000fde00078e0015 */
[----:B------:R-:W-:-:S02]  /*4ec30*/  NOP ;  /* 0x0000000000007918 */ /* 0x000fc40000000000 */
[----:B------:R-:W-:Y:S04]  /*4ec40*/  STL.64 [R1+0x220], R8 ;  /* 0x0002200801007387 */ /* 0x000fe80000100a00 */
[----:B------:R0:W-:Y:S04]  /*4ec50*/  STL.64 [R1+0x228], R10 ;  /* 0x0002280a01007387 */ /* 0x0001e80000100a00 */
[----:B0-----:R-:W2:Y:S04]  /*4ec60*/  LDL.LU R10, [R1+0x18] ;  /* 0x00001800010a7983 */ /* 0x001ea80000300800 */
[----:B------:R-:W2:Y:S01]  /*4ec70*/  LDL.LU R11, [R1+0x1c] ;  /* 0x00001c00010b7983 */ /* 0x000ea20000300800 */
[----:B---3--:R-:W-:Y:S03]  /*4ec80*/  HMMA.16816.F32 R20, R12, R22, R16 ;  /* 0x000000160c14723c */ /* 0x008fe60000001810 */
[----:B------:R-:W3:Y:S04]  /*4ec90*/  LDL.LU.64 R18, [R1+0x52d8] ;  /* 0x0052d80001127983 */ /* 0x000ee80000300a00 */
[----:B------:R-:W3:-:S15]  /*4eca0*/  LDL.LU.64 R16, [R1+0x52d0] ;  /* 0x0052d00001107983 */ /* 0x000ede0000300a00 */
[----:B------:R-:W-:-:S01]  /*4ecb0*/  NOP ;  /* 0x0000000000007918 */ /* 0x000fc20000000000 */
[----:B------:R-:W-:Y:S04]  /*4ecc0*/  STL.64 [R1+0x200], R20 ;  /* 0x0002001401007387 */ /* 0x000fe80000100a00 */
[----:B------:R0:W-:Y:S04]  /*4ecd0*/  STL.64 [R1+0x208], R22 ;  /* 0x0002081601007387 */ /* 0x0001e80000100a00 */
[----:B0-----:R-:W2:Y:S04]  /*4ece0*/  LDL.LU.64 R22, [R1+0x52c8] ;  /* 0x0052c80001167983 */ /* 0x001ea80000300a00 */
[----:B------:R-:W2:Y:S02]  /*4ecf0*/  LDL.LU.64 R20, [R1+0x52c0] ;  /* 0x0052c00001147983 */ /* 0x000ea40000300a00 */
[----:B--2---:R-:W-:Y:S02]  /*4ed00*/  HMMA.16816.F32 R8, R12, R10, R20 ;  /* 0x0000000a0c08723c */ /* 0x004fe40000001814 */
[----:B------:R-:W3:Y:S04]  /*4ed10*/  LDL.LU.64 R22, [R1+0x52b8] ;  /* 0x0052b80001167983 */ /* 0x000ee80000300a00 */
[----:B------:R-:W4:-:S15]  /*4ed20*/  LDL.LU.64 R20, [R1+0x52b0] ;  /* 0x0052b00001147983 */ /* 0x000f1e0000300a00 */
[----:B------:R-:W-:-:S02]  /*4ed30*/  NOP ;  /* 0x0000000000007918 */ /* 0x000fc40000000000 */
[----:B------:R0:W-:Y:S04]  /*4ed40*/  STL.64 [R1+0x1e0], R8 ;  /* 0x0001e00801007387 */ /* 0x0001e80000100a00 */
[----:B------:R1:W-:Y:S04]  /*4ed50*/  STL.64 [R1+0x1e8], R10 ;  /* 0x0001e80a01007387 */ /* 0x0003e80000100a00 */
[----:B0-----:R-:W2:Y:S04]  /*4ed60*/  LDL.LU.64 R8, [R1+0x70] ;  /* 0x0000700001087983 */ /* 0x001ea80000300a00 */
[----:B-1----:R-:W3:Y:S04]  /*4ed70*/  LDL.LU.64 R10, [R1+0x78] ;  /* 0x00007800010a7983 */ /* 0x002ee80000300a00 */
[----:B---3--:R0:W-:Y:S04]  /*4ed80*/  STL.64 [R1+0x5238], R10 ;  /* 0x0052380a01007387 */ /* 0x0081e80000100a00 */
[----:B0-----:R-:W3:Y:S04]  /*4ed90*/  LDL.LU R10, [R1+0x10] ;  /* 0x00001000010a7983 */ /* 0x001ee80000300800 */
[----:B------:R-:W3:Y:S04]  /*4eda0*/  LDL.LU R11, [R1+0x14] ;  /* 0x00001400010b7983 */ /* 0x000ee80000300800 */
[----:B--2---:R3:W-:Y:S02]  /*4edb0*/  STL.64 [R1+0x5230], R8 ;  /* 0x0052300801007387 */ /* 0x0047e40000100a00 */
[----:B---3--:R-:W-:Y:S02]  /*4edc0*/  HMMA.16816.F32 R8, R12, R10, R24 ;  /* 0x0000000a0c08723c */ /* 0x008fe40000001818 */
[----:B------:R-:W2:Y:S04]  /*4edd0*/  LDL.LU.64 R26, [R1+0x52a8] ;  /* 0x0052a800011a7983 */ /* 0x000ea80000300a00 */
[----:B------:R-:W3:-:S15]  /*4ede0*/  LDL.LU.64 R24, [R1+0x52a0] ;  /* 0x0052a00001187983 */ /* 0x000ede0000300a00 */
[----:B------:R-:W-:-:S02]  /*4edf0*/  NOP ;  /* 0x0000000000007918 */ /* 0x000fc40000000000 */
[----:B------:R-:W-:Y:S04]  /*4ee00*/  STL.64 [R1+0x1c0], R8 ;  /* 0x0001c00801007387 */ /* 0x000fe80000100a00 */
[----:B------:R4:W-:Y:S02]  /*4ee10*/  STL.64 [R1+0x1c8], R10 ;  /* 0x0001c80a01007387 */ /* 0x0009e40000100a00 */
[C---:B----4-:R-:W-:Y:S06]  /*4ee20*/  HMMA.16816.F32 R8, R12.reuse, R20, R4 ;  /* 0x000000140c08723c */ /* 0x050fec0000001804 */
[----:B------:R-:W-:-:S15]  /*4ee30*/  HMMA.16816.F32 R4, R12, R22, R16 ;  /* 0x000000160c04723c */ /* 0x000fde0000001810 */
[----:B------:R-:W-:-:S02]  /*4ee40*/  NOP ;  /* 0x0000000000007918 */ /* 0x000fc40000000000 */
        /* <DEDUP_REMOVED lines=13> */
[----:B------:R-:W2:Y:S01]  /*4ef20*/  LDL.LU.64 R18, [R1+0x108] ;  /* 0x0001080001127983 */ /* 0x000ea20000300a00 */
[C---:B----4-:R-:W-:Y:S03]  /*4ef30*/  HMMA.16816.F32 R8, R12.reuse, R28, R8 ;  /* 0x0000001c0c08723c */ /* 0x050fe60000001808 */
[----:B--2---:R-:W-:Y:S04]  /*4ef40*/  STL.64 [R1+0x5278], R18 ;  /* 0x0052781201007387 */ /* 0x004fe80000100a00 */
[----:B---3--:R0:W-:Y:S04]  /*4ef50*/  STL.64 [R1+0x5270], R16 ;  /* 0x0052701001007387 */ /* 0x0081e80000100a00 */
[----:B0-----:R-:W2:Y:S04]  /*4ef60*/  LDL.LU.64 R16, [R1+0x1080] ;  /* 0x0010800001107983 */ /* 0x001ea80000300a00 */
[----:B------:R-:W2:Y:S04]  /*4ef70*/  LDL.LU.64 R18, [R1+0x1088] ;  /* 0x0010880001127983 */ /* 0x000ea80000300a00 */
[----:B------:R-:W3:Y:S04]  /*4ef80*/  LDL.LU.64 R4, [R1+0x1070] ;  /* 0x0010700001047983 */ /* 0x000ee80000300a00 */
[----:B------:R-:W4:Y:S01]  /*4ef90*/  LDL.LU.64 R6, [R1+0x1078] ;  /* 0x0010780001067983 */ /* 0x000f220000300a00 */
[C---:B------:R-:W-:Y:S03]  /*4efa0*/  HMMA.16816.F32 R20, R12.reuse, R26, R20 ;  /* 0x0000001a0c14723c */ /* 0x040fe60000001814 */
[----:B----4-:R-:W-:Y:S04]  /*4efb0*/  STL.64 [R1+0x5258], R6 ;  /* 0x0052580601007387 */ /* 0x010fe80000100a00 */
[----:B---3--:R0:W-:Y:S04]  /*4efc0*/  STL.64 [R1+0x5250], R4 ;  /* 0x0052500401007387 */ /* 0x0081e80000100a00 */
[----:B0-----:R-:W3:Y:S04]  /*4efd0*/  LDL.LU.64 R4, [R1+0xc0] ;  /* 0x0000c00001047983 */ /* 0x001ee80000300a00 */
[----:B------:R-:W3:Y:S04]  /*4efe0*/  LDL.LU.64 R6, [R1+0xc8] ;  /* 0x0000c80001067983 */ /* 0x000ee80000300a00 */
[----:B------:R0:W-:Y:S04]  /*4eff0*/  STL.64 [R1+0x160], R8 ;  /* 0x0001600801007387 */ /* 0x0001e80000100a00 */
[----:B------:R1:W-:Y:S04]  /*4f000*/  STL.64 [R1+0x168], R10 ;  /* 0x0001680a01007387 */ /* 0x0003e80000100a00 */
[----:B0-----:R-:W4:Y:S04]  /*4f010*/  LDL.LU.64 R8, [R1+0x80] ;  /* 0x0000800001087983 */ /* 0x001f280000300a00 */
[----:B-1----:R-:W4:Y:S04]  /*4f020*/  LDL.LU.64 R10, [R1+0x88] ;  /* 0x00008800010a7983 */ /* 0x002f280000300a00 */
[----:B------:R-:W4:Y:S04]  /*4f030*/  LDL.LU R28, [R1+0x16dc] ;  /* 0x0016dc00011c7983 */ /* 0x000f280000300800 */
[----:B------:R-:W4:Y:S04]  /*4f040*/  LDL.LU R29, [R1+0x16d8] ;  /* 0x0016d800011d7983 */ /* 0x000f280000300800 */
[----:B------:R-:W-:Y:S04]  /*4f050*/  STL.64 [R1+0x140], R20 ;  /* 0x0001401401007387 */ /* 0x000fe80000100a00 */
[----:B------:R0:W-:Y:S04]  /*4f060*/  STL.64 [R1+0x148], R22 ;  /* 0x0001481601007387 */ /* 0x0001e80000100a00 */
[----:B0-----:R-:W2:Y:S04]  /*4f070*/  LDL.LU.64 R22, [R1+0x5298] ;  /* 0x0052980001167983 */ /* 0x001ea80000300a00 */
[----:B------:R-:W2:Y:S04]  /*4f080*/  LDL.LU.64 R20, [R1+0x5290] ;  /* 0x0052900001147983 */ /* 0x000ea80000300a00 */
[----:B------:R-:W4:Y:S04]  /*4f090*/  LDL.LU R26, [R1+0x16d4] ;  /* 0x0016d400011a7983 */ /* 0x000f280000300800 */
[----:B------:R-:W4:Y:S01]  /*4f0a0*/  LDL.LU R27, [R1+0x16d0] ;  /* 0x0016d000011b7983 */ /* 0x000f220000300800 */
[----:B--2---:R-:W-:-:S15]  /*4f0b0*/  HMMA.16816.F32 R20, R12, R24, R20 ;  /* 0x000000180c14723c */ /* 0x004fde0000001814 */
[----:B------:R-:W-:-:S08]  /*4f0c0*/  NOP ;  /* 0x0000000000007918 */ /* 0x000fd00000000000 */
[----:B------:R-:W-:Y:S04]  /*4f0d0*/  STL.64 [R1+0x120], R20 ;  /* 0x0001201401007387 */ /* 0x000fe80000100a00 */
[----:B------:R0:W-:Y:S04]  /*4f0e0*/  STL.64 [R1+0x128], R22 ;  /* 0x0001281601007387 */ /* 0x0001e80000100a00 */
[----:B0-----:R-:W2:Y:S04]  /*4f0f0*/  LDL.LU.64 R22, [R1+0x5288] ;  /* 0x0052880001167983 */ /* 0x001ea80000300a00 */
[----:B------:R-:W3:Y:S04]  /*4f100*/  LDL.LU.64 R20, [R1+0x5280] ;  /* 0x0052800001147983 */ /* 0x000ee80000300a00 */
[----:B------:R-:W4:Y:S04]  /*4f110*/  LDL.LU R24, [R1+0x16cc] ;  /* 0x0016cc0001187983 */ /* 0x000f280000300800 */
[----:B------:R-:W4:Y:S01]  /*4f120*/  LDL.LU R25, [R1+0x16c8] ;  /* 0x0016c80001197983 */ /* 0x000f220000300800 */
[----:B--2---:R-:W-:-:S15]  /*4f130*/  HMMA.16816.F32 R16, R12, R22, R16 ;  /* 0x000000160c10723c */ /* 0x004fde0000001810 */
[----:B------:R-:W-:-:S08]  /*4f140*/  NOP ;  /* 0x0000000000007918 */ /* 0x000fd00000000000 */
[----:B------:R-:W-:Y:S04]  /*4f150*/  STL.64 [R1+0x110], R16 ;  /* 0x0001101001007387 */ /* 0x000fe80000100a00 */
[----:B------:R0:W-:Y:S04]  /*4f160*/  STL.64 [R1+0x118], R18 ;  /* 0x0001181201007387 */ /* 0x0001e80000100a00 */
[----:B0-----:R-:W3:Y:S04]  /*4f170*/  LDL.LU.64 R18, [R1+0x5278] ;  /* 0x0052780001127983 */ /* 0x001ee80000300a00 */
[----:B------:R-:W3:Y:S04]  /*4f180*/  LDL.LU.64 R16, [R1+0x5270] ;  /* 0x0052700001107983 */ /* 0x000ee80000300a00 */
[----:B------:R-:W2:Y:S04]  /*4f190*/  LDL.LU R22, [R1+0x16c4] ;  /* 0x0016c40001167983 */ /* 0x000ea80000300800 */
[----:B------:R-:W2:Y:S01]  /*4f1a0*/  LDL.LU R23, [R1+0x16c0] ;  /* 0x0016c00001177983 */ /* 0x000ea20000300800 */
[----:B---3--:R-:W-:-:S15]  /*4f1b0*/  HMMA.16816.F32 R16, R12, R20, R16 ;  /* 0x000000140c10723c */ /* 0x008fde0000001810 */
[----:B------:R-:W-:-:S08]  /*4f1c0*/  NOP ;  /* 0x0000000000007918 */ /* 0x000fd00000000000 */
[----:B------:R-:W-:Y:S04]  /*4f1d0*/  STL.64 [R1+0x100], R16 ;  /* 0x0001001001007387 */ /* 0x000fe80000100a00 */
[----:B------:R0:W-:Y:S04]  /*4f1e0*/  STL.64 [R1+0x108], R18 ;  /* 0x0001081201007387 */ /* 0x0001e80000100a00 */
[----:B0-----:R-:W3:Y:S04]  /*4f1f0*/  LDL.LU.64 R18, [R1+0x5268] ;  /* 0x0052680001127983 */ /* 0x001ee80000300a00 */
[----:B------:R-:W4:Y:S01]  /*4f200*/  LDL.LU.64 R16, [R1+0x5260] ;  /* 0x0052600001107983 */ /* 0x000f220000300a00 */
[----:B---3--:R-:W-:-:S15]  /*4f210*/  HMMA.16816.F32 R4, R12, R18, R4 ;  /* 0x000000120c04723c */ /* 0x008fde0000001804 */
[----:B------:R-:W-:-:S08]  /*4f220*/  NOP ;  /* 0x0000000000007918 */ /* 0x000fd00000000000 */
[----:B------:R-:W-:Y:S04]  /*4f230*/  STL.64 [R1+0xc0], R4 ;  /* 0x0000c00401007387 */ /* 0x000fe80000100a00 */
[----:B------:R0:W-:Y:S04]  /*4f240*/  STL.64 [R1+0xc8], R6 ;  /* 0x0000c80601007387 */ /* 0x0001e80000100a00 */
[----:B0-----:R-:W4:Y:S04]  /*4f250*/  LDL.LU.64 R6, [R1+0x5258] ;  /* 0x0052580001067983 */ /* 0x001f280000300a00 */
[----:B------:R-:W4:Y:S02]  /*4f260*/  LDL.LU.64 R4, [R1+0x5250] ;  /* 0x0052500001047983 */ /* 0x000f240000300a00 */
[----:B----4-:R-:W-:Y:S02]  /*4f270*/  HMMA.16816.F32 R16, R12, R16, R4 ;  /* 0x000000100c10723c */ /* 0x010fe40000001804 */
[----:B------:R-:W3:Y:S04]  /*4f280*/  LDL.LU.64 R6, [R1+0x5248] ;  /* 0x0052480001067983 */ /* 0x000ee80000300a00 */
[----:B------:R-:W4:-:S15]  /*4f290*/  LDL.LU.64 R4, [R1+0x5240] ;  /* 0x0052400001047983 */ /* 0x000f1e0000300a00 */
[----:B------:R-:W-:-:S02]  /*4f2a0*/  NOP ;  /* 0x0000000000007918 */ /* 0x000fc40000000000 */
[----:B------:R0:W-:Y:S04]  /*4f2b0*/  STL.64 [R1+0xa0], R16 ;  /* 0x0000a01001007387 */ /* 0x0001e80000100a00 */
[----:B------:R1:W-:Y:S04]  /*4f2c0*/  STL.64 [R1+0xa8], R18 ;  /* 0x0000a81201007387 */ /* 0x0003e80000100a00 */
[----:B0-----:R-:W4:Y:S04]  /*4f2d0*/  LDL.LU.64 R16, [R1+0xe0] ;  /* 0x0000e00001107983 */ /* 0x001f280000300a00 */
[----:B-1----:R-:W4:Y:S01]  /*4f2e0*/  LDL.LU.64 R18, [R1+0xe8] ;  /* 0x0000e80001127983 */ /* 0x002f220000300a00 */
[----:B---3--:R-:W-:-:S15]  /*4f2f0*/  HMMA.16816.F32 R8, R12, R6, R8 ;  /* 0x000000060c08723c */ /* 0x008fde0000001808 */
[----:B------:R-:W-:-:S08]  /*4f300*/  NOP ;  /* 0x0000000000007918 */ /* 0x000fd00000000000 */
[----:B------:R-:W-:Y:S04]  /*4f310*/  STL.64 [R1+0x80], R8 ;  /* 0x0000800801007387 */ /* 0x000fe80000100a00 */
[----:B------:R0:W-:Y:S04]  /*4f320*/  STL.64 [R1+0x88], R10 ;  /* 0x0000880a01007387 */ /* 0x0001e80000100a00 */
[----:B0-----:R-:W3:Y:S04]  /*4f330*/  LDL.LU.64 R10, [R1+0x5238] ;  /* 0x00523800010a7983 */ /* 0x001ee80000300a00 */
[----:B------:R-:W3:Y:S01]  /*4f340*/  LDL.LU.64 R8, [R1+0x5230] ;  /* 0x0052300001087983 */ /* 0x000ee20000300a00 */
[----:B----4-:R-:W-:-:S15]  /*4f350*/  HMMA.16816.F32 R16, R12, R4, R16 ;  /* 0x000000040c10723c */ /* 0x010fde0000001810 */
[----:B------:R-:W-:-:S08]  /*4f360*/  NOP ;  /* 0x0000000000007918 */ /* 0x000fd00000000000 */
[----:B------:R0:W-:Y:S04]  /*4f370*/  STL.64 [R1+0x50], R16 ;  /* 0x0000501001007387 */ /* 0x0001e80000100a00 */
[----:B------:R1:W-:Y:S04]  /*4f380*/  STL.64 [R1+0x58], R18 ;  /* 0x0000581201007387 */ /* 0x0003e80000100a00 */
[----:B------:R-:W-:Y:S04]  /*4f390*/  STL [R1+0x5228], R15 ;  /* 0x0052280f01007387 */ /* 0x000fe80000100800 */
[----:B0-----:R-:W4:Y:S01]  /*4f3a0*/  LDL.LU R16, [R1+0xb0] ;  /* 0x0000b00001107983 */ /* 0x001f220000300800 */
[----:B---3--:R-:W-:-:S15]  /*4f3b0*/  HMMA.16816.F32 R8, R12, R2, R8 ;  /* 0x000000020c08723c */ /* 0x008fde0000001808 */
[----:B------:R-:W-:-:S08]  /*4f3c0*/  NOP ;  /* 0x0000000000007918 */ /* 0x000fd00000000000 */
[----:B------:R0:W-:Y:S04]  /*4f3d0*/  STL.64 [R1+0x40], R8 ;  /* 0x0000400801007387 */ /* 0x0001e80000100a00 */
[----:B------:R3:W-:Y:S04]  /*4f3e0*/  STL.64 [R1+0x48], R10 ;  /* 0x0000480a01007387 */ /* 0x0007e80000100a00 */
[----:B------:R-:W4:Y:S04]  /*4f3f0*/  LDL.LU R17, [R1+0xb4] ;  /* 0x0000b40001117983 */ /* 0x000f280000300800 */
[----:B-1----:R-:W3:Y:S04]  /*4f400*/  LDL.LU R18, [R1+0xb8] ;  /* 0x0000b80001127983 */ /* 0x002ee80000300800 */
[----:B------:R-:W3:Y:S01]  /*4f410*/  LDL.LU R19, [R1+0xbc] ;  /* 0x0000bc0001137983 */ /* 0x000ee20000300800 */
[----:B--2---:R-:W-:-:S03]  /*4f420*/  IMAD R4, R23, 0x100, R22 ;  /* 0x0000010017047824 */ /* 0x004fc600078e0216 */
[----:B---3--:R-:W-:Y:S04]  /*4f430*/  STL.64 [R1+0x51f0], R18 ;  /* 0x0051f01201007387 */ /* 0x008fe80000100a00 */
[----:B----4-:R1:W-:Y:S04]  /*4f440*/  STL.64 [R1+0x51e8], R16 ;  /* 0x0051e81001007387 */ /* 0x0103e80000100a00 */
[----:B0-----:R-:W2:Y:S04]  /*4f450*/  LDL.LU R9, [R1+0x1a90] ;  /* 0x001a900001097983 */ /* 0x001ea80000300800 */
[----:B------:R-:W3:Y:S04]  /*4f460*/  LDL.LU R10, [R1+0x1a94] ;  /* 0x001a9400010a7983 */ /* 0x000ee80000300800 */
[----:B------:R-:W4:Y:S04]  /*4f470*/  LDL.LU R20, [R1+0xd0] ;  /* 0x0000d00001147983 */ /* 0x000f280000300800 */
[----:B------:R-:W4:Y:S04]  /*4f480*/  LDL.LU R21, [R1+0xd4] ;  /* 0x0000d40001157983 */ /* 0x000f280000300800 */
[----:B------:R-:W2:Y:S04]  /*4f490*/  LDL.LU R22, [R1+0xd8] ;  /* 0x0000d80001167983 */ /* 0x000ea80000300800 */
[----:B------:R-:W2:Y:S04]  /*4f4a0*/  LDL.LU R23, [R1+0xdc] ;  /* 0x0000dc0001177983 */ /* 0x000ea80000300800 */
[----:B-1----:R-:W3:Y:S04]  /*4f4b0*/  LDL.LU R16, [R1+0x28] ;  /* 0x0000280001107983 */ /* 0x002ee80000300800 */
[----:B------:R-:W3:Y:S04]  /*4f4c0*/  LDL.LU R15, [R1+0x1a60] ;  /* 0x001a6000010f7983 */ /* 0x000ee80000300800 */
[----:B------:R-:W3:Y:S04]  /*4f4d0*/  LDL.LU R18, [R1+0x1a64] ;  /* 0x001a640001127983 */ /* 0x000ee80000300800 */
[----:B------:R-:W3:Y:S04]  /*4f4e0*/  LDL.LU R2, [R1+0x1a70] ;  /* 0x001a700001027983 */ /* 0x000ee80000300800 */
[----:B------:R-:W3:Y:S04]  /*4f4f0*/  LDL.LU R3, [R1+0x1a74] ;  /* 0x001a740001037983 */ /* 0x000ee80000300800 */
[----:B------:R-:W3:Y:S04]  /*4f500*/  LDL.LU R19, [R1+0x1a80] ;  /* 0x001a800001137983 */ /* 0x000ee80000300800 */
[----:B------:R-:W3:Y:S04]  /*4f510*/  LDL.LU R8, [R1+0x1a84] ;  /* 0x001a840001087983 */ /* 0x000ee80000300800 */
[----:B--2---:R-:W-:Y:S04]  /*4f520*/  STL.64 [R1+0x5200], R22 ;  /* 0x0052001601007387 */ /* 0x004fe80000100a00 */
[----:B----4-:R0:W-:Y:S04]  /*4f530*/  STL.64 [R1+0x51f8], R20 ;  /* 0x0051f81401007387 */ /* 0x0101e80000100a00 */
[----:B0-----:R-:W2:Y:S04]  /*4f540*/  LDL.LU R20, [R1+0x90] ;  /* 0x0000900001147983 */ /* 0x001ea80000300800 */
[----:B------:R-:W2:Y:S04]  /*4f550*/  LDL.LU R21, [R1+0x94] ;  /* 0x0000940001157983 */ /* 0x000ea80000300800 */
[----:B------:R-:W4:Y:S04]  /*4f560*/  LDL.LU R22, [R1+0x98] ;  /* 0x0000980001167983 */ /* 0x000f280000300800 */
[----:B------:R-:W4:Y:S04]  /*4f570*/  LDL.LU R23, [R1+0x9c] ;  /* 0x00009c0001177983 */ /* 0x000f280000300800 */
[----:B----4-:R-:W-:Y:S04]  /*4f580*/  STL.64 [R1+0x5210], R22 ;  /* 0x0052101601007387 */ /* 0x010fe80000100a00 */
[----:B--2---:R0:W-:Y:S04]  /*4f590*/  STL.64 [R1+0x5208], R20 ;  /* 0x0052081401007387 */ /* 0x0041e80000100a00 */
[----:B0-----:R-:W2:Y:S04]  /*4f5a0*/  LDL.LU R20, [R1+0x60] ;  /* 0x0000600001147983 */ /* 0x001ea80000300800 */
[----:B------:R-:W2:Y:S04]  /*4f5b0*/  LDL.LU R21, [R1+0x64] ;  /* 0x0000640001157983 */ /* 0x000ea80000300800 */
[----:B------:R-:W4:Y:S04]  /*4f5c0*/  LDL.LU R22, [R1+0x68] ;  /* 0x0000680001167983 */ /* 0x000f280000300800 */
[----:B------:R-:W4:Y:S01]  /*4f5d0*/  LDL.LU R23, [R1+0x6c] ;  /* 0x00006c0001177983 */ /* 0x000f220000300800 */
[----:B------:R-:W-:-:S02]  /*4f5e0*/  IMAD.MOV.U32 R17, RZ, RZ, R0 ;  /* 0x000000ffff117224 */ /* 0x000fc400078e0000 */
[----:B------:R-:W-:Y:S02]  /*4f5f0*/  IMAD R5, R25, 0x100, R24 ;  /* 0x0000010019057824 */ /* 0x000fe400078e0218 */
[----:B------:R-:W-:Y:S01]  /*4f600*/  IMAD R6, R27, 0x100, R26 ;  /* 0x000001001b067824 */ /* 0x000fe200078e021a */
[----:B---3--:R-:W-:Y:S01]  /*4f610*/  F2FP.F16.E5M2.UNPACK_B R15, R15.H1 ;  /* 0x0000000fff0f723e */ /* 0x008fe200030004ff */
[----:B------:R-:W-:Y:S01]  /*4f620*/  IMAD R7, R29, 0x100, R28 ;  /* 0x000001001d077824 */ /* 0x000fe200078e021c */
[----:B----4-:R-:W-:Y:S04]  /*4f630*/  STL.64 [R1+0x5220], R22 ;  /* 0x0052201601007387 */ /* 0x010fe80000100a00 */
[----:B--2---:R0:W-:Y:S04]  /*4f640*/  STL.64 [R1+0x5218], R20 ;  /* 0x0052181401007387 */ /* 0x0041e80000100a00 */
[----:B0-----:R-:W2:Y:S04]  /*4f650*/  LDL.LU.64 R20, [R1+0x14f0] ;  /* 0x0014f00001147983 */ /* 0x001ea80000300a00 */
[----:B------:R-:W2:Y:S04]  /*4f660*/  LDL.LU.64 R22, [R1+0x14f8] ;  /* 0x0014f80001167983 */ /* 0x000ea80000300a00 */
        /* <DEDUP_REMOVED lines=8> */
[----:B------:R0:W-:Y:S04]  /*4f6f0*/  STL [R1+0x30], R15 ;  /* 0x0000300f01007387 */ /* 0x0001e80000100800 */
[----:B0-----:R-:W2:Y:S01]  /*4f700*/  LDL.LU R15, [R1+0x5228] ;  /* 0x00522800010f7983 */ /* 0x001ea20000300800 */
[----:B------:R-:W-:Y:S01]  /*4f710*/  F2FP.F16.E5M2.UNPACK_B R18, R18.H1 ;  /* 0x00000012ff12723e */ /* 0x000fe200030004ff */
[----:B--2---:R-:W-:Y:S02]  /*4f720*/  HMMA.16816.F32 R12, R12, R16, R20 ;  /* 0x000000100c0c723c */ /* 0x004fe40000001814 */
[----:B------:R-:W2:Y:S04]  /*4f730*/  LDL.LU.64 R22, [R1+0x5220] ;  /* 0x0052200001167983 */ /* 0x000ea80000300a00 */
[----:B------:R-:W-:Y:S04]  /*4f740*/  STL [R1+0x34], R18 ;  /* 0x0000341201007387 */ /* 0x000fe80000100800 */
[----:B------:R-:W2:-:S13]  /*4f750*/  LDL.LU.64 R20, [R1+0x5218] ;  /* 0x0052180001147983 */ /* 0x000e9a0000300a00 */
[----:B------:R-:W-:Y:S04]  /*4f760*/  STL.64 [R1+0x70], R12 ;  /* 0x0000700c01007387 */ /* 0x000fe80000100a00 */
[----:B------:R0:W-:Y:S04]  /*4f770*/  STL.64 [R1+0x78], R14 ;  /* 0x0000780e01007387 */ /* 0x0001e80000100a00 */
[----:B0-----:R-:W2:Y:S01]  /*4f780*/  LDL.64 R14, [R1+0x30] ;  /* 0x00003000010e7983 */ /* 0x001ea20000100a00 */
[----:B------:R-:W-:Y:S02]  /*4f790*/  F2FP.F16.E5M2.UNPACK_B R4, R4 ;  /* 0x00000004ff04723e */ /* 0x000fe400020004ff */
[----:B------:R-:W-:-:S02]  /*4f7a0*/  F2FP.F16.E5M2.UNPACK_B R5, R5 ;  /* 0x00000005ff05723e */ /* 0x000fc400020004ff */
[----:B------:R-:W-:Y:S02]  /*4f7b0*/  F2FP.F16.E5M2.UNPACK_B R6, R6 ;  /* 0x00000006ff06723e */ /* 0x000fe400020004ff */
[----:B------:R-:W-:-:S07]  /*4f7c0*/  F2FP.F16.E5M2.UNPACK_B R7, R7 ;  /* 0x00000007ff07723e */ /* 0x000fce00020004ff */
[----:B--2---:R-:W-:-:S15]  /*4f7d0*/  HMMA.16816.F32 R20, R4, R14, R20 ;  /* 0x0000000e0414723c */ /* 0x004fde0000001814 */
[----:B------:R-:W-:-:S08]  /*4f7e0*/  NOP ;  /* 0x0000000000007918 */ /* 0x000fd00000000000 */
[----:B------:R-:W-:Y:S04]  /*4f7f0*/  STL.64 [R1+0xe0], R20 ;  /* 0x0000e01401007387 */ /* 0x000fe80000100a00 */
[----:B------:R0:W-:Y:S04]  /*4f800*/  STL.64 [R1+0xe8], R22 ;  /* 0x0000e81601007387 */ /* 0x0001e80000100a00 */
[----:B0-----:R-:W2:Y:S04]  /*4f810*/  LDL.LU.64 R22, [R1+0x5210] ;  /* 0x0052100001167983 */ /* 0x001ea80000300a00 */
[----:B------:R-:W2:Y:S01]  /*4f820*/  LDL.LU.64 R20, [R1+0x5208] ;  /* 0x0052080001147983 */ /* 0x000ea20000300a00 */
[----:B------:R-:W-:-:S02]  /*4f830*/  F2FP.F16.E5M2.UNPACK_B R16, R2.H1 ;  /* 0x00000002ff10723e */ /* 0x000fc400030004ff */
[----:B------:R-:W-:Y:S01]  /*4f840*/  F2FP.F16.E5M2.UNPACK_B R17, R3.H1 ;  /* 0x00000003ff11723e */ /* 0x000fe200030004ff */
[----:B------:R-:W-:Y:S01]  /*4f850*/  IMAD.MOV.U32 R3, RZ, RZ, R14 ;  /* 0x000000ffff037224 */ /* 0x000fe200078e000e */
[----:B------:R-:W-:-:S03]  /*4f860*/  F2FP.F16.E5M2.UNPACK_B R14, R19.H1 ;  /* 0x00000013ff0e723e */ /* 0x000fc600030004ff */
[----:B------:R2:W-:Y:S01]  /*4f870*/  STL.64 [R1+0x18], R16 ;  /* 0x0000181001007387 */ /* 0x0005e20000100a00 */
[----:B------:R-:W-:-:S05]  /*4f880*/  IMAD.MOV.U32 R2, RZ, RZ, R15 ;  /* 0x000000ffff027224 */ /* 0x000fca00078e000f */
[----:B------:R-:W-:Y:S04]  /*4f890*/  STL [R1+0x5180], R2 ;  /* 0x0051800201007387 */ /* 0x000fe80000100800 */
[----:B------:R-:W-:Y:S01]  /*4f8a0*/  STL [R1+0x517c], R3 ;  /* 0x00517c0301007387 */ /* 0x000fe20000100800 */
[----:B--2---:R-:W-:Y:S03]  /*4f8b0*/  HMMA.16816.F32 R16, R4, R16, R20 ;  /* 0x000000100410723c */ /* 0x004fe60000001814 */
[----:B------:R-:W2:Y:S04]  /*4f8c0*/  LDL.LU.64 R22, [R1+0x5200] ;  /* 0x0052000001167983 */ /* 0x000ea80000300a00 */
[----:B------:R-:W2:-:S15]  /*4f8d0*/  LDL.LU.64 R20, [R1+0x51f8] ;  /* 0x0051f80001147983 */ /* 0x000e9e0000300a00 */
[----:B------:R-:W-:-:S01]  /*4f8e0*/  NOP ;  /* 0x0000000000007918 */ /* 0x000fc20000000000 */
[----:B------:R-:W-:Y:S04]  /*4f8f0*/  STL.64 [R1+0xf0], R16 ;  /* 0x0000f01001007387 */ /* 0x000fe80000100a00 */
[----:B------:R0:W-:Y:S04]  /*4f900*/  STL.64 [R1+0xf8], R18 ;  /* 0x0000f81201007387 */ /* 0x0001e80000100a00 */
[----:B0-----:R-:W2:Y:S04]  /*4f910*/  LDL.LU.64 R18, [R1+0x51f0] ;  /* 0x0051f00001127983 */ /* 0x001ea80000300a00 */
[----:B------:R-:W2:Y:S01]  /*4f920*/  LDL.LU.64 R16, [R1+0x51e8] ;  /* 0x0051e80001107983 */ /* 0x000ea20000300a00 */
[----:B------:R-:W-:-:S02]  /*4f930*/  F2FP.F16.E5M2.UNPACK_B R15, R8.H1 ;  /* 0x00000008ff0f723e */ /* 0x000fc400030004ff */
[----:B------:R-:W-:Y:S02]  /*4f940*/  F2FP.F16.E5M2.UNPACK_B R12, R9.H1 ;  /* 0x00000009ff0c723e */ /* 0x000fe400030004ff */
[----:B------:R-:W-:Y:S02]  /*4f950*/  F2FP.F16.E5M2.UNPACK_B R13, R10.H1 ;  /* 0x0000000aff0d723e */ /* 0x000fe400030004ff */
[----:B---3--:R-:W-:Y:S01]  /*4f960*/  F2FP.F16.E5M2.UNPACK_B R10, R11.H1 ;  /* 0x0000000bff0a723e */ /* 0x008fe200030004ff */
[----:B------:R-:W-:Y:S01]  /*4f970*/  STL [R1+0x10], R14 ;  /* 0x0000100e01007387 */ /* 0x000fe20000100800 */
[----:B----4-:R-:W-:-:S03]  /*4f980*/  F2FP.F16.E5M2.UNPACK_B R11, R0.H1 ;  /* 0x00000000ff0b723e */ /* 0x010fc600030004ff */
[----:B------:R-:W-:Y:S01]  /*4f990*/  STL [R1+0x14], R15 ;  /* 0x0000140f01007387 */ /* 0x000fe20000100800 */
[----:B------:R-:W-:Y:S02]  /*4f9a0*/  IMAD.MOV.U32 R9, RZ, RZ, R14 ;  /* 0x000000ffff097224 */ /* 0x000fe400078e000e */
[----:B------:R-:W-:Y:S02]  /*4f9b0*/  IMAD.MOV.U32 R8, RZ, RZ, R15 ;  /* 0x000000ffff087224 */ /* 0x000fe400078e000f */
[----:B------:R-:W-:Y:S02]  /*4f9c0*/  IMAD.MOV.U32 R3, RZ, RZ, R12 ;  /* 0x000000ffff037224 */ /* 0x000fe400078e000c */
[----:B------:R-:W-:Y:S01]  /*4f9d0*/  IMAD.MOV.U32 R0, RZ, RZ, R13 ;  /* 0x000000ffff007224 */ /* 0x000fe200078e000d */
[----:B--2---:R-:W-:-:S15]  /*4f9e0*/  HMMA.16816.F32 R16, R4, R14, R16 ;  /* 0x0000000e0410723c */ /* 0x004fde0000001810 */
[----:B------:R-:W-:-:S08]  /*4f9f0*/  NOP ;  /* 0x0000000000007918 */ /* 0x000fd00000000000 */
[----:B------:R-:W-:Y:S04]  /*4fa00*/  STL.64 [R1+0xb0], R16 ;  /* 0x0000b01001007387 */ /* 0x000fe80000100a00 */
[----:B------:R0:W-:Y:S04]  /*4fa10*/  STL.64 [R1+0xb8], R18 ;  /* 0x0000b81201007387 */ /* 0x0001e80000100a00 */
[----:B------:R1:W-:Y:S01]  /*4fa20*/  STL.64 [R1+0x8], R12 ;  /* 0x0000080c01007387 */ /* 0x0003e20000100a00 */
[C---:B0-----:R-:W-:Y:S06]  /*4fa30*/  HMMA.16816.F32 R16, R4.reuse, R12, R20 ;  /* 0x0000000c0410723c */ /* 0x041fec0000001814 */
[----:B-1----:R-:W-:Y:S01]  /*4fa40*/  HMMA.16816.F32 R12, R4, R10, R24 ;  /* 0x0000000a040c723c */ /* 0x002fe20000001818 */
[----:B------:R-:W-:-:S15]  /*4fa50*/  STL [R1+0x5184], R9 ;  /* 0x0051840901007387 */ /* 0x000fde0000100800 */
[----:B------:R-:W-:-:S01]  /*4fa60*/  NOP ;  /* 0x0000000000007918 */ /* 0x000fc20000000000 */
[----:B------:R-:W-:Y:S04]  /*4fa70*/  STL.64 [R1+0xd0], R16 ;  /* 0x0000d01001007387 */ /* 0x000fe80000100a00 */
[----:B------:R0:W-:Y:S04]  /*4fa80*/  STL.64 [R1+0xd8], R18 ;  /* 0x0000d81201007387 */ /* 0x0001e80000100a00 */
[----:B------:R-:W-:Y:S04]  /*4fa90*/  STL.64 [R1], R10 ;  /* 0x0000000a01007387 */ /* 0x000fe80000100a00 */
[----:B------:R-:W-:Y:S04]  /*4faa0*/  STL.64 [R1+0x130], R12 ;  /* 0x0001300c01007387 */ /* 0x000fe80000100a00 */
[----:B------:R-:W-:Y:S04]  /*4fab0*/  STL.64 [R1+0x138], R14 ;  /* 0x0001380e01007387 */ /* 0x000fe80000100a00 */
[----:B0-----:R-:W2:Y:S04]  /*4fac0*/  LDL.LU R18, [R1+0x1b00] ;  /* 0x001b000001127983 */ /* 0x001ea80000300800 */
[----:B------:R-:W2:Y:S04]  /*4fad0*/  LDL.LU R19, [R1+0x1b04] ;  /* 0x001b040001137983 */ /* 0x000ea80000300800 */
[----:B------:R-:W3:Y:S04]  /*4fae0*/  LDL.LU R16, [R1+0x1b10] ;  /* 0x001b100001107983 */ /* 0x000ee80000300800 */
[----:B------:R-:W3:Y:S04]  /*4faf0*/  LDL.LU R17, [R1+0x1b14] ;  /* 0x001b140001117983 */ /* 0x000ee80000300800 */
[----:B--2---:R-:W-:Y:S04]  /*4fb00*/  STL.64 [R1+0x51b0], R18 ;  /* 0x0051b01201007387 */ /* 0x004fe80000100a00 */
[----:B---3--:R0:W-:Y:S04]  /*4fb10*/  STL.64 [R1+0x51a8], R16 ;  /* 0x0051a81001007387 */ /* 0x0081e80000100a00 */
[----:B0-----:R-:W2:Y:S04]  /*4fb20*/  LDL.LU R16, [R1+0x1b0] ;  /* 0x0001b00001107983 */ /* 0x001ea80000300800 */
[----:B------:R-:W2:Y:S04]  /*4fb30*/  LDL.LU R17, [R1+0x1b4] ;  /* 0x0001b40001117983 */ /* 0x000ea80000300800 */
[----:B------:R-:W3:Y:S04]  /*4fb40*/  LDL.LU R18, [R1+0x1b8] ;  /* 0x0001b80001127983 */ /* 0x000ee80000300800 */
[----:B------:R-:W3:Y:S04]  /*4fb50*/  LDL.LU R19, [R1+0x1bc] ;  /* 0x0001bc0001137983 */ /* 0x000ee80000300800 */
[----:B------:R-:W4:Y:S04]  /*4fb60*/  LDL.LU R22, [R1+0x1ae0] ;  /* 0x001ae00001167983 */ /* 0x000f280000300800 */
[----:B------:R-:W4:Y:S04]  /*4fb70*/  LDL.LU R23, [R1+0x1ae4] ;  /* 0x001ae40001177983 */ /* 0x000f280000300800 */
[----:B---3--:R-:W-:Y:S04]  /*4fb80*/  STL.64 [R1+0x51c0], R18 ;  /* 0x0051c01201007387 */ /* 0x008fe80000100a00 */
[----:B--2---:R0:W-:Y:S04]  /*4fb90*/  STL.64 [R1+0x51b8], R16 ;  /* 0x0051b81001007387 */ /* 0x0041e80000100a00 */
[----:B0-----:R-:W2:Y:S04]  /*4fba0*/  LDL.LU R16, [R1+0x190] ;  /* 0x0001900001107983 */ /* 0x001ea80000300800 */
[----:B------:R-:W2:Y:S04]  /*4fbb0*/  LDL.LU R17, [R1+0x194] ;  /* 0x0001940001117983 */ /* 0x000ea80000300800 */
[----:B------:R-:W3:Y:S04]  /*4fbc0*/  LDL.LU R18, [R1+0x198] ;  /* 0x0001980001127983 */ /* 0x000ee80000300800 */
[----:B------:R-:W3:Y:S04]  /*4fbd0*/  LDL.LU R19, [R1+0x19c] ;  /* 0x00019c0001137983 */ /* 0x000ee80000300800 */
[----:B------:R-:W4:Y:S04]  /*4fbe0*/  LDL.LU R26, [R1+0x1ac0] ;  /* 0x001ac000011a7983 */ /* 0x000f280000300800 */
[----:B------:R-:W4:Y:S04]  /*4fbf0*/  LDL.LU R27, [R1+0x1ac4] ;  /* 0x001ac400011b7983 */ /* 0x000f280000300800 */
[----:B------:R-:W4:Y:S04]  /*4fc00*/  LDL.LU R24, [R1+0x1ad0] ;  /* 0x001ad00001187983 */ /* 0x000f280000300800 */
[----:B------:R-:W4:Y:S04]  /*4fc10*/  LDL.LU R25, [R1+0x1ad4] ;  /* 0x001ad40001197983 */ /* 0x000f280000300800 */
[----:B---3--:R-:W-:Y:S04]  /*4fc20*/  STL.64 [R1+0x51d0], R18 ;  /* 0x0051d01201007387 */ /* 0x008fe80000100a00 */
[----:B--2---:R0:W-:Y:S04]  /*4fc30*/  STL.64 [R1+0x51c8], R16 ;  /* 0x0051c81001007387 */ /* 0x0041e80000100a00 */
[----:B0-----:R-:W2:Y:S04]  /*4fc40*/  LDL.LU R16, [R1+0x170] ;  /* 0x0001700001107983 */ /* 0x001ea80000300800 */
[----:B------:R-:W2:Y:S04]  /*4fc50*/  LDL.LU R17, [R1+0x174] ;  /* 0x0001740001117983 */ /* 0x000ea80000300800 */
[----:B------:R-:W3:Y:S04]  /*4fc60*/  LDL.LU R18, [R1+0x178] ;  /* 0x0001780001127983 */ /* 0x000ee80000300800 */
[----:B------:R-:W3:Y:S01]  /*4fc70*/  LDL.LU R19, [R1+0x17c] ;  /* 0x00017c0001137983 */ /* 0x000ee20000300800 */
[----:B------:R-:W-:-:S02]  /*4fc80*/  IMAD.MOV.U32 R9, RZ, RZ, R10 ;  /* 0x000000ffff097224 */ /* 0x000fc400078e000a */
[----:B------:R-:W-:Y:S01]  /*4fc90*/  IMAD.MOV.U32 R2, RZ, RZ, R11 ;  /* 0x000000ffff027224 */ /* 0x000fe200078e000b */
[----:B---3--:R-:W-:Y:S04]  /*4fca0*/  STL.64 [R1+0x51e0], R18 ;  /* 0x0051e01201007387 */ /* 0x008fe80000100a00 */
[----:B--2---:R0:W-:Y:S04]  /*4fcb0*/  STL.64 [R1+0x51d8], R16 ;  /* 0x0051d81001007387 */ /* 0x0041e80000100a00 */
[----:B0-----:R-:W2:Y:S04]  /*4fcc0*/  LDL.LU R16, [R1+0x150] ;  /* 0x0001500001107983 */ /* 0x001ea80000300800 */
[----:B------:R-:W2:Y:S04]  /*4fcd0*/  LDL.LU R17, [R1+0x154] ;  /* 0x0001540001117983 */ /* 0x000ea80000300800 */
[----:B------:R-:W2:Y:S04]  /*4fce0*/  LDL.LU R18, [R1+0x158] ;  /* 0x0001580001127983 */ /* 0x000ea80000300800 */
[----:B------:R-:W2:Y:S04]  /*4fcf0*/  LDL.LU R19, [R1+0x15c] ;  /* 0x00015c0001137983 */ /* 0x000ea80000300800 */
[----:B------:R-:W3:Y:S04]  /*4fd00*/  LDL.LU R20, [R1+0x1af0] ;  /* 0x001af00001147983 */ /* 0x000ee80000300800 */
[----:B------:R-:W3:Y:S04]  /*4fd10*/  LDL.LU R21, [R1+0x1af4] ;  /* 0x001af40001157983 */ /* 0x000ee80000300800 */
[----:B------:R-:W3:Y:S04]  /*4fd20*/  LDL.LU R12, [R1+0x16e0] ;  /* 0x0016e000010c7983 */ /* 0x000ee80000300800 */
[----:B------:R-:W3:Y:S04]  /*4fd30*/  LDL.LU R13, [R1+0x16e8] ;  /* 0x0016e800010d7983 */ /* 0x000ee80000300800 */
[----:B------:R-:W3:Y:S04]  /*4fd40*/  LDL.LU R14, [R1+0x16f0] ;  /* 0x0016f000010e7983 */ /* 0x000ee80000300800 */
[----:B------:R-:W4:Y:S04]  /*4fd50*/  LDL.LU R10, [R1+0x1b20] ;  /* 0x001b2000010a7983 */ /* 0x000f280000300800 */
[----:B------:R-:W4:Y:S01]  /*4fd60*/  LDL.LU R11, [R1+0x1b24] ;  /* 0x001b2400010b7983 */ /* 0x000f220000300800 */
[----:B------:R-:W-:-:S02]  /*4fd70*/  F2FP.F16.E5M2.UNPACK_B R28, R28.H1 ;  /* 0x0000001cff1c723e */ /* 0x000fc400030004ff */
[----:B------:R-:W-:Y:S01]  /*4fd80*/  F2FP.F16.E5M2.UNPACK_B R29, R29.H1 ;  /* 0x0000001dff1d723e */ /* 0x000fe200030004ff */
[----:B----4-:R-:W-:Y:S04]  /*4fd90*/  STL.64 [R1+0x5190], R10 ;  /* 0x0051900a01007387 */ /* 0x010fe80000100a00 */
[----:B------:R0:W-:Y:S04]  /*4fda0*/  STL.64 [R1+0x5188], R8 ;  /* 0x0051880801007387 */ /* 0x0001e80000100a00 */
[----:B0-----:R-:W4:Y:S04]  /*4fdb0*/  LDL.LU R8, [R1+0x1f0] ;  /* 0x0001f00001087983 */ /* 0x001f280000300800 */
[----:B------:R-:W4:Y:S04]  /*4fdc0*/  LDL.LU R9, [R1+0x1f4] ;  /* 0x0001f40001097983 */ /* 0x000f280000300800 */
[----:B------:R-:W3:Y:S04]  /*4fdd0*/  LDL.LU R10, [R1+0x1f8] ;  /* 0x0001f800010a7983 */ /* 0x000ee80000300800 */
[----:B------:R-:W3:Y:S01]  /*4fde0*/  LDL.LU R11, [R1+0x1fc] ;  /* 0x0001fc00010b7983 */ /* 0x000ee20000300800 */
[----:B--2---:R-:W-:Y:S03]  /*4fdf0*/  HMMA.16816.F32 R16, R4, R28, R16 ;  /* 0x0000001c0410723c */ /* 0x004fe60000001810 */
[----:B---3--:R-:W-:Y:S04]  /*4fe00*/  STL.64 [R1+0x51a0], R10 ;  /* 0x0051a00a01007387 */ /* 0x008fe80000100a00 */
[----:B----4-:R0:W-:Y:S04]  /*4fe10*/  STL.64 [R1+0x5198], R8 ;  /* 0x0051980801007387 */ /* 0x0101e80000100a00 */
[----:B0-----:R-:W2:Y:S04]  /*4fe20*/  LDL.LU R8, [R1+0x1d0] ;  /* 0x0001d00001087983 */ /* 0x001ea80000300800 */
[----:B------:R-:W2:Y:S04]  /*4fe30*/  LDL.LU R9, [R1+0x1d4] ;  /* 0x0001d40001097983 */ /* 0x000ea80000300800 */
[----:B------:R-:W2:Y:S04]  /*4fe40*/  LDL.LU R10, [R1+0x1d8] ;  /* 0x0001d800010a7983 */ /* 0x000ea80000300800 */
[----:B------:R-:W2:Y:S04]  /*4fe50*/  LDL.LU R11, [R1+0x1dc] ;  /* 0x0001dc00010b7983 */ /* 0x000ea80000300800 */
[----:B------:R-:W3:Y:S04]  /*4fe60*/  LDL.LU R15, [R1+0x16f8] ;  /* 0x0016f800010f7983 */ /* 0x000ee80000300800 */
[----:B------:R-:W-:Y:S04]  /*4fe70*/  STL.64 [R1+0x150], R16 ;  /* 0x0001501001007387 */ /* 0x000fe80000100a00 */
[----:B------:R0:W-:Y:S04]  /*4fe80*/  STL.64 [R1+0x158], R18 ;  /* 0x0001581201007387 */ /* 0x0001e80000100a00 */
[----:B0-----:R-:W4:Y:S04]  /*4fe90*/  LDL.LU.64 R18, [R1+0x51e0] ;  /* 0x0051e00001127983 */ /* 0x001f280000300a00 */
[----:B------:R-:W4:Y:S01]  /*4fea0*/  LDL.LU.64 R16, [R1+0x51d8] ;  /* 0x0051d80001107983 */ /* 0x000f220000300a00 */
[----:B------:R-:W-:-:S02]  /*4feb0*/  F2FP.F16.E5M2.UNPACK_B R26, R26.H1 ;  /* 0x0000001aff1a723e */ /* 0x000fc400030004ff */
[----:B------:R-:W-:-:S07]  /*4fec0*/  F2FP.F16.E5M2.UNPACK_B R27, R27.H1 ;  /* 0x0000001bff1b723e */ /* 0x000fce00030004ff */
[----:B----4-:R-:W-:-:S15]  /*4fed0*/  HMMA.16816.F32 R16, R4, R26, R16 ;  /* 0x0000001a0410723c */ /* 0x010fde0000001810 */
[----:B------:R-:W-:-:S08]  /*4fee0*/  NOP ;  /* 0x0000000000007918 */ /* 0x000fd00000000000 */
        /* <DEDUP_REMOVED lines=13> */
[----:B------:R-:W-:Y:S02]  /*4ffc0*/  F2FP.F16.E5M2.UNPACK_B R23, R23.H1 ;  /* 0x00000017ff17723e */ /* 0x000fe400030004ff */
[----:B------:R-:W-:Y:S02]  /*4ffd0*/  F2FP.F16.E5M2.UNPACK_B R20, R20.H1 ;  /* 0x00000014ff14723e */ /* 0x000fe400030004ff */
[----:B------:R-:W-:-:S07]  /*4ffe0*/  F2FP.F16.E5M2.UNPACK_B R21, R21.H1 ;  /* 0x00000015ff15723e */ /* 0x000fce00030004ff */
[C---:B--2---:R-:W-:Y:S01]  /*4fff0*/  HMMA.16816.F32 R8, R4.reuse, R20, R8 ;  /* 0x000000140408723c */ /* 0x044fe20000001808 */
[----:B------:R0:W-:Y:S04]  /*50000*/  STL.64 [R1+0x50d8], R26 ;  /* 0x0050d81a01007387 */ /* 0x0001e80000100a00 */
[----:B0-----:R-:W2:Y:S04]  /*50010*/  LDL.LU R26, [R1+0x16f4] ;  /* 0x0016f400011a7983 */ /* 0x001ea80000300800 */
[----:B------:R-:W3:Y:S04]  /*50020*/  LDL.LU R27, [R1+0x16fc] ;  /* 0x0016fc00011b7983 */ /* 0x000ee80000300800 */
[----:B------:R0:W-:Y:S04]  /*50030*/  STL.64 [R1+0x50d0], R24 ;  /* 0x0050d01801007387 */ /* 0x0001e80000100a00 */
[----:B0-----:R-:W2:Y:S04]  /*50040*/  LDL.LU R24, [R1+0x16e4] ;  /* 0x0016e40001187983 */ /* 0x001ea80000300800 */
[----:B------:R-:W3:Y:S01]  /*50050*/  LDL.LU R25, [R1+0x16ec] ;  /* 0x0016ec0001197983 */ /* 0x000ee20000300800 */
[----:B----4-:R-:W-:-:S15]  /*50060*/  HMMA.16816.F32 R16, R4, R22, R16 ;  /* 0x000000160410723c */ /* 0x010fde0000001810 */
[----:B------:R-:W-:-:S08]  /*50070*/  NOP ;  /* 0x0000000000007918 */ /* 0x000fd00000000000 */
[----:B------:R-:W-:Y:S04]  /*50080*/  STL.64 [R1+0x1b0], R16 ;  /* 0x0001b01001007387 */ /* 0x000fe80000100a00 */
[----:B------:R0:W-:Y:S04]  /*50090*/  STL.64 [R1+0x1b8], R18 ;  /* 0x0001b81201007387 */ /* 0x0001e80000100a00 */
[----:B0-----:R-:W4:Y:S04]  /*500a0*/  LDL.LU.64 R18, [R1+0x51b0] ;  /* 0x0051b00001127983 */ /* 0x001f280000300a00 */
[----:B------:R-:W4:Y:S04]  /*500b0*/  LDL.LU.64 R16, [R1+0x51a8] ;  /* 0x0051a80001107983 */ /* 0x000f280000300a00 */
[----:B------:R-:W-:Y:S04]  /*500c0*/  STL.64 [R1+0x1d0], R8 ;  /* 0x0001d00801007387 */ /* 0x000fe80000100a00 */
[----:B------:R0:W-:Y:S04]  /*500d0*/  STL.64 [R1+0x1d8], R10 ;  /* 0x0001d80a01007387 */ /* 0x0001e80000100a00 */
[----:B0-----:R-:W4:Y:S04]  /*500e0*/  LDL.LU.64 R10, [R1+0x51a0] ;  /* 0x0051a000010a7983 */ /* 0x001f280000300a00 */
[----:B------:R-:W4:Y:S04]  /*500f0*/  LDL.LU.64 R8, [R1+0x5198] ;  /* 0x0051980001087983 */ /* 0x000f280000300a00 */
[----:B------:R-:W-:Y:S04]  /*50100*/  STL.64 [R1+0x50b8], R22 ;  /* 0x0050b81601007387 */ /* 0x000fe80000100a00 */
[----:B------:R0:W-:Y:S04]  /*50110*/  STL.64 [R1+0x50b0], R20 ;  /* 0x0050b01401007387 */ /* 0x0001e80000100a00 */
[----:B0-----:R-:W4:Y:S04]  /*50120*/  LDL.LU R20, [R1+0x210] ;  /* 0x0002100001147983 */ /* 0x001f280000300800 */
[----:B------:R-:W4:Y:S04]  /*50130*/  LDL.LU R21, [R1+0x214] ;  /* 0x0002140001157983 */ /* 0x000f280000300800 */
[----:B------:R-:W4:Y:S04]  /*50140*/  LDL.LU R22, [R1+0x218] ;  /* 0x0002180001167983 */ /* 0x000f280000300800 */
[----:B------:R-:W4:Y:S01]  /*50150*/  LDL.LU R23, [R1+0x21c] ;  /* 0x00021c0001177983 */ /* 0x000f220000300800 */
[----:B--2---:R-:W-:-:S02]  /*50160*/  IMAD R12, R12, 0x100, R24 ;  /* 0x000001000c0c7824 */ /* 0x004fc400078e0218 */
[----:B---3--:R-:W-:Y:S02]  /*50170*/  IMAD R13, R13, 0x100, R25 ;  /* 0x000001000d0d7824 */ /* 0x008fe400078e0219 */
[----:B------:R-:W-:Y:S02]  /*50180*/  IMAD R14, R14, 0x100, R26 ;  /* 0x000001000e0e7824 */ /* 0x000fe400078e021a */
[----:B------:R-:W-:Y:S01]  /*50190*/  IMAD R15, R15, 0x100, R27 ;  /* 0x000001000f0f7824 */ /* 0x000fe200078e021b */
[----:B----4-:R-:W-:Y:S02]  /*501a0*/  F2FP.F16.E5M2.UNPACK_B R18, R18.H1 ;  /* 0x00000012ff12723e */ /* 0x010fe400030004ff */
[----:B------:R-:W-:Y:S02]  /*501b0*/  F2FP.F16.E5M2.UNPACK_B R19, R19.H1 ;  /* 0x00000013ff13723e */ /* 0x000fe400030004ff */
[----:B------:R-:W-:Y:S02]  /*501c0*/  F2FP.F16.E5M2.UNPACK_B R16, R16.H1 ;  /* 0x00000010ff10723e */ /* 0x000fe400030004ff */
[----:B------:R-:W-:-:S03]  /*501d0*/  F2FP.F16.E5M2.UNPACK_B R17, R17.H1 ;  /* 0x00000011ff11723e */ /* 0x000fc600030004ff */
[C---:B------:R-:W-:Y:S06]  /*501e0*/  HMMA.16816.F32 R8, R4.reuse, R18, R8 ;  /* 0x000000120408723c */ /* 0x040fec0000001808 */
[----:B------:R-:W-:-:S15]  /*501f0*/  HMMA.16816.F32 R20, R4, R16, R20 ;  /* 0x000000100414723c */ /* 0x000fde0000001814 */
[----:B------:R-:W-:-:S02]  /*50200*/  NOP ;  /* 0x0000000000007918 */ /* 0x000fc40000000000 */
[----:B------:R-:W-:Y:S04]  /*50210*/  STL.64 [R1+0x1f0], R8 ;  /* 0x0001f00801007387 */ /* 0x000fe80000100a00 */
[----:B------:R0:W-:Y:S04]  /*50220*/  STL.64 [R1+0x1f8], R10 ;  /* 0x0001f80a01007387 */ /* 0x0001e80000100a00 */
[----:B0-----:R-:W2:Y:S04]  /*50230*/  LDL.LU.64 R10, [R1+0x5190] ;  /* 0x00519000010a7983 */ /* 0x001ea80000300a00 */
[----:B------:R-:W3:Y:S04]  /*50240*/  LDL.LU.64 R8, [R1+0x5188] ;  /* 0x0051880001087983 */ /* 0x000ee80000300a00 */
[----:B------:R-:W-:Y:S04]  /*50250*/  STL.64 [R1+0x50a8], R18 ;  /* 0x0050a81201007387 */ /* 0x000fe80000100a00 */
[----:B------:R-:W-:Y:S04]  /*50260*/  STL.64 [R1+0x50a0], R16 ;  /* 0x0050a01001007387 */ /* 0x000fe80000100a00 */
[----:B------:R0:W-:Y:S04]  /*50270*/  STL.64 [R1+0x210], R20 ;  /* 0x0002101401007387 */ /* 0x0001e80000100a00 */
[----:B------:R1:W-:Y:S04]  /*50280*/  STL.64 [R1+0x218], R22 ;  /* 0x0002181601007387 */ /* 0x0003e80000100a00 */
[----:B0-----:R-:W4:Y:S04]  /*50290*/  LDL.LU R20, [R1+0xe50] ;  /* 0x000e500001147983 */ /* 0x001f280000300800 */
[----:B------:R-:W4:Y:S04]  /*502a0*/  LDL.LU R21, [R1+0xe54] ;  /* 0x000e540001157983 */ /* 0x000f280000300800 */
[----:B-1----:R-:W2:Y:S04]  /*502b0*/  LDL.LU R22, [R1+0xe58] ;  /* 0x000e580001167983 */ /* 0x002ea80000300800 */
[----:B------:R-:W2:Y:S04]  /*502c0*/  LDL.LU R23, [R1+0xe5c] ;  /* 0x000e5c0001177983 */ /* 0x000ea80000300800 */
[----:B------:R-:W4:Y:S04]  /*502d0*/  LDL.LU R24, [R1+0xe70] ;  /* 0x000e700001187983 */ /* 0x000f280000300800 */
[----:B------:R-:W4:Y:S04]  /*502e0*/  LDL.LU R25, [R1+0xe74] ;  /* 0x000e740001197983 */ /* 0x000f280000300800 */
[----:B------:R-:W3:Y:S04]  /*502f0*/  LDL.LU R26, [R1+0xe78] ;  /* 0x000e7800011a7983 */ /* 0x000ee80000300800 */
[----:B------:R-:W3:Y:S04]  /*50300*/  LDL.LU R27, [R1+0xe7c] ;  /* 0x000e7c00011b7983 */ /* 0x000ee80000300800 */
[----:B---3--:R0:W-:Y:S02]  /*50310*/  STL.64 [R1+0x50e8], R26 ;  /* 0x0050e81a01007387 */ /* 0x0081e40000100a00 */
[----:B0-----:R-:W-:-:S02]  /*50320*/  IMAD.MOV.U32 R26, RZ, RZ, R9 ;  /* 0x000000ffff1a7224 */ /* 0x001fc400078e0009 */
[----:B------:R-:W-:Y:S01]  /*50330*/  IMAD.MOV.U32 R27, RZ, RZ, R2 ;  /* 0x000000ffff1b7224 */ /* 0x000fe200078e0002 */
[----:B------:R-:W3:Y:S04]  /*50340*/  LDL.LU R9, [R1+0x5184] ;  /* 0x0051840001097983 */ /* 0x000ee80000300800 */
[----:B------:R-:W3:Y:S04]  /*50350*/  LDL.LU R2, [R1+0x5180] ;  /* 0x0051800001027983 */ /* 0x000ee80000300800 */
[----:B----4-:R-:W-:Y:S04]  /*50360*/  STL.64 [R1+0x50e0], R24 ;  /* 0x0050e01801007387 */ /* 0x010fe80000100a00 */
[----:B------:R-:W-:Y:S04]  /*50370*/  STL.64 [R1+0x5100], R26 ;  /* 0x0051001a01007387 */ /* 0x000fe80000100a00 */
[----:B--2---:R-:W-:Y:S04]  /*50380*/  STL.64 [R1+0x50c8], R22 ;  /* 0x0050c81601007387 */ /* 0x004fe80000100a00 */
[----:B------:R0:W-:Y:S04]  /*50390*/  STL.64 [R1+0x50c0], R20 ;  /* 0x0050c01401007387 */ /* 0x0001e80000100a00 */
[----:B0-----:R-:W2:Y:S04]  /*503a0*/  LDL.LU R20, [R1+0xe60] ;  /* 0x000e600001147983 */ /* 0x001ea80000300800 */
[----:B------:R-:W2:Y:S04]  /*503b0*/  LDL.LU R21, [R1+0xe64] ;  /* 0x000e640001157983 */ /* 0x000ea80000300800 */
[----:B------:R-:W4:Y:S04]  /*503c0*/  LDL.LU R22, [R1+0xe68] ;  /* 0x000e680001167983 */ /* 0x000f280000300800 */
[----:B------:R-:W4:Y:S01]  /*503d0*/  LDL.LU R23, [R1+0xe6c] ;  /* 0x000e6c0001177983 */ /* 0x000f220000300800 */
[----:B------:R-:W-:-:S02]  /*503e0*/  IMAD.MOV.U32 R24, RZ, RZ, R3 ;  /* 0x000000ffff187224 */ /* 0x000fc400078e0003 */
[----:B------:R-:W-:Y:S01]  /*503f0*/  IMAD.MOV.U32 R25, RZ, RZ, R0 ;  /* 0x000000ffff197224 */ /* 0x000fe200078e0000 */
[----:B------:R-:W3:Y:S04]  /*50400*/  LDL.LU R3, [R1+0x517c] ;  /* 0x00517c0001037983 */ /* 0x000ee80000300800 */
[----:B------:R-:W3:Y:S04]  /*50410*/  LDL.LU R0, [R1+0x5178] ;  /* 0x0051780001007983 */ /* 0x000ee80000300800 */
[----:B------:R-:W-:Y:S04]  /*50420*/  STL.64 [R1+0x5118], R24 ;  /* 0x0051181801007387 */ /* 0x000fe80000100a00 */
[----:B----4-:R-:W-:Y:S04]  /*50430*/  STL.64 [R1+0x50f8], R22 ;  /* 0x0050f81601007387 */ /* 0x010fe80000100a00 */
[----:B--2---:R0:W-:Y:S04]  /*50440*/  STL.64 [R1+0x50f0], R20 ;  /* 0x0050f01401007387 */ /* 0x0041e80000100a00 */
[----:B0-----:R-:W2:Y:S04]  /*50450*/  LDL.LU R20, [R1+0xe80] ;  /* 0x000e800001147983 */ /* 0x001ea80000300800 */
[----:B------:R-:W2:Y:S04]  /*50460*/  LDL.LU R21, [R1+0xe84] ;  /* 0x000e840001157983 */ /* 0x000ea80000300800 */
[----:B------:R-:W4:Y:S04]  /*50470*/  LDL.LU R22, [R1+0xe88] ;  /* 0x000e880001167983 */ /* 0x000f280000300800 */
[----:B------:R-:W4:Y:S04]  /*50480*/  LDL.LU R23, [R1+0xe8c] ;  /* 0x000e8c0001177983 */ /* 0x000f280000300800 */
[----:B------:R-:W2:Y:S01]  /*50490*/  LDL.64 R24, [R1+0x18] ;  /* 0x0000180001187983 */ /* 0x000ea20000100a00 */
[----:B---3--:R-:W-:-:S02]  /*504a0*/  IMAD.MOV.U32 R26, RZ, RZ, R9 ;  /* 0x000000ffff1a7224 */ /* 0x008fc400078e0009 */
[----:B------:R-:W-:-:S05]  /*504b0*/  IMAD.MOV.U32 R27, RZ, RZ, R8 ;  /* 0x000000ffff1b7224 */ /* 0x000fca00078e0008 */
[----:B------:R0:W-:Y:S02]  /*504c0*/  STL.64 [R1+0x5138], R26 ;  /* 0x0051381a01007387 */ /* 0x0001e40000100a00 */
[----:B0-----:R-:W-:Y:S02]  /*504d0*/  IMAD.MOV.U32 R26, RZ, RZ, R3 ;  /* 0x000000ffff1a7224 */ /* 0x001fe400078e0003 */
[----:B------:R-:W-:Y:S01]  /*504e0*/  IMAD.MOV.U32 R27, RZ, RZ, R2 ;  /* 0x000000ffff1b7224 */ /* 0x000fe200078e0002 */
[----:B--2---:R-:W-:Y:S04]  /*504f0*/  STL.64 [R1+0x5130], R24 ;  /* 0x0051301801007387 */ /* 0x004fe80000100a00 */
[----:B----4-:R-:W-:Y:S04]  /*50500*/  STL.64 [R1+0x5110], R22 ;  /* 0x0051101601007387 */ /* 0x010fe80000100a00 */
[----:B------:R0:W-:Y:S04]  /*50510*/  STL.64 [R1+0x5108], R20 ;  /* 0x0051081401007387 */ /* 0x0001e80000100a00 */
[----:B0-----:R-:W2:Y:S04]  /*50520*/  LDL.LU R20, [R1+0xe90] ;  /* 0x000e900001147983 */ /* 0x001ea80000300800 */
[----:B------:R-:W2:Y:S04]  /*50530*/  LDL.LU R21, [R1+0xe94] ;  /* 0x000e940001157983 */ /* 0x000ea80000300800 */
[----:B------:R-:W3:Y:S04]  /*50540*/  LDL.LU R22, [R1+0xe98] ;  /* 0x000e980001167983 */ /* 0x000ee80000300800 */
[----:B------:R-:W3:Y:S04]  /*50550*/  LDL.LU R23, [R1+0xe9c] ;  /* 0x000e9c0001177983 */ /* 0x000ee80000300800 */
[----:B------:R0:W-:Y:S04]  /*50560*/  STL.64 [R1+0x5150], R26 ;  /* 0x0051501a01007387 */ /* 0x0001e80000100a00 */
[----:B------:R-:W4:Y:S04]  /*50570*/  LDL.LU R24, [R1+0xed0] ;  /* 0x000ed00001187983 */ /* 0x000f280000300800 */
[----:B------:R-:W4:Y:S04]  /*50580*/  LDL.LU R25, [R1+0xed4] ;  /* 0x000ed40001197983 */ /* 0x000f280000300800 */
[----:B0-----:R-:W2:Y:S04]  /*50590*/  LDL.LU R26, [R1+0xed8] ;  /* 0x000ed800011a7983 */ /* 0x001ea80000300800 */
[----:B------:R-:W2:Y:S04]  /*505a0*/  LDL.LU R27, [R1+0xedc] ;  /* 0x000edc00011b7983 */ /* 0x000ea80000300800 */
[----:B------:R-:W3:Y:S04]  /*505b0*/  LDL.LU R8, [R1+0x1b30] ;  /* 0x001b300001087983 */ /* 0x000ee80000300800 */
[----:B------:R-:W3:Y:S04]  /*505c0*/  LDL.LU R9, [R1+0x1b34] ;  /* 0x001b340001097983 */ /* 0x000ee80000300800 */
[----:B------:R-:W3:Y:S04]  /*505d0*/  LDL.LU R2, [R1+0x1b40] ;  /* 0x001b400001027983 */ /* 0x000ee80000300800 */
[----:B------:R-:W3:Y:S04]  /*505e0*/  LDL.LU R3, [R1+0x1b44] ;  /* 0x001b440001037983 */ /* 0x000ee80000300800 */
[----:B------:R-:W4:Y:S04]  /*505f0*/  LDL.LU R16, [R1+0x1050] ;  /* 0x0010500001107983 */ /* 0x000f280000300800 */
[----:B------:R-:W4:Y:S04]  /*50600*/  LDL.LU R17, [R1+0x1054] ;  /* 0x0010540001117983 */ /* 0x000f280000300800 */
[----:B------:R-:W2:Y:S04]  /*50610*/  LDL.LU R18, [R1+0x1058] ;  /* 0x0010580001127983 */ /* 0x000ea80000300800 */
[----:B------:R-:W2:Y:S01]  /*50620*/  LDL.LU R19, [R1+0x105c] ;  /* 0x00105c0001137983 */ /* 0x000ea20000300800 */
[----:B------:R-:W-:-:S02]  /*50630*/  F2FP.F16.E5M2.UNPACK_B R10, R10.H1 ;  /* 0x0000000aff0a723e */ /* 0x000fc400030004ff */
[----:B------:R-:W-:Y:S01]  /*50640*/  F2FP.F16.E5M2.UNPACK_B R11, R11.H1 ;  /* 0x0000000bff0b723e */ /* 0x000fe200030004ff */
[----:B--2---:R-:W-:Y:S04]  /*50650*/  STL.64 [R1+0x5170], R18 ;  /* 0x0051701201007387 */ /* 0x004fe80000100a00 */
[----:B----4-:R0:W-:Y:S04]  /*50660*/  STL.64 [R1+0x5168], R16 ;  /* 0x0051681001007387 */ /* 0x0101e80000100a00 */
[----:B0-----:R-:W2:Y:S04]  /*50670*/  LDL.LU R16, [R1+0x500] ;  /* 0x0005000001107983 */ /* 0x001ea80000300800 */
[----:B------:R-:W2:Y:S04]  /*50680*/  LDL.LU R17, [R1+0x504] ;  /* 0x0005040001117983 */ /* 0x000ea80000300800 */
[----:B------:R-:W2:Y:S04]  /*50690*/  LDL.LU R18, [R1+0x508] ;  /* 0x0005080001127983 */ /* 0x000ea80000300800 */
[----:B------:R-:W2:Y:S04]  /*506a0*/  LDL.LU R19, [R1+0x50c] ;  /* 0x00050c0001137983 */ /* 0x000ea80000300800 */
[----:B------:R-:W-:Y:S04]  /*506b0*/  STL.64 [R1+0x5160], R26 ;  /* 0x0051601a01007387 */ /* 0x000fe80000100a00 */
[----:B------:R0:W-:Y:S04]  /*506c0*/  STL.64 [R1+0x5158], R24 ;  /* 0x0051581801007387 */ /* 0x0001e80000100a00 */
[----:B0-----:R-:W4:Y:S04]  /*506d0*/  LDL.LU R24, [R1+0x1040] ;  /* 0x0010400001187983 */ /* 0x001f280000300800 */
[----:B------:R-:W4:Y:S04]  /*506e0*/  LDL.LU R25, [R1+0x1044] ;  /* 0x0010440001197983 */ /* 0x000f280000300800 */
[----:B------:R-:W4:Y:S04]  /*506f0*/  LDL.LU R26, [R1+0x1048] ;  /* 0x00104800011a7983 */ /* 0x000f280000300800 */
[----:B------:R-:W4:Y:S04]  /*50700*/  LDL.LU R27, [R1+0x104c] ;  /* 0x00104c00011b7983 */ /* 0x000f280000300800 */
[----:B---3--:R-:W-:Y:S04]  /*50710*/  STL.64 [R1+0x5128], R22 ;  /* 0x0051281601007387 */ /* 0x008fe80000100a00 */
[----:B------:R0:W-:Y:S04]  /*50720*/  STL.64 [R1+0x5120], R20 ;  /* 0x0051201401007387 */ /* 0x0001e80000100a00 */
[----:B0-----:R-:W3:Y:S04]  /*50730*/  LDL.LU R20, [R1+0xea0] ;  /* 0x000ea00001147983 */ /* 0x001ee80000300800 */
[----:B------:R-:W3:Y:S04]  /*50740*/  LDL.LU R21, [R1+0xea4] ;  /* 0x000ea40001157983 */ /* 0x000ee80000300800 */
[----:B------:R-:W4:Y:S04]  /*50750*/  LDL.LU R22, [R1+0xea8] ;  /* 0x000ea80001167983 */ /* 0x000f280000300800 */
[----:B------:R-:W4:Y:S01]  /*50760*/  LDL.LU R23, [R1+0xeac] ;  /* 0x000eac0001177983 */ /* 0x000f220000300800 */
[----:B--2---:R-:W-:Y:S03]  /*50770*/  HMMA.16816.F32 R16, R4, R10, R16 ;  /* 0x0000000a0410723c */ /* 0x004fe60000001810 */
[----:B----4-:R-:W-:Y:S04]  /*50780*/  STL.64 [R1+0x5148], R22 ;  /* 0x0051481601007387 */ /* 0x010fe80000100a00 */
[----:B---3--:R0:W-:Y:S04]  /*50790*/  STL.64 [R1+0x5140], R20 ;  /* 0x0051401401007387 */ /* 0x0081e80000100a00 */
[----:B0-----:R-:W2:Y:S04]  /*507a0*/  LDL.LU R20, [R1+0xec0] ;  /* 0x000ec00001147983 */ /* 0x001ea80000300800 */
[----:B------:R-:W2:Y:S04]  /*507b0*/  LDL.LU R21, [R1+0xec4] ;  /* 0x000ec40001157983 */ /* 0x000ea80000300800 */
[----:B------:R-:W2:Y:S04]  /*507c0*/  LDL.LU R22, [R1+0xec8] ;  /* 0x000ec80001167983 */ /* 0x000ea80000300800 */
[----:B------:R-:W2:Y:S04]  /*507d0*/  LDL.LU R23, [R1+0xecc] ;  /* 0x000ecc0001177983 */ /* 0x000ea80000300800 */
[----:B------:R-:W-:Y:S04]  /*507e0*/  STL.64 [R1+0x500], R16 ;  /* 0x0005001001007387 */ /* 0x000fe80000100a00 */
[----:B------:R0:W-:Y:S04]  /*507f0*/  STL.64 [R1+0x508], R18 ;  /* 0x0005081201007387 */ /* 0x0001e80000100a00 */
[----:B0-----:R-:W3:Y:S04]  /*50800*/  LDL.LU.64 R18, [R1+0x5170] ;  /* 0x0051700001127983 */ /* 0x001ee80000300a00 */
[----:B------:R-:W3:Y:S04]  /*50810*/  LDL.LU.64 R16, [R1+0x5168] ;  /* 0x0051680001107983 */ /* 0x000ee80000300a00 */
[----:B------:R0:W-:Y:S04]  /*50820*/  STL [R1+0x507c], R10 ;  /* 0x00507c0a01007387 */ /* 0x0001e80000100800 */
[----:B0-----:R-:W4:Y:S04]  /*50830*/  LDL.LU R10, [R1+0x1b50] ;  /* 0x001b5000010a7983 */ /* 0x001f280000300800 */
[----:B------:R0:W-:Y:S04]  /*50840*/  STL [R1+0x5078], R11 ;  /* 0x0050780b01007387 */ /* 0x0001e80000100800 */
[----:B0-----:R-:W2:Y:S01]  /*50850*/  LDL.LU R11, [R1+0x1b54] ;  /* 0x001b5400010b7983 */ /* 0x001ea20000300800 */
[----:B------:R-:W-:-:S02]  /*50860*/  F2FP.F16.E5M2.UNPACK_B R8, R8.H1 ;  /* 0x00000008ff08723e */ /* 0x000fc400030004ff */
[----:B------:R-:W-:Y:S02]  /*50870*/  F2FP.F16.E5M2.UNPACK_B R9, R9.H1 ;  /* 0x00000009ff09723e */ /* 0x000fe400030004ff */
[----:B------:R-:W-:Y:S02]  /*50880*/  F2FP.F16.E5M2.UNPACK_B R2, R2.H1 ;  /* 0x00000002ff02723e */ /* 0x000fe400030004ff */
[----:B------:R-:W-:-:S07]  /*50890*/  F2FP.F16.E5M2.UNPACK_B R3, R3.H1 ;  /* 0x00000003ff03723e */ /* 0x000fce00030004ff */
[C---:B------:R-:W-:Y:S06]  /*508a0*/  HMMA.16816.F32 R24, R4.reuse, R2, R24 ;  /* 0x000000020418723c */ /* 0x040fec0000001818 */
[----:B---3--:R-:W-:Y:S01]  /*508b0*/  HMMA.16816.F32 R16, R4, R8, R16 ;  /* 0x000000080410723c */ /* 0x008fe20000001810 */
[----:B----4-:R-:W-:Y:S02]  /*508c0*/  F2FP.F16.E5M2.UNPACK_B R10, R10.H1 ;  /* 0x0000000aff0a723e */ /* 0x010fe400030004ff */
[----:B--2---:R-:W-:-:S15]  /*508d0*/  F2FP.F16.E5M2.UNPACK_B R11, R11.H1 ;  /* 0x0000000bff0b723e */ /* 0x004fde00030004ff */
[----:B------:R-:W-:-:S05]  /*508e0*/  NOP ;  /* 0x0000000000007918 */ /* 0x000fca0000000000 */
[----:B------:R0:W-:Y:S04]  /*508f0*/  STL.64 [R1+0x1a50], R16 ;  /* 0x001a501001007387 */ /* 0x0001e80000100a00 */
[----:B------:R1:W-:Y:S04]  /*50900*/  STL.64 [R1+0x1a58], R18 ;  /* 0x001a581201007387 */ /* 0x0003e80000100a00 */
[----:B0-----:R-:W2:Y:S04]  /*50910*/  LDL.LU R16, [R1+0xe40] ;  /* 0x000e400001107983 */ /* 0x001ea80000300800 */
[----:B------:R-:W-:Y:S04]  /*50920*/  STL [R1+0x20], R10 ;  /* 0x0000200a01007387 */ /* 0x000fe80000100800 */
[----:B------:R-:W2:Y:S04]  /*50930*/  LDL.LU R17, [R1+0xe44] ;  /* 0x000e440001117983 */ /* 0x000ea80000300800 */
[----:B------:R-:W-:Y:S04]  /*50940*/  STL [R1+0x24], R11 ;  /* 0x0000240b01007387 */ /* 0x000fe80000100800 */
[----:B-1----:R-:W2:Y:S04]  /*50950*/  LDL.LU R18, [R1+0xe48] ;  /* 0x000e480001127983 */ /* 0x002ea80000300800 */
[----:B------:R-:W2:Y:S04]  /*50960*/  LDL.LU R19, [R1+0xe4c] ;  /* 0x000e4c0001137983 */ /* 0x000ea80000300800 */
[----:B------:R-:W-:Y:S04]  /*50970*/  STL [R1+0x5064], R9 ;  /* 0x0050640901007387 */ /* 0x000fe80000100800 */
[----:B------:R-:W-:Y:S04]  /*50980*/  STL.64 [R1+0x1a40], R24 ;  /* 0x001a401801007387 */ /* 0x000fe80000100a00 */
[----:B------:R0:W-:Y:S04]  /*50990*/  STL.64 [R1+0x1a48], R26 ;  /* 0x001a481a01007387 */ /* 0x0001e80000100a00 */
[----:B0-----:R-:W3:Y:S04]  /*509a0*/  LDL.LU.64 R26, [R1+0x5160] ;  /* 0x00516000011a7983 */ /* 0x001ee80000300a00 */
[----:B------:R-:W3:Y:S01]  /*509b0*/  LDL.LU.64 R24, [R1+0x5158] ;  /* 0x0051580001187983 */ /* 0x000ee20000300a00 */
[----:B------:R-:W-:-:S02]  /*509c0*/  F2FP.F16.E5M2.UNPACK_B R12, R12 ;  /* 0x0000000cff0c723e */ /* 0x000fc400020004ff */
[----:B------:R-:W-:Y:S02]  /*509d0*/  F2FP.F16.E5M2.UNPACK_B R13, R13 ;  /* 0x0000000dff0d723e */ /* 0x000fe400020004ff */
[----:B------:R-:W-:Y:S02]  /*509e0*/  F2FP.F16.E5M2.UNPACK_B R14, R14 ;  /* 0x0000000eff0e723e */ /* 0x000fe400020004ff */
[----:B------:R-:W-:Y:S01]  /*509f0*/  F2FP.F16.E5M2.UNPACK_B R15, R15 ;  /* 0x0000000fff0f723e */ /* 0x000fe200020004ff */
[----:B---3--:R-:W-:Y:S01]  /*50a00*/  HMMA.16816.F32 R4, R4, R10, R24 ;  /* 0x0000000a0404723c */ /* 0x008fe20000001818 */
[----:B------:R-:W3:-:S15]  /*50a10*/  LDL.LU.64 R26, [R1+0x5150] ;  /* 0x00515000011a7983 */ /* 0x000ede0000300a00 */
[----:B------:R-:W-:-:S07]  /*50a20*/  NOP ;  /* 0x0000000000007918 */ /* 0x000fce0000000000 */
[----:B------:R0:W-:Y:S04]  /*50a30*/  STL.64 [R1+0x1870], R4 ;  /* 0x0018700401007387 */ /* 0x0001e80000100a00 */
[----:B------:R1:W-:Y:S04]  /*50a40*/  STL.64 [R1+0x1878], R6 ;  /* 0x0018780601007387 */ /* 0x0003e80000100a00 */
[----:B0-----:R-:W4:Y:S04]  /*50a50*/  LDL.LU R4, [R1+0xeb0] ;  /* 0x000eb00001047983 */ /* 0x001f280000300800 */
[----:B------:R-:W4:Y:S04]  /*50a60*/  LDL.LU R5, [R1+0xeb4] ;  /* 0x000eb40001057983 */ /* 0x000f280000300800 */
[----:B-1----:R-:W4:Y:S04]  /*50a70*/  LDL.LU R6, [R1+0xeb8] ;  /* 0x000eb80001067983 */ /* 0x002f280000300800 */
[----:B------:R-:W4:Y:S01]  /*50a80*/  LDL.LU R7, [R1+0xebc] ;  /* 0x000ebc0001077983 */ /* 0x000f220000300800 */
        /* <DEDUP_REMOVED lines=8> */
[----:B----4-:R-:W-:-:S15]  /*50b10*/  HMMA.16816.F32 R4, R12, R24, R4 ;  /* 0x000000180c04723c */ /* 0x010fde0000001804 */
[----:B------:R-:W-:-:S08]  /*50b20*/  NOP ;  /* 0x0000000000007918 */ /* 0x000fd00000000000 */
[----:B------:R0:W-:Y:S02]  /*50b30*/  STL.64 [R1+0x1850], R4 ;  /* 0x0018500401007387 */ /* 0x0001e40000100a00 */
[----:B0-----:R-:W-:Y:S02]  /*50b40*/  IMAD.MOV.U32 R5, RZ, RZ, R24 ;  /* 0x000000ffff057224 */ /* 0x001fe400078e0018 */
[----:B------:R-:W-:Y:S02]  /*50b50*/  IMAD.MOV.U32 R4, RZ, RZ, R25 ;  /* 0x000000ffff047224 */ /* 0x000fe400078e0019 */
[----:B---3--:R-:W-:Y:S01]  /*50b60*/  HMMA.16816.F32 R24, R12, R26, R20 ;  /* 0x0000001a0c18723c */ /* 0x008fe20000001814 */
[----:B------:R-:W-:Y:S04]  /*50b70*/  STL.64 [R1+0x1858], R6 ;  /* 0x0018580601007387 */ /* 0x000fe80000100a00 */
[----:B------:R-:W3:Y:S04]  /*50b80*/  LDL.LU.64 R22, [R1+0x5128] ;  /* 0x0051280001167983 */ /* 0x000ee80000300a00 */
[----:B------:R-:W3:-:S14]  /*50b90*/  LDL.LU.64 R20, [R1+0x5120] ;  /* 0x0051200001147983 */ /* 0x000edc0000300a00 */
[----:B------:R0:W-:Y:S04]  /*50ba0*/  STL.64 [R1+0x1840], R24 ;  /* 0x0018401801007387 */ /* 0x0001e80000100a00 */
        /* <DEDUP_REMOVED lines=24> */
[----:B---3--:R-:W-:-:S15]  /*50d30*/  HMMA.16816.F32 R20, R12, R26, R20 ;  /* 0x0000001a0c14723c */ /* 0x008fde0000001814 */
        /* <DEDUP_REMOVED lines=10> */
[----:B------:R-:W3:Y:S04]  /*50de0*/  LDL.LU.64 R20, [R1+0x50b0] ;  /* 0x0050b00001147983 */ /* 0x000ee80000300a00 */
[----:B------:R-:W-:Y:S04]  /*50df0*/  STL.64 [R1+0x4ff8], R26 ;  /* 0x004ff81a01007387 */ /* 0x000fe80000100a00 */
[----:B------:R0:W-:Y:S04]  /*50e00*/  STL.64 [R1+0x4ff0], R24 ;  /* 0x004ff01801007387 */ /* 0x0001e80000100a00 */
[----:B0-----:R-:W4:Y:S04]  /*50e10*/  LDL.LU R24, [R1+0xdd0] ;  /* 0x000dd00001187983 */ /* 0x001f280000300800 */
[----:B------:R-:W4:Y:S04]  /*50e20*/  LDL.LU R25, [R1+0xdd4] ;  /* 0x000dd40001197983 */ /* 0x000f280000300800 */
[----:B------:R-:W2:Y:S01]  /*50e30*/  LDL.LU R26, [R1+0xdd8] ;  /* 0x000dd800011a7983 */ /* 0x000ea20000300800 */
[----:B------:R-:W-:-:S03]  /*50e40*/  IMAD.MOV.U32 R27, RZ, RZ, R0 ;  /* 0x000000ffff1b7224 */ /* 0x000fc600078e0000 */
[----:B------:R-:W3:Y:S04]  /*50e50*/  LDL.LU R9, [R1+0x1714] ;  /* 0x0017140001097983 */ /* 0x000ee80000300800 */
[----:B------:R-:W3:Y:S04]  /*50e60*/  LDL.LU R6, [R1+0x1710] ;  /* 0x0017100001067983 */ /* 0x000ee80000300800 */
[----:B------:R-:W3:Y:S04]  /*50e70*/  LDL.LU R0, [R1+0x171c] ;  /* 0x00171c0001007983 */ /* 0x000ee80000300800 */
[----:B------:R-:W3:Y:S04]  /*50e80*/  LDL.LU R7, [R1+0x1718] ;  /* 0x0017180001077983 */ /* 0x000ee80000300800 */
[----:B--2---:R-:W-:Y:S04]  /*50e90*/  STL.64 [R1+0x5048], R26 ;  /* 0x0050481a01007387 */ /* 0x004fe80000100a00 */
[----:B----4-:R0:W-:Y:S04]  /*50ea0*/  STL.64 [R1+0x5040], R24 ;  /* 0x0050401801007387 */ /* 0x0101e80000100a00 */
[----:B0-----:R-:W3:Y:S04]  /*50eb0*/  LDL.LU R24, [R1+0xe30] ;  /* 0x000e300001187983 */ /* 0x001ee80000300800 */
[----:B------:R-:W3:Y:S04]  /*50ec0*/  LDL.LU R25, [R1+0xe34] ;  /* 0x000e340001197983 */ /* 0x000ee80000300800 */
[----:B------:R-:W3:Y:S04]  /*50ed0*/  LDL.LU R26, [R1+0xe38] ;  /* 0x000e3800011a7983 */ /* 0x000ee80000300800 */
[----:B------:R-:W3:Y:S01]  /*50ee0*/  LDL.LU R27, [R1+0xe3c] ;  /* 0x000e3c00011b7983 */ /* 0x000ee20000300800 */
[----:B------:R-:W-:Y:S01]  /*50ef0*/  HMMA.16816.F32 R16, R12, R22, R16 ;  /* 0x000000160c10723c */ /* 0x000fe20000001810 */
[----:B------:R-:W-:-:S15]  /*50f00*/  IMAD.MOV.U32 R29, RZ, RZ, R4 ;  /* 0x000000ffff1d7224 */ /* 0x000fde00078e0004 */
[----:B------:R-:W-:-:S07]  /*50f10*/  NOP ;  /* 0x0000000000007918 */ /* 0x000fce0000000000 */
[----:B------:R-:W-:Y:S04]  /*50f20*/  STL.64 [R1+0x17e0], R16 ;  /* 0x0017e01001007387 */ /* 0x000fe80000100a00 */
[----:B------:R0:W-:Y:S04]  /*50f30*/  STL.64 [R1+0x17e8], R18 ;  /* 0x0017e81201007387 */ /* 0x0001e80000100a00 */
[----:B0-----:R-:W2:Y:S04]  /*50f40*/  LDL.LU.64 R18, [R1+0x50a8] ;  /* 0x0050a80001127983 */ /* 0x001ea80000300a00 */
[----:B------:R-:W4:Y:S04]  /*50f50*/  LDL.LU.64 R16, [R1+0x50a0] ;  /* 0x0050a00001107983 */ /* 0x000f280000300a00 */
[----:B------:R-:W2:Y:S04]  /*50f60*/  LDL.LU R10, [R1+0x1704] ;  /* 0x00170400010a7983 */ /* 0x000ea80000300800 */
[----:B------:R-:W4:Y:S01]  /*50f70*/  LDL.LU R4, [R1+0x1700] ;  /* 0x0017000001047983 */ /* 0x000f220000300800 */
[----:B---3--:R-:W-:-:S15]  /*50f80*/  HMMA.16816.F32 R24, R12, R20, R24 ;  /* 0x000000140c18723c */ /* 0x008fde0000001818 */
[----:B------:R-:W-:-:S08]  /*50f90*/  NOP ;  /* 0x0000000000007918 */ /* 0x000fd00000000000 */
[----:B------:R-:W-:Y:S04]  /*50fa0*/  STL.64 [R1+0x17d0], R24 ;  /* 0x0017d01801007387 */ /* 0x000fe80000100a00 */
[----:B------:R-:W-:Y:S04]  /*50fb0*/  STL.64 [R1+0x17d8], R26 ;  /* 0x0017d81a01007387 */ /* 0x000fe80000100a00 */
[----:B------:R-:W2:Y:S04]  /*50fc0*/  LDL.LU R11, [R1+0x170c] ;  /* 0x00170c00010b7983 */ /* 0x000ea80000300800 */
[----:B--2---:R-:W-:Y:S04]  /*50fd0*/  STL.64 [R1+0x5088], R10 ;  /* 0x0050880a01007387 */ /* 0x004fe80000100a00 */
[----:B------:R0:W-:Y:S04]  /*50fe0*/  STL.64 [R1+0x5080], R8 ;  /* 0x0050800801007387 */ /* 0x0001e80000100a00 */
[----:B0-----:R-:W2:Y:S04]  /*50ff0*/  LDL.LU R8, [R1+0xe10] ;  /* 0x000e100001087983 */ /* 0x001ea80000300800 */
[----:B------:R-:W2:Y:S04]  /*51000*/  LDL.LU R9, [R1+0xe14] ;  /* 0x000e140001097983 */ /* 0x000ea80000300800 */
[----:B------:R-:W3:Y:S04]  /*51010*/  LDL.LU R10, [R1+0xe18] ;  /* 0x000e1800010a7983 */ /* 0x000ee80000300800 */
[----:B------:R-:W3:Y:S01]  /*51020*/  LDL.LU R11, [R1+0xe1c] ;  /* 0x000e1c00010b7983 */ /* 0x000ee20000300800 */
[----:B------:R-:W-:-:S03]  /*51030*/  IMAD.MOV.U32 R28, RZ, RZ, R5 ;  /* 0x000000ffff1c7224 */ /* 0x000fc600078e0005 */
[----:B---3--:R-:W-:Y:S04]  /*51040*/  STL.64 [R1+0x5098], R10 ;  /* 0x0050980a01007387 */ /* 0x008fe80000100a00 */
[----:B--2---:R0:W-:Y:S04]  /*51050*/  STL.64 [R1+0x5090], R8 ;  /* 0x0050900801007387 */ /* 0x0041e80000100a00 */
[----:B0-----:R-:W2:Y:S04]  /*51060*/  LDL.LU R8, [R1+0xe20] ;  /* 0x000e200001087983 */ /* 0x001ea80000300800 */
[----:B------:R-:W2:Y:S04]  /*51070*/  LDL.LU R9, [R1+0xe24] ;  /* 0x000e240001097983 */ /* 0x000ea80000300800 */
[----:B------:R-:W2:Y:S04]  /*51080*/  LDL.LU R10, [R1+0xe28] ;  /* 0x000e2800010a7983 */ /* 0x000ea80000300800 */
[----:B------:R-:W2:Y:S04]  /*51090*/  LDL.LU R11, [R1+0xe2c] ;  /* 0x000e2c00010b7983 */ /* 0x000ea80000300800 */
[----:B------:R-:W3:Y:S04]  /*510a0*/  LDL.LU R5, [R1+0x1708] ;  /* 0x0017080001057983 */ /* 0x000ee80000300800 */
[----:B------:R-:W4:Y:S04]  /*510b0*/  LDL.LU R24, [R1+0x1020] ;  /* 0x0010200001187983 */ /* 0x000f280000300800 */
[----:B------:R-:W4:Y:S04]  /*510c0*/  LDL.LU R25, [R1+0x1024] ;  /* 0x0010240001197983 */ /* 0x000f280000300800 */
[----:B------:R-:W2:Y:S04]  /*510d0*/  LDL.LU R26, [R1+0x1028] ;  /* 0x00102800011a7983 */ /* 0x000ea80000300800 */
[----:B------:R-:W2:Y:S04]  /*510e0*/  LDL.LU R27, [R1+0x102c] ;  /* 0x00102c00011b7983 */ /* 0x000ea80000300800 */
[----:B--2---:R-:W-:Y:S04]  /*510f0*/  STL.64 [R1+0x5058], R26 ;  /* 0x0050581a01007387 */ /* 0x004fe80000100a00 */
[----:B----4-:R0:W-:Y:S04]  /*51100*/  STL.64 [R1+0x5050], R24 ;  /* 0x0050501801007387 */ /* 0x0101e80000100a00 */
[----:B0-----:R-:W2:Y:S04]  /*51110*/  LDL.LU R24, [R1+0x1030] ;  /* 0x0010300001187983 */ /* 0x001ea80000300800 */
[----:B------:R-:W2:Y:S04]  /*51120*/  LDL.LU R25, [R1+0x1034] ;  /* 0x0010340001197983 */ /* 0x000ea80000300800 */
[----:B------:R-:W4:Y:S04]  /*51130*/  LDL.LU R26, [R1+0x1038] ;  /* 0x00103800011a7983 */ /* 0x000f280000300800 */
[----:B------:R-:W4:Y:S01]  /*51140*/  LDL.LU R27, [R1+0x103c] ;  /* 0x00103c00011b7983 */ /* 0x000f220000300800 */
[C---:B------:R-:W-:Y:S03]  /*51150*/  HMMA.16816.F32 R8, R12.reuse, R18, R8 ;  /* 0x000000120c08723c */ /* 0x040fe60000001808 */
[----:B----4-:R-:W-:Y:S04]  /*51160*/  STL.64 [R1+0x5070], R26 ;  /* 0x0050701a01007387 */ /* 0x010fe80000100a00 */
[----:B--2---:R0:W-:Y:S04]  /*51170*/  STL.64 [R1+0x5068], R24 ;  /* 0x0050681801007387 */ /* 0x0041e80000100a00 */
[----:B0-----:R-:W2:Y:S04]  /*51180*/  LDL.LU R24, [R1+0xe00] ;  /* 0x000e000001187983 */ /* 0x001ea80000300800 */
[----:B------:R-:W2:Y:S04]  /*51190*/  LDL.LU R25, [R1+0xe04] ;  /* 0x000e040001197983 */ /* 0x000ea80000300800 */
[----:B------:R-:W2:Y:S04]  /*511a0*/  LDL.LU R26, [R1+0xe08] ;  /* 0x000e0800011a7983 */ /* 0x000ea80000300800 */
[----:B------:R-:W2:Y:S04]  /*511b0*/  LDL.LU R27, [R1+0xe0c] ;  /* 0x000e0c00011b7983 */ /* 0x000ea80000300800 */
[----:B------:R0:W-:Y:S04]  /*511c0*/  STL.64 [R1+0x4fd8], R22 ;  /* 0x004fd81601007387 */ /* 0x0001e80000100a00 */
[----:B0-----:R-:W4:Y:S04]  /*511d0*/  LDL.64 R22, [R1+0x30] ;  /* 0x0000300001167983 */ /* 0x001f280000100a00 */
[----:B------:R0:W-:Y:S04]  /*511e0*/  STL.64 [R1+0x4fd0], R20 ;  /* 0x004fd01401007387 */ /* 0x0001e80000100a00 */
[----:B0-----:R-:W4:Y:S04]  /*511f0*/  LDL R20, [R1+0x20] ;  /* 0x0000200001147983 */ /* 0x001f280000100800 */
[----:B------:R-:W4:Y:S04]  /*51200*/  LDL R21, [R1+0x24] ;  /* 0x0000240001157983 */ /* 0x000f280000100800 */
        /* <DEDUP_REMOVED lines=9> */
[----:B------:R-:W2:Y:S04]  /*512a0*/  LDL.LU.64 R8, [R1+0x5080] ;  /* 0x0050800001087983 */ /* 0x000ea80000300a00 */
[----:B------:R-:W-:Y:S04]  /*512b0*/  STL.64 [R1+0x4fb8], R18 ;  /* 0x004fb81201007387 */ /* 0x000fe80000100a00 */
[----:B------:R0:W-:Y:S04]  /*512c0*/  STL.64 [R1+0x4fb0], R16 ;  /* 0x004fb01001007387 */ /* 0x0001e80000100a00 */
[----:B0-----:R-:W4:Y:S04]  /*512d0*/  LDL.LU R16, [R1+0xde0] ;  /* 0x000de00001107983 */ /* 0x001f280000300800 */
[----:B------:R-:W4:Y:S04]  /*512e0*/  LDL.LU R17, [R1+0xde4] ;  /* 0x000de40001117983 */ /* 0x000f280000300800 */
[----:B------:R-:W4:Y:S04]  /*512f0*/  LDL.LU R18, [R1+0xde8] ;  /* 0x000de80001127983 */ /* 0x000f280000300800 */
[----:B------:R-:W4:Y:S01]  /*51300*/  LDL.LU R19, [R1+0xdec] ;  /* 0x000dec0001137983 */ /* 0x000f220000300800 */
[----:B---3--:R-:W-:-:S02]  /*51310*/  IMAD R4, R4, 0x100, R10 ;  /* 0x0000010004047824 */ /* 0x008fc400078e020a */
[----:B------:R-:W-:Y:S01]  /*51320*/  IMAD R5, R5, 0x100, R11 ;  /* 0x0000010005057824 */ /* 0x000fe200078e020b */
[----:B------:R-:W3:Y:S04]  /*51330*/  LDL.LU R10, [R1+0x507c] ;  /* 0x00507c00010a7983 */ /* 0x000ee80000300800 */
[----:B------:R-:W3:Y:S01]  /*51340*/  LDL.LU R11, [R1+0x5078] ;  /* 0x00507800010b7983 */ /* 0x000ee20000300800 */
[----:B--2---:R-:W-:Y:S01]  /*51350*/  IMAD R6, R6, 0x100, R9 ;  /* 0x0000010006067824 */ /* 0x004fe200078e0209 */
[----:B---3--:R-:W-:-:S15]  /*51360*/  HMMA.16816.F32 R24, R12, R10, R24 ;  /* 0x0000000a0c18723c */ /* 0x008fde0000001818 */
[----:B------:R-:W-:-:S08]  /*51370*/  NOP ;  /* 0x0000000000007918 */ /* 0x000fd00000000000 */
[----:B------:R-:W-:Y:S04]  /*51380*/  STL.64 [R1+0xe00], R24 ;  /* 0x000e001801007387 */ /* 0x000fe80000100a00 */
[----:B------:R0:W-:Y:S04]  /*51390*/  STL.64 [R1+0xe08], R26 ;  /* 0x000e081a01007387 */ /* 0x0001e80000100a00 */
[----:B0-----:R-:W2:Y:S04]  /*513a0*/  LDL.LU.64 R26, [R1+0x5070] ;  /* 0x00507000011a7983 */ /* 0x001ea80000300a00 */
[----:B------:R-:W2:Y:S04]  /*513b0*/  LDL.LU.64 R24, [R1+0x5068] ;  /* 0x0050680001187983 */ /* 0x000ea80000300a00 */
[----:B------:R-:W2:Y:S01]  /*513c0*/  LDL.LU R9, [R1+0x5064] ;  /* 0x0050640001097983 */ /* 0x000ea20000300800 */
[----:B------:R-:W-:-:S03]  /*513d0*/  IMAD R7, R7, 0x100, R0 ;  /* 0x0000010007077824 */ /* 0x000fc600078e0200 */
[----:B------:R-:W3:Y:S01]  /*513e0*/  LDL.LU R0, [R1+0x5060] ;  /* 0x0050600001007983 */ /* 0x000ee20000300800 */
        /* <DEDUP_REMOVED lines=8> */
[----:B------:R4:W-:Y:S04]  /*51470*/  STL.64 [R1+0x5038], R10 ;  /* 0x0050380a01007387 */ /* 0x0009e80000100a00 */
[----:B0-----:R-:W2:Y:S04]  /*51480*/  LDL.LU R8, [R1+0xdf0] ;  /* 0x000df00001087983 */ /* 0x001ea80000300800 */
[----:B-1----:R-:W2:Y:S04]  /*51490*/  LDL.LU R9, [R1+0xdf4] ;  /* 0x000df40001097983 */ /* 0x002ea80000300800 */
[----:B----4-:R-:W4:Y:S01]  /*514a0*/  LDL.LU R10, [R1+0xdf8] ;  /* 0x000df800010a7983 */ /* 0x010f220000300800 */
[----:B---3--:R-:W-:Y:S01]  /*514b0*/  IMAD.MOV.U32 R11, RZ, RZ, R0 ;  /* 0x000000ffff0b7224 */ /* 0x008fe200078e0000 */
[----:B--2---:R-:W-:-:S15]  /*514c0*/  HMMA.16816.F32 R24, R12, R2, R24 ;  /* 0x000000020c18723c */ /* 0x004fde0000001818 */
[----:B------:R-:W-:-:S08]  /*514d0*/  NOP ;  /* 0x0000000000007918 */ /* 0x000fd00000000000 */
[----:B------:R-:W-:Y:S04]  /*514e0*/  STL.64 [R1+0x1a20], R24 ;  /* 0x001a201801007387 */ /* 0x000fe80000100a00 */
[----:B------:R0:W-:Y:S01]  /*514f0*/  STL [R1+0x1a28], R26 ;  /* 0x001a281a01007387 */ /* 0x0001e20000100800 */
[----:B------:R-:W-:-:S03]  /*51500*/  IMAD.MOV.U32 R0, RZ, RZ, R27 ;  /* 0x000000ffff007224 */ /* 0x000fc600078e001b */
[----:B0-----:R-:W2:Y:S04]  /*51510*/  LDL.LU.64 R26, [R1+0x5048] ;  /* 0x00504800011a7983 */ /* 0x001ea80000300a00 */
[----:B------:R-:W2:Y:S01]  /*51520*/  LDL.LU.64 R24, [R1+0x5040] ;  /* 0x0050400001187983 */ /* 0x000ea20000300a00 */
[----:B------:R-:W-:Y:S02]  /*51530*/  F2FP.F16.E5M2.UNPACK_B R4, R4 ;  /* 0x00000004ff04723e */ /* 0x000fe400020004ff */
[----:B------:R-:W-:Y:S02]  /*51540*/  F2FP.F16.E5M2.UNPACK_B R5, R5 ;  /* 0x00000005ff05723e */ /* 0x000fe400020004ff */
[----:B------:R-:W-:Y:S02]  /*51550*/  F2FP.F16.E5M2.UNPACK_B R6, R6 ;  /* 0x00000006ff06723e */ /* 0x000fe400020004ff */
[----:B------:R-:W-:Y:S01]  /*51560*/  F2FP.F16.E5M2.UNPACK_B R7, R7 ;  /* 0x00000007ff07723e */ /* 0x000fe200020004ff */
[----:B----4-:R-:W-:Y:S06]  /*51570*/  HMMA.16816.F32 R12, R12, R20, R8 ;  /* 0x000000140c0c723c */ /* 0x010fec0000001808 */
[----:B------:R-:W-:Y:S01]  /*51580*/  HMMA.16816.F32 R8, R4, R22, R16 ;  /* 0x000000160408723c */ /* 0x000fe20000001810 */
[----:B------:R-:W-:-:S15]  /*51590*/  STL [R1+0x4118], R0 ;  /* 0x0041180001007387 */ /* 0x000fde0000100800 */
[----:B------:R-:W-:-:S01]  /*515a0*/  NOP ;  /* 0x0000000000007918 */ /* 0x000fc20000000000 */
[----:B------:R-:W-:Y:S04]  /*515b0*/  STL.64 [R1+0x17a0], R12 ;  /* 0x0017a00c01007387 */ /* 0x000fe80000100a00 */
[----:B------:R0:W-:Y:S04]  /*515c0*/  STL.64 [R1+0x17a8], R14 ;  /* 0x0017a80e01007387 */ /* 0x0001e80000100a00 */
[----:B------:R-:W-:Y:S04]  /*515d0*/  STL.64 [R1+0x1790], R8 ;  /* 0x0017900801007387 */ /* 0x000fe80000100a00 */
[----:B------:R2:W-:Y:S01]  /*515e0*/  STL.64 [R1+0x1798], R10 ;  /* 0x0017980a01007387 */ /* 0x0005e20000100a00 */
[----:B0-----:R-:W-:-:S02]  /*515f0*/  IMAD.MOV.U32 R15, RZ, RZ, R22 ;  /* 0x000000ffff0f7224 */ /* 0x001fc400078e0016 */
[----:B------:R-:W-:Y:S01]  /*51600*/  IMAD.MOV.U32 R14, RZ, RZ, R23 ;  /* 0x000000ffff0e7224 */ /* 0x000fe200078e0017 */
[----:B--2---:R-:W-:-:S15]  /*51610*/  HMMA.16816.F32 R8, R4, R28, R24 ;  /* 0x0000001c0408723c */ /* 0x004fde0000001818 */
[----:B------:R-:W-:-:S08]  /*51620*/  NOP ;  /* 0x0000000000007918 */ /* 0x000fd00000000000 */
[----:B------:R0:W-:Y:S04]  /*51630*/  STL [R1+0x1780], R8 ;  /* 0x0017800801007387 */ /* 0x0001e80000100800 */
[----:B------:R1:W-:Y:S04]  /*51640*/  STL.64 [R1+0x1788], R10 ;  /* 0x0017880a01007387 */ /* 0x0003e80000100a00 */
[----:B------:R-:W2:Y:S04]  /*51650*/  LDL.LU R20, [R1+0xd70] ;  /* 0x000d700001147983 */ /* 0x000ea80000300800 */
[----:B------:R-:W2:Y:S04]  /*51660*/  LDL.LU R21, [R1+0xd74] ;  /* 0x000d740001157983 */ /* 0x000ea80000300800 */
[----:B------:R-:W3:Y:S04]  /*51670*/  LDL.LU R22, [R1+0xd78] ;  /* 0x000d780001167983 */ /* 0x000ee80000300800 */
[----:B------:R-:W3:Y:S04]  /*51680*/  LDL.LU R23, [R1+0xd7c] ;  /* 0x000d7c0001177983 */ /* 0x000ee80000300800 */
[----:B------:R-:W4:Y:S04]  /*51690*/  LDL.LU R24, [R1+0xd90] ;  /* 0x000d900001187983 */ /* 0x000f280000300800 */
[----:B------:R-:W4:Y:S04]  /*516a0*/  LDL.LU R25, [R1+0xd94] ;  /* 0x000d940001197983 */ /* 0x000f280000300800 */
[----:B------:R-:W2:Y:S04]  /*516b0*/  LDL.LU R26, [R1+0xd98] ;  /* 0x000d9800011a7983 */ /* 0x000ea80000300800 */
[----:B------:R-:W2:Y:S01]  /*516c0*/  LDL.LU R27, [R1+0xd9c] ;  /* 0x000d9c00011b7983 */ /* 0x000ea20000300800 */
[----:B------:R-:W-:-:S03]  /*516d0*/  IMAD.MOV.U32 R0, RZ, RZ, R9 ;  /* 0x000000ffff007224 */ /* 0x000fc600078e0009 */
[----:B0-----:R-:W3:Y:S04]  /*516e0*/  LDL.LU R8, [R1+0xdc0] ;  /* 0x000dc00001087983 */ /* 0x001ee80000300800 */
[----:B------:R-:W3:Y:S04]  /*516f0*/  LDL.LU R9, [R1+0xdc4] ;  /* 0x000dc40001097983 */ /* 0x000ee80000300800 */
[----:B-1----:R-:W3:Y:S04]  /*51700*/  LDL.LU R10, [R1+0xdc8] ;  /* 0x000dc800010a7983 */ /* 0x002ee80000300800 */
[----:B------:R-:W3:Y:S04]  /*51710*/  LDL.LU R11, [R1+0xdcc] ;  /* 0x000dcc00010b7983 */ /* 0x000ee80000300800 */
[----:B------:R-:W3:Y:S04]  /*51720*/  LDL.64 R12, [R1+0x10] ;  /* 0x00001000010c7983 */ /* 0x000ee80000100a00 */
[----:B--2---:R-:W-:Y:S04]  /*51730*/  STL.64 [R1+0x5010], R26 ;  /* 0x0050101a01007387 */ /* 0x004fe80000100a00 */
[----:B----4-:R0:W-:Y:S04]  /*51740*/  STL.64 [R1+0x5008], R24 ;  /* 0x0050081801007387 */ /* 0x0101e80000100a00 */
[----:B0-----:R-:W2:Y:S04]  /*51750*/  LDL.LU R24, [R1+0xda0] ;  /* 0x000da00001187983 */ /* 0x001ea80000300800 */
[----:B------:R-:W2:Y:S04]  /*51760*/  LDL.LU R25, [R1+0xda4] ;  /* 0x000da40001197983 */ /* 0x000ea80000300800 */
[----:B------:R-:W4:Y:S04]  /*51770*/  LDL.LU R26, [R1+0xda8] ;  /* 0x000da800011a7983 */ /* 0x000f280000300800 */
[----:B------:R-:W4:Y:S04]  /*51780*/  LDL.LU R27, [R1+0xdac] ;  /* 0x000dac00011b7983 */ /* 0x000f280000300800 */
[----:B----4-:R0:W-:Y:S04]  /*51790*/  STL.64 [R1+0x5020], R26 ;  /* 0x0050201a01007387 */ /* 0x0101e80000100a00 */
[----:B0-----:R-:W4:Y:S04]  /*517a0*/  LDL R26, [R1+0x8] ;  /* 0x00000800011a7983 */ /* 0x001f280000100800 */
[----:B------:R-:W4:Y:S04]  /*517b0*/  LDL R27, [R1+0xc] ;  /* 0x00000c00011b7983 */ /* 0x000f280000100800 */
[----:B--2---:R-:W-:Y:S04]  /*517c0*/  STL.64 [R1+0x5018], R24 ;  /* 0x0050181801007387 */ /* 0x004fe80000100a00 */
[----:B------:R-:W2:Y:S04]  /*517d0*/  LDL.64 R28, [R1] ;  /* 0x00000000011c7983 */ /* 0x000ea80000100a00 */
[----:B---3--:R-:W-:Y:S04]  /*517e0*/  STL.64 [R1+0x4fe8], R22 ;  /* 0x004fe81601007387 */ /* 0x008fe80000100a00 */
[----:B------:R0:W-:Y:S04]  /*517f0*/  STL.64 [R1+0x4fe0], R20 ;  /* 0x004fe01401007387 */ /* 0x0001e80000100a00 */
[----:B0-----:R-:W3:Y:S04]  /*51800*/  LDL.LU R20, [R1+0xd80] ;  /* 0x000d800001147983 */ /* 0x001ee80000300800 */
[----:B------:R-:W3:Y:S04]  /*51810*/  LDL.LU R21, [R1+0xd84] ;  /* 0x000d840001157983 */ /* 0x000ee80000300800 */
[----:B------:R-:W4:Y:S04]  /*51820*/  LDL.LU R22, [R1+0xd88] ;  /* 0x000d880001167983 */ /* 0x000f280000300800 */
[----:B------:R-:W4:Y:S01]  /*51830*/  LDL.LU R23, [R1+0xd8c] ;  /* 0x000d8c0001177983 */ /* 0x000f220000300800 */
[C---:B------:R-:W-:Y:S03]  /*51840*/  HMMA.16816.F32 R8, R4.reuse, R12, R8 ;  /* 0x0000000c0408723c */ /* 0x040fe60000001808 */
[----:B----4-:R-:W-:Y:S04]  /*51850*/  STL.64 [R1+0x5030], R22 ;  /* 0x0050301601007387 */ /* 0x010fe80000100a00 */
[----:B---3--:R0:W-:Y:S04]  /*51860*/  STL.64 [R1+0x5028], R20 ;  /* 0x0050281401007387 */ /* 0x0081e80000100a00 */
[----:B0-----:R-:W3:Y:S04]  /*51870*/  LDL.LU R20, [R1+0xdb0] ;  /* 0x000db00001147983 */ /* 0x001ee80000300800 */
[----:B------:R-:W3:Y:S04]  /*51880*/  LDL.LU R21, [R1+0xdb4] ;  /* 0x000db40001157983 */ /* 0x000ee80000300800 */
[----:B------:R-:W3:Y:S04]  /*51890*/  LDL.LU R22, [R1+0xdb8] ;  /* 0x000db80001167983 */ /* 0x000ee80000300800 */
        /* <DEDUP_REMOVED lines=9> */
[----:B------:R-:W2:Y:S04]  /*51930*/  LDL.LU R18, [R1+0xd68] ;  /* 0x000d680001127983 */ /* 0x000ea80000300800 */
[----:B------:R-:W2:Y:S04]  /*51940*/  LDL.LU R19, [R1+0xd6c] ;  /* 0x000d6c0001137983 */ /* 0x000ea80000300800 */
[----:B------:R-:W-:Y:S04]  /*51950*/  STL [R1+0x411c], R0 ;  /* 0x00411c0001007387 */ /* 0x000fe80000100800 */
[----:B------:R-:W-:Y:S04]  /*51960*/  STL.64 [R1+0x1770], R8 ;  /* 0x0017700801007387 */ /* 0x000fe80000100a00 */
[----:B------:R0:W-:Y:S04]  /*51970*/  STL.64 [R1+0x1778], R10 ;  /* 0x0017780a01007387 */ /* 0x0001e80000100a00 */
[----:B0-----:R-:W4:Y:S01]  /*51980*/  LDL.LU.64 R10, [R1+0x5038] ;  /* 0x00503800010a7983 */ /* 0x001f220000300a00 */
[----:B---3--:R-:W-:Y:S01]  /*51990*/  HMMA.16816.F32 R24, R4, R26, R20 ;  /* 0x0000001a0418723c */ /* 0x008fe20000001814 */
[----:B------:R-:W-:-:S02]  /*519a0*/  IMAD.MOV.U32 R8, RZ, RZ, R12 ;  /* 0x000000ffff087224 */ /* 0x000fc400078e000c */
[----:B------:R-:W-:-:S15]  /*519b0*/  IMAD.MOV.U32 R9, RZ, RZ, R13 ;  /* 0x000000ffff097224 */ /* 0x000fde00078e000d */
[----:B------:R-:W-:-:S06]  /*519c0*/  NOP ;  /* 0x0000000000007918 */ /* 0x000fcc0000000000 */
[----:B------:R-:W-:Y:S01]  /*519d0*/  IMAD.MOV.U32 R0, RZ, RZ, R27 ;  /* 0x000000ffff007224 */ /* 0x000fe200078e001b */
[----:B----4-:R-:W-:Y:S04]  /*519e0*/  STL.64 [R1+0x4fa8], R10 ;  /* 0x004fa80a01007387 */ /* 0x010fe80000100a00 */
[----:B------:R0:W-:Y:S04]  /*519f0*/  STL.64 [R1+0x4fa0], R8 ;  /* 0x004fa00801007387 */ /* 0x0001e80000100a00 */
[----:B0-----:R-:W3:Y:S04]  /*51a00*/  LDL.LU R8, [R1+0xd40] ;  /* 0x000d400001087983 */ /* 0x001ee80000300800 */
[----:B------:R-:W3:Y:S04]  /*51a10*/  LDL.LU R9, [R1+0xd44] ;  /* 0x000d440001097983 */ /* 0x000ee80000300800 */
[----:B------:R-:W3:Y:S04]  /*51a20*/  LDL.LU R10, [R1+0xd48] ;  /* 0x000d4800010a7983 */ /* 0x000ee80000300800 */
[----:B------:R-:W3:Y:S04]  /*51a30*/  LDL.LU R11, [R1+0xd4c] ;  /* 0x000d4c00010b7983 */ /* 0x000ee80000300800 */
[----:B------:R-:W4:Y:S04]  /*51a40*/  LDL.LU R12, [R1+0x1880] ;  /* 0x00188000010c7983 */ /* 0x000f280000300800 */
[----:B------:R-:W4:Y:S04]  /*51a50*/  LDL.LU R13, [R1+0x1888] ;  /* 0x00188800010d7983 */ /* 0x000f280000300800 */
[----:B------:R-:W2:Y:S04]  /*51a60*/  LDL.LU.64 R22, [R1+0x5030] ;  /* 0x0050300001167983 */ /* 0x000ea80000300a00 */
[----:B------:R-:W2:Y:S04]  /*51a70*/  LDL.LU.64 R20, [R1+0x5028] ;  /* 0x0050280001147983 */ /* 0x000ea80000300a00 */
[----:B------:R-:W-:Y:S04]  /*51a80*/  STL.64 [R1+0x1760], R24 ;  /* 0x0017601801007387 */ /* 0x000fe80000100a00 */
[----:B------:R0:W-:Y:S04]  /*51a90*/  STL [R1+0x1768], R26 ;  /* 0x0017681a01007387 */ /* 0x0001e80000100800 */
[----:B0-----:R-:W3:Y:S04]  /*51aa0*/  LDL.LU.64 R26, [R1+0x5020] ;  /* 0x00502000011a7983 */ /* 0x001ee80000300a00 */
[----:B------:R-:W3:Y:S04]  /*51ab0*/  LDL.LU.64 R24, [R1+0x5018] ;  /* 0x0050180001187983 */ /* 0x000ee80000300a00 */
[----:B------:R0:W-:Y:S02]  /*51ac0*/  STL [R1+0x4124], R0 ;  /* 0x0041240001007387 */ /* 0x0001e40000100800 */
[----:B0-----:R-:W-:Y:S01]  /*51ad0*/  IMAD.MOV.U32 R0, RZ, RZ, R29 ;  /* 0x000000ffff007224 */ /* 0x001fe200078e001d */
        /* <DEDUP_REMOVED lines=14> */
[----:B0-----:R-:W4:Y:S04]  /*51bc0*/  LDL.LU R28, [R1+0x1884] ;  /* 0x00188400011c7983 */ /* 0x001f280000300800 */
[----:B------:R-:W4:Y:S01]  /*51bd0*/  LDL.LU R29, [R1+0x188c] ;  /* 0x00188c00011d7983 */ /* 0x000f220000300800 */
        /* <DEDUP_REMOVED lines=16> */
[----:B------:R-:W4:Y:S04]  /*51ce0*/  LDL.LU R26, [R1+0xd28] ;  /* 0x000d2800011a7983 */ /* 0x000f280000300800 */
        /* <DEDUP_REMOVED lines=15> */
[----:B0-----:R-:W3:Y:S04]  /*51de0*/  LDL.LU R20, [R1+0xd30] ;  /* 0x000d300001147983 */ /* 0x001ee80000300800 */
[----:B------:R-:W3:Y:S04]  /*51df0*/  LDL.LU R21, [R1+0xd34] ;  /* 0x000d340001157983 */ /* 0x000ee80000300800 */
[----:B------:R-:W3:Y:S04]  /*51e00*/  LDL.LU R22, [R1+0xd38] ;  /* 0x000d380001167983 */ /* 0x000ee80000300800 */
[----:B------:R-:W3:Y:S01]  /*51e10*/  LDL.LU R23, [R1+0xd3c] ;  /* 0x000d3c0001177983 */ /* 0x000ee20000300800 */
[C---:B--2---:R-:W-:Y:S06]  /*51e20*/  HMMA.16816.F32 R8, R4.reuse, R18, R8 ;  /* 0x000000120408723c */ /* 0x044fec0000001808 */
[----:B---3--:R-:W-:-:S15]  /*51e30*/  HMMA.16816.F32 R20, R4, R16, R20 ;  /* 0x000000100414723c */ /* 0x008fde0000001814 */
[----:B------:R-:W-:-:S02]  /*51e40*/  NOP ;  /* 0x0000000000007918 */ /* 0x000fc40000000000 */
[----:B------:R-:W-:Y:S04]  /*51e50*/  STL.64 [R1+0x16f0], R8 ;  /* 0x0016f00801007387 */ /* 0x000fe80000100a00 */
[----:B------:R0:W-:Y:S04]  /*51e60*/  STL.64 [R1+0x16f8], R10 ;  /* 0x0016f80a01007387 */ /* 0x0001e80000100a00 */
[----:B0-----:R-:W4:Y:S04]  /*51e70*/  LDL.LU.64 R10, [R1+0x4fa8] ;  /* 0x004fa800010a7983 */ /* 0x001f280000300a00 */
[----:B------:R-:W2:Y:S04]  /*51e80*/  LDL.LU.64 R8, [R1+0x4fa0] ;  /* 0x004fa00001087983 */ /* 0x000ea80000300a00 */
[----:B------:R0:W-:Y:S04]  /*51e90*/  STL.64 [R1+0xde0], R20 ;  /* 0x000de01401007387 */ /* 0x0001e80000100a00 */
[----:B------:R1:W-:Y:S04]  /*51ea0*/  STL.64 [R1+0xde8], R22 ;  /* 0x000de81601007387 */ /* 0x0003e80000100a00 */
[----:B0-----:R-:W3:Y:S04]  /*51eb0*/  LDL.LU R20, [R1+0xcb0] ;  /* 0x000cb00001147983 */ /* 0x001ee80000300800 */
[----:B------:R-:W3:Y:S04]  /*51ec0*/  LDL.LU R21, [R1+0xcb4] ;  /* 0x000cb40001157983 */ /* 0x000ee80000300800 */
[----:B-1----:R-:W4:Y:S04]  /*51ed0*/  LDL.LU R22, [R1+0xcb8] ;  /* 0x000cb80001167983 */ /* 0x002f280000300800 */
[----:B------:R-:W4:Y:S04]  /*51ee0*/  LDL.LU R23, [R1+0xcbc] ;  /* 0x000cbc0001177983 */ /* 0x000f280000300800 */
[----:B----4-:R-:W-:Y:S04]  /*51ef0*/  STL.64 [R1+0x4f20], R22 ;  /* 0x004f201601007387 */ /* 0x010fe80000100a00 */
[----:B---3--:R-:W-:Y:S04]  /*51f00*/  STL.64 [R1+0x4f18], R20 ;  /* 0x004f181401007387 */ /* 0x008fe80000100a00 */
[----:B------:R-:W-:Y:S04]  /*51f10*/  STL.64 [R1+0x4ed8], R18 ;  /* 0x004ed81201007387 */ /* 0x000fe80000100a00 */
[----:B------:R0:W-:Y:S02]  /*51f20*/  STL.64 [R1+0x4ed0], R16 ;  /* 0x004ed01001007387 */ /* 0x0001e40000100a00 */
[----:B0-----:R-:W-:Y:S02]  /*51f30*/  HMMA.16816.F32 R16, R4, R10, R24 ;  /* 0x0000000a0410723c */ /* 0x001fe40000001818 */
[----:B------:R-:W3:-:S15]  /*51f40*/  LDL.LU R24, [R1+0xcd0] ;  /* 0x000cd00001187983 */ /* 0x000ede0000300800 */
[----:B------:R-:W-:-:S06]  /*51f50*/  NOP ;  /* 0x0000000000007918 */ /* 0x000fcc0000000000 */
[----:B------:R-:W-:Y:S04]  /*51f60*/  STL.64 [R1+0xdd0], R16 ;  /* 0x000dd01001007387 */ /* 0x000fe80000100a00 */
[----:B------:R-:W-:Y:S04]  /*51f70*/  STL.64 [R1+0xdd8], R18 ;  /* 0x000dd81201007387 */ /* 0x000fe80000100a00 */
[----:B------:R-:W3:Y:S04]  /*51f80*/  LDL.LU R25, [R1+0xcd4] ;  /* 0x000cd40001197983 */ /* 0x000ee80000300800 */
[----:B------:R-:W4:Y:S04]  /*51f90*/  LDL.LU R26, [R1+0xcd8] ;  /* 0x000cd800011a7983 */ /* 0x000f280000300800 */
[----:B------:R-:W4:Y:S01]  /*51fa0*/  LDL.LU R27, [R1+0xcdc] ;  /* 0x000cdc00011b7983 */ /* 0x000f220000300800 */
[----:B--2---:R-:W-:-:S02]  /*51fb0*/  IMAD.MOV.U32 R22, RZ, RZ, R8 ;  /* 0x000000ffff167224 */ /* 0x004fc400078e0008 */
[----:B------:R-:W-:Y:S01]  /*51fc0*/  IMAD.MOV.U32 R23, RZ, RZ, R9 ;  /* 0x000000ffff177224 */ /* 0x000fe200078e0009 */
[----:B----4-:R-:W-:Y:S04]  /*51fd0*/  STL.64 [R1+0x4f30], R26 ;  /* 0x004f301a01007387 */ /* 0x010fe80000100a00 */
[----:B---3--:R-:W-:Y:S04]  /*51fe0*/  STL.64 [R1+0x4f28], R24 ;  /* 0x004f281801007387 */ /* 0x008fe80000100a00 */
[----:B------:R-:W2:Y:S04]  /*51ff0*/  LDL.LU R8, [R1+0x4f9c] ;  /* 0x004f9c0001087983 */ /* 0x000ea80000300800 */
[----:B------:R-:W2:Y:S04]  /*52000*/  LDL.LU R9, [R1+0x4f98] ;  /* 0x004f980001097983 */ /* 0x000ea80000300800 */
[----:B------:R-:W3:Y:S04]  /*52010*/  LDL.64 R20, [R1+0x18] ;  /* 0x0000180001147983 */ /* 0x000ee80000100a00 */
[----:B------:R0:W-:Y:S02]  /*52020*/  STL.64 [R1+0x4f50], R22 ;  /* 0x004f501601007387 */ /* 0x0001e40000100a00 */
[----:B0-----:R-:W-:-:S02]  /*52030*/  IMAD.MOV.U32 R23, RZ, RZ, R14 ;  /* 0x000000ffff177224 */ /* 0x001fc400078e000e */
[----:B---3--:R0:W-:Y:S04]  /*52040*/  STL.64 [R1+0x4f48], R20 ;  /* 0x004f481401007387 */ /* 0x0081e80000100a00 */
[----:B------:R-:W3:Y:S04]  /*52050*/  LDL.LU R24, [R1+0xce0] ;  /* 0x000ce00001187983 */ /* 0x000ee80000300800 */
[----:B------:R-:W3:Y:S04]  /*52060*/  LDL.LU R25, [R1+0xce4] ;  /* 0x000ce40001197983 */ /* 0x000ee80000300800 */
[----:B------:R-:W4:Y:S04]  /*52070*/  LDL.LU R26, [R1+0xce8] ;  /* 0x000ce800011a7983 */ /* 0x000f280000300800 */
[----:B------:R-:W4:Y:S04]  /*52080*/  LDL.LU R27, [R1+0xcec] ;  /* 0x000cec00011b7983 */ /* 0x000f280000300800 */
[----:B------:R-:W2:Y:S04]  /*52090*/  LDL.LU R19, [R1+0x1894] ;  /* 0x0018940001137983 */ /* 0x000ea80000300800 */
[----:B------:R-:W2:Y:S04]  /*520a0*/  LDL.LU R14, [R1+0x1890] ;  /* 0x00189000010e7983 */ /* 0x000ea80000300800 */
[----:B0-----:R-:W3:Y:S01]  /*520b0*/  LDL.64 R20, [R1+0x20] ;  /* 0x0000200001147983 */ /* 0x001ee20000100a00 */
[----:B------:R-:W-:-:S05]  /*520c0*/  IMAD.MOV.U32 R22, RZ, RZ, R15 ;  /* 0x000000ffff167224 */ /* 0x000fca00078e000f */
[----:B------:R-:W-:Y:S04]  /*520d0*/  STL.64 [R1+0x4f80], R22 ;  /* 0x004f801601007387 */ /* 0x000fe80000100a00 */
[----:B---3--:R-:W-:Y:S04]  /*520e0*/  STL.64 [R1+0x4f78], R20 ;  /* 0x004f781401007387 */ /* 0x008fe80000100a00 */
[----:B----4-:R-:W-:Y:S04]  /*520f0*/  STL.64 [R1+0x4f40], R26 ;  /* 0x004f401a01007387 */ /* 0x010fe80000100a00 */
[----:B------:R0:W-:Y:S04]  /*52100*/  STL.64 [R1+0x4f38], R24 ;  /* 0x004f381801007387 */ /* 0x0001e80000100a00 */
[----:B0-----:R-:W3:Y:S04]  /*52110*/  LDL.LU R24, [R1+0xcf0] ;  /* 0x000cf00001187983 */ /* 0x001ee80000300800 */
[----:B------:R-:W3:Y:S04]  /*52120*/  LDL.LU R25, [R1+0xcf4] ;  /* 0x000cf40001197983 */ /* 0x000ee80000300800 */
[----:B------:R-:W4:Y:S04]  /*52130*/  LDL.LU R26, [R1+0xcf8] ;  /* 0x000cf800011a7983 */ /* 0x000f280000300800 */
[----:B------:R-:W4:Y:S04]  /*52140*/  LDL.LU R27, [R1+0xcfc] ;  /* 0x000cfc00011b7983 */ /* 0x000f280000300800 */
[----:B------:R-:W2:Y:S04]  /*52150*/  LDL.LU R15, [R1+0x1898] ;  /* 0x00189800010f7983 */ /* 0x000ea80000300800 */
[----:B------:R-:W3:Y:S04]  /*52160*/  LDL.LU R20, [R1+0x1000] ;  /* 0x0010000001147983 */ /* 0x000ee80000300800 */
[----:B------:R-:W3:Y:S04]  /*52170*/  LDL.LU R21, [R1+0x1004] ;  /* 0x0010040001157983 */ /* 0x000ee80000300800 */
[----:B------:R-:W4:Y:S04]  /*52180*/  LDL.LU R22, [R1+0x1008] ;  /* 0x0010080001167983 */ /* 0x000f280000300800 */
[----:B------:R-:W4:Y:S04]  /*52190*/  LDL.LU R23, [R1+0x100c] ;  /* 0x00100c0001177983 */ /* 0x000f280000300800 */
[----:B----4-:R-:W-:Y:S04]  /*521a0*/  STL.64 [R1+0x4f90], R22 ;  /* 0x004f901601007387 */ /* 0x010fe80000100a00 */
[----:B---3--:R0:W-:Y:S04]  /*521b0*/  STL.64 [R1+0x4f88], R20 ;  /* 0x004f881401007387 */ /* 0x0081e80000100a00 */
[----:B0-----:R-:W3:Y:S04]  /*521c0*/  LDL.LU R20, [R1+0x1010] ;  /* 0x0010100001147983 */ /* 0x001ee80000300800 */
[----:B------:R-:W3:Y:S04]  /*521d0*/  LDL.LU R21, [R1+0x1014] ;  /* 0x0010140001157983 */ /* 0x000ee80000300800 */
[----:B------:R-:W3:Y:S04]  /*521e0*/  LDL.LU R22, [R1+0x1018] ;  /* 0x0010180001167983 */ /* 0x000ee80000300800 */
[----:B------:R-:W3:Y:S04]  /*521f0*/  LDL.LU R23, [R1+0x101c] ;  /* 0x00101c0001177983 */ /* 0x000ee80000300800 */
[----:B------:R-:W-:Y:S04]  /*52200*/  STL.64 [R1+0x4f60], R26 ;  /* 0x004f601a01007387 */ /* 0x000fe80000100a00 */
[----:B------:R0:W-:Y:S04]  /*52210*/  STL.64 [R1+0x4f58], R24 ;  /* 0x004f581801007387 */ /* 0x0001e80000100a00 */
[----:B0-----:R-:W4:Y:S04]  /*52220*/  LDL.LU R24, [R1+0xd00] ;  /* 0x000d000001187983 */ /* 0x001f280000300800 */
[----:B------:R-:W4:Y:S04]  /*52230*/  LDL.LU R25, [R1+0xd04] ;  /* 0x000d040001197983 */ /* 0x000f280000300800 */
[----:B------:R-:W4:Y:S04]  /*52240*/  LDL.LU R26, [R1+0xd08] ;  /* 0x000d0800011a7983 */ /* 0x000f280000300800 */
[----:B------:R-:W4:Y:S01]  /*52250*/  LDL.LU R27, [R1+0xd0c] ;  /* 0x000d0c00011b7983 */ /* 0x000f220000300800 */
[----:B------:R-:W-:-:S02]  /*52260*/  IMAD R12, R12, 0x100, R28 ;  /* 0x000001000c0c7824 */ /* 0x000fc400078e021c */
[----:B------:R-:W-:Y:S02]  /*52270*/  IMAD R13, R13, 0x100, R29 ;  /* 0x000001000d0d7824 */ /* 0x000fe400078e021d */
[----:B--2---:R-:W-:Y:S01]  /*52280*/  IMAD R14, R14, 0x100, R19 ;  /* 0x000001000e0e7824 */ /* 0x004fe200078e0213 */
[C---:B---3--:R-:W-:Y:S01]  /*52290*/  HMMA.16816.F32 R20, R4.reuse, R8, R20 ;  /* 0x000000080414723c */ /* 0x048fe20000001814 */
[----:B----4-:R-:W-:Y:S04]  /*522a0*/  STL.64 [R1+0x4f70], R26 ;  /* 0x004f701a01007387 */ /* 0x010fe80000100a00 */
[----:B------:R0:W-:Y:S04]  /*522b0*/  STL.64 [R1+0x4f68], R24 ;  /* 0x004f681801007387 */ /* 0x0001e80000100a00 */
[----:B0-----:R-:W2:Y:S04]  /*522c0*/  LDL.LU R24, [R1+0xd10] ;  /* 0x000d100001187983 */ /* 0x001ea80000300800 */
[----:B------:R-:W2:Y:S04]  /*522d0*/  LDL.LU R25, [R1+0xd14] ;  /* 0x000d140001197983 */ /* 0x000ea80000300800 */
[----:B------:R-:W2:Y:S04]  /*522e0*/  LDL.LU R26, [R1+0xd18] ;  /* 0x000d1800011a7983 */ /* 0x000ea80000300800 */
[----:B------:R-:W2:Y:S04]  /*522f0*/  LDL.LU R27, [R1+0xd1c] ;  /* 0x000d1c00011b7983 */ /* 0x000ea80000300800 */
[----:B------:R-:W3:Y:S04]  /*52300*/  LDL.64 R28, [R1+0x8] ;  /* 0x00000800011c7983 */ /* 0x000ee80000100a00 */
[----:B------:R0:W-:Y:S04]  /*52310*/  STL [R1+0x4eac], R10 ;  /* 0x004eac0a01007387 */ /* 0x0001e80000100800 */
[----:B0-----:R-:W4:Y:S04]  /*52320*/  LDL.LU R10, [R1+0x189c] ;  /* 0x00189c00010a7983 */ /* 0x001f280000300800 */
[----:B------:R-:W-:Y:S04]  /*52330*/  STL [R1+0x4ea8], R11 ;  /* 0x004ea80b01007387 */ /* 0x000fe80000100800 */
[----:B------:R-:W3:Y:S04]  /*52340*/  LDL.LU R16, [R1+0xca0] ;  /* 0x000ca00001107983 */ /* 0x000ee80000300800 */
[----:B------:R-:W3:Y:S04]  /*52350*/  LDL.LU R17, [R1+0xca4] ;  /* 0x000ca40001117983 */ /* 0x000ee80000300800 */
[----:B------:R-:W3:Y:S04]  /*52360*/  LDL.LU R18, [R1+0xca8] ;  /* 0x000ca80001127983 */ /* 0x000ee80000300800 */
[----:B------:R-:W3:Y:S04]  /*52370*/  LDL.LU R19, [R1+0xcac] ;  /* 0x000cac0001137983 */ /* 0x000ee80000300800 */
[----:B------:R-:W-:Y:S04]  /*52380*/  STL.64 [R1+0x1a10], R20 ;  /* 0x001a101401007387 */ /* 0x000fe80000100a00 */
[----:B------:R0:W-:Y:S04]  /*52390*/  STL.64 [R1+0x1a18], R22 ;  /* 0x001a181601007387 */ /* 0x0001e80000100a00 */
[----:B0-----:R-:W2:Y:S04]  /*523a0*/  LDL.LU.64 R22, [R1+0x4f90] ;  /* 0x004f900001167983 */ /* 0x001ea80000300a00 */
[----:B------:R-:W2:Y:S04]  /*523b0*/  LDL.LU.64 R20, [R1+0x4f88] ;  /* 0x004f880001147983 */ /* 0x000ea80000300a00 */
[----:B------:R0:W-:Y:S04]  /*523c0*/  STL [R1+0x4e90], R8 ;  /* 0x004e900801007387 */ /* 0x0001e80000100800 */
[----:B------:R-:W-:Y:S04]  /*523d0*/  STL [R1+0x4e8c], R9 ;  /* 0x004e8c0901007387 */ /* 0x000fe80000100800 */
[----:B0-----:R-:W3:Y:S01]  /*523e0*/  LDL R8, [R1] ;  /* 0x0000000001087983 */ /* 0x001ee20000100800 */
[----:B--2---:R-:W-:-:S15]  /*523f0*/  HMMA.16816.F32 R20, R4, R2, R20 ;  /* 0x000000020414723c */ /* 0x004fde0000001814 */
[----:B------:R-:W-:-:S08]  /*52400*/  NOP ;  /* 0x0000000000007918 */ /* 0x000fd00000000000 */
[----:B------:R-:W-:Y:S04]  /*52410*/  STL.64 [R1+0x1a00], R20 ;  /* 0x001a001401007387 */ /* 0x000fe80000100a00 */
[----:B------:R0:W-:Y:S04]  /*52420*/  STL.64 [R1+0x1a08], R22 ;  /* 0x001a081601007387 */ /* 0x0001e80000100a00 */
[----:B0-----:R-:W2:Y:S04]  /*52430*/  LDL.LU.64 R22, [R1+0x4f80] ;  /* 0x004f800001167983 */ /* 0x001ea80000300a00 */
[----:B------:R-:W3:Y:S01]  /*52440*/  LDL.LU.64 R20, [R1+0x4f78] ;  /* 0x004f780001147983 */ /* 0x000ee20000300a00 */
[----:B----4-:R-:W-:Y:S01]  /*52450*/  IMAD R15, R15, 0x100, R10 ;  /* 0x000001000f0f7824 */ /* 0x010fe200078e020a */
[----:B------:R-:W-:-:S02]  /*52460*/  F2FP.F16.E5M2.UNPACK_B R12, R12 ;  /* 0x0000000cff0c723e */ /* 0x000fc400020004ff */
[----:B------:R-:W-:Y:S02]  /*52470*/  F2FP.F16.E5M2.UNPACK_B R13, R13 ;  /* 0x0000000dff0d723e */ /* 0x000fe400020004ff */
[----:B------:R-:W-:Y:S01]  /*52480*/  F2FP.F16.E5M2.UNPACK_B R14, R14 ;  /* 0x0000000eff0e723e */ /* 0x000fe200020004ff */
[----:B---3--:R-:W-:Y:S01]  /*52490*/  HMMA.16816.F32 R4, R4, R20, R24 ;  /* 0x000000140404723c */ /* 0x008fe20000001818 */
[----:B------:R-:W2:Y:S04]  /*524a0*/  LDL.LU.64 R26, [R1+0x4f70] ;  /* 0x004f7000011a7983 */ /* 0x000ea80000300a00 */
[----:B------:R-:W2:Y:S01]  /*524b0*/  LDL.LU.64 R24, [R1+0x4f68] ;  /* 0x004f680001187983 */ /* 0x000ea20000300a00 */
[----:B------:R-:W-:Y:S01]  /*524c0*/  F2FP.F16.E5M2.UNPACK_B R15, R15 ;  /* 0x0000000fff0f723e */ /* 0x000fe200020004ff */
[----:B------:R-:W-:-:S02]  /*524d0*/  IMAD.MOV.U32 R11, RZ, RZ, R20 ;  /* 0x000000ffff0b7224 */ /* 0x000fc400078e0014 */
[----:B------:R-:W-:-:S14]  /*524e0*/  IMAD.MOV.U32 R10, RZ, RZ, R21 ;  /* 0x000000ffff0a7224 */ /* 0x000fdc00078e0015 */
[----:B------:R0:W-:Y:S04]  /*524f0*/  STL.64 [R1+0x16e0], R4 ;  /* 0x0016e00401007387 */ /* 0x0001e80000100a00 */
[----:B------:R1:W-:Y:S04]  /*52500*/  STL.64 [R1+0x16e8], R6 ;  /* 0x0016e80601007387 */ /* 0x0003e80000100a00 */
[----:B0-----:R-:W3:Y:S04]  /*52510*/  LDL.LU R4, [R1+0xcc0] ;  /* 0x000cc00001047983 */ /* 0x001ee80000300800 */
[----:B------:R-:W3:Y:S04]  /*52520*/  LDL.LU R5, [R1+0xcc4] ;  /* 0x000cc40001057983 */ /* 0x000ee80000300800 */
[----:B-1----:R-:W3:Y:S04]  /*52530*/  LDL.LU R6, [R1+0xcc8] ;  /* 0x000cc80001067983 */ /* 0x002ee80000300800 */
[----:B------:R-:W3:Y:S01]  /*52540*/  LDL.LU R7, [R1+0xccc] ;  /* 0x000ccc0001077983 */ /* 0x000ee20000300800 */
[----:B--2---:R-:W-:Y:S03]  /*52550*/  HMMA.16816.F32 R20, R12, R22, R24 ;  /* 0x000000160c14723c */ /* 0x004fe60000001818 */
[----:B------:R-:W2:Y:S04]  /*52560*/  LDL.LU.64 R26, [R1+0x4f60] ;  /* 0x004f6000011a7983 */ /* 0x000ea80000300a00 */
[----:B------:R-:W2:-:S15]  /*52570*/  LDL.LU.64 R24, [R1+0x4f58] ;  /* 0x004f580001187983 */ /* 0x000e9e0000300a00 */
[----:B------:R-:W-:-:S01]  /*52580*/  NOP ;  /* 0x0000000000007918 */ /* 0x000fc20000000000 */
[----:B------:R-:W-:Y:S04]  /*52590*/  STL.64 [R1+0x16d0], R20 ;  /* 0x0016d01401007387 */ /* 0x000fe80000100a00 */
[----:B------:R0:W-:Y:S04]  /*525a0*/  STL.64 [R1+0x16d8], R22 ;  /* 0x0016d81601007387 */ /* 0x0001e80000100a00 */
[----:B0-----:R-:W4:Y:S04]  /*525b0*/  LDL.LU.64 R22, [R1+0x4f50] ;  /* 0x004f500001167983 */ /* 0x001f280000300a00 */
[----:B------:R-:W2:Y:S02]  /*525c0*/  LDL.LU.64 R20, [R1+0x4f48] ;  /* 0x004f480001147983 */ /* 0x000ea40000300a00 */
[----:B--2---:R-:W-:-:S15]  /*525d0*/  HMMA.16816.F32 R24, R12, R20, R24 ;  /* 0x000000140c18723c */ /* 0x004fde0000001818 */
[----:B------:R-:W-:-:S08]  /*525e0*/  NOP ;  /* 0x0000000000007918 */ /* 0x000fd00000000000 */
[----:B------:R-:W-:Y:S04]  /*525f0*/  STL.64 [R1+0x16c0], R24 ;  /* 0x0016c01801007387 */ /* 0x000fe80000100a00 */
[----:B------:R0:W-:Y:S04]  /*52600*/  STL.64 [R1+0x16c8], R26 ;  /* 0x0016c81a01007387 */ /* 0x0001e80000100a00 */
[----:B0-----:R-:W4:Y:S04]  /*52610*/  LDL.LU.64 R26, [R1+0x4f40] ;  /* 0x004f4000011a7983 */ /* 0x001f280000300a00 */
[----:B------:R-:W4:Y:S01]  /*52620*/  LDL.LU.64 R24, [R1+0x4f38] ;  /* 0x004f380001187983 */ /* 0x000f220000300a00 */
[----:B------:R-:W-:-:S02]  /*52630*/  IMAD.MOV.U32 R9, RZ, RZ, R0 ;  /* 0x000000ffff097224 */ /* 0x000fc400078e0000 */
[----:B------:R-:W-:-:S05]  /*52640*/  IMAD.MOV.U32 R0, RZ, RZ, R21 ;  /* 0x000000ffff007224 */ /* 0x000fca00078e0015 */
[----:B------:R0:W-:Y:S01]  /*52650*/  STL [R1+0x4e88], R0 ;  /* 0x004e880001007387 */ /* 0x0001e20000100800 */
[----:B----4-:R-:W-:Y:S03]  /*52660*/  HMMA.16816.F32 R20, R12, R22, R24 ;  /* 0x000000160c14723c */ /* 0x010fe60000001818 */
[----:B------:R-:W2:Y:S04]  /*52670*/  LDL.LU.64 R26, [R1+0x4f30] ;  /* 0x004f3000011a7983 */ /* 0x000ea80000300a00 */
[----:B------:R-:W2:Y:S01]  /*52680*/  LDL.LU.64 R24, [R1+0x4f28] ;  /* 0x004f280001187983 */ /* 0x000ea20000300a00 */
[----:B0-----:R-:W-:-:S15]  /*52690*/  IMAD.MOV.U32 R0, RZ, RZ, R29 ;  /* 0x000000ffff007224 */ /* 0x001fde00078e001d */
[----:B------:R-:W-:Y:S04]  /*526a0*/  STL.64 [R1+0x16b0], R20 ;  /* 0x0016b01401007387 */ /* 0x000fe80000100a00 */
[----:B------:R0:W-:Y:S04]  /*526b0*/  STL.64 [R1+0x16b8], R22 ;  /* 0x0016b81601007387 */ /* 0x0001e80000100a00 */
[----:B0-----:R-:W4:Y:S04]  /*526c0*/  LDL.LU.64 R22, [R1+0x4f20] ;  /* 0x004f200001167983 */ /* 0x001f280000300a00 */
[----:B------:R-:W4:Y:S01]  /*526d0*/  LDL.LU.64 R20, [R1+0x4f18] ;  /* 0x004f180001147983 */ /* 0x000f220000300a00 */
[----:B--2---:R-:W-:-:S15]  /*526e0*/  HMMA.16816.F32 R24, R12, R28, R24 ;  /* 0x0000001c0c18723c */ /* 0x004fde0000001818 */
[----:B------:R-:W-:-:S08]  /*526f0*/  NOP ;  /* 0x0000000000007918 */ /* 0x000fd00000000000 */
[----:B------:R-:W-:Y:S04]  /*52700*/  STL.64 [R1+0x16a0], R24 ;  /* 0x0016a01801007387 */ /* 0x000fe80000100a00 */
[----:B------:R0:W-:Y:S04]  /*52710*/  STL.64 [R1+0x16a8], R26 ;  /* 0x0016a81a01007387 */ /* 0x0001e80000100a00 */
[----:B0-----:R-:W2:Y:S04]  /*52720*/  LDL.LU.64 R26, [R1+0x4f10] ;  /* 0x004f1000011a7983 */ /* 0x001ea80000300a00 */
[----:B------:R-:W2:Y:S04]  /*52730*/  LDL.LU.64 R24, [R1+0x4f08] ;  /* 0x004f080001187983 */ /* 0x000ea80000300a00 */
[----:B------:R-:W4:Y:S01]  /*52740*/  LDL.LU.64 R28, [R1+0x4f00] ;  /* 0x004f0000011c7983 */ /* 0x000f220000300a00 */
[----:B---3--:R-:W-:-:S15]  /*52750*/  HMMA.16816.F32 R4, R12, R8, R4 ;  /* 0x000000080c04723c */ /* 0x008fde0000001804 */
[----:B------:R-:W-:-:S08]  /*52760*/  NOP ;  /* 0x0000000000007918 */ /* 0x000fd00000000000 */
[----:B------:R-:W-:Y:S04]  /*52770*/  STL.64 [R1+0x1690], R4 ;  /* 0x0016900401007387 */ /* 0x000fe80000100a00 */
[----:B------:R4:W-:Y:S02]  /*52780*/  STL.64 [R1+0x1698], R6 ;  /* 0x0016980601007387 */ /* 0x0009e40000100a00 */
[C---:B----4-:R-:W-:Y:S06]  /*52790*/  HMMA.16816.F32 R4, R12.reuse, R28, R20 ;  /* 0x0000001c0c04723c */ /* 0x050fec0000001814 */
[----:B--2---:R-:W-:Y:S01]  /*527a0*/  HMMA.16816.F32 R16, R12, R26, R16 ;  /* 0x0000001a0c10723c */ /* 0x004fe20000001810 */
[----:B------:R-:W2:-:S15]  /*527b0*/  LDL.LU R20, [R1+0xc90] ;  /* 0x000c900001147983 */ /* 0x000e9e0000300800 */
[----:B------:R-:W-:-:S01]  /*527c0*/  NOP ;  /* 0x0000000000007918 */ /* 0x000fc20000000000 */
[----:B------:R-:W-:Y:S04]  /*527d0*/  STL.64 [R1+0x1680], R4 ;  /* 0x0016800401007387 */ /* 0x000fe80000100a00 */
[----:B------:R0:W-:Y:S04]  /*527e0*/  STL.64 [R1+0x1688], R6 ;  /* 0x0016880601007387 */ /* 0x0001e80000100a00 */
[----:B------:R-:W2:Y:S04]  /*527f0*/  LDL.LU R21, [R1+0xc94] ;  /* 0x000c940001157983 */ /* 0x000ea80000300800 */
[----:B------:R-:W2:Y:S04]  /*52800*/  LDL.LU R22, [R1+0xc98] ;  /* 0x000c980001167983 */ /* 0x000ea80000300800 */
[----:B------:R-:W2:Y:S04]  /*52810*/  LDL.LU R23, [R1+0xc9c] ;  /* 0x000c9c0001177983 */ /* 0x000ea80000300800 */
[----:B------:R-:W3:Y:S04]  /*52820*/  LDL.LU R8, [R1+0x18b4] ;  /* 0x0018b40001087983 */ /* 0x000ee80000300800 */
[----:B0-----:R-:W4:Y:S04]  /*52830*/  LDL.LU R6, [R1+0x18b0] ;  /* 0x0018b00001067983 */ /* 0x001f280000300800 */
[----:B------:R-:W3:Y:S04]  /*52840*/  LDL.LU R9, [R1+0x18bc] ;  /* 0x0018bc0001097983 */ /* 0x000ee80000300800 */
[----:B------:R-:W4:Y:S04]  /*52850*/  LDL.LU R7, [R1+0x18b8] ;  /* 0x0018b80001077983 */ /* 0x000f280000300800 */
[----:B------:R-:W-:Y:S04]  /*52860*/  STL.64 [R1+0x4e28], R28 ;  /* 0x004e281c01007387 */ /* 0x000fe80000100a00 */
[----:B------:R0:W-:Y:S04]  /*52870*/  STL.64 [R1+0x1670], R16 ;  /* 0x0016701001007387 */ /* 0x0001e80000100a00 */
[----:B------:R1:W-:Y:S04]  /*52880*/  STL.64 [R1+0x1678], R18 ;  /* 0x0016781201007387 */ /* 0x0003e80000100a00 */
[----:B0-----:R-:W2:Y:S04]  /*52890*/  LDL.LU R16, [R1+0xc70] ;  /* 0x000c700001107983 */ /* 0x001ea80000300800 */
[----:B------:R-:W2:Y:S04]  /*528a0*/  LDL.LU R17, [R1+0xc74] ;  /* 0x000c740001117983 */ /* 0x000ea80000300800 */
[----:B-1----:R-:W3:Y:S04]  /*528b0*/  LDL.LU R18, [R1+0xc78] ;  /* 0x000c780001127983 */ /* 0x002ee80000300800 */
        /* <DEDUP_REMOVED lines=11> */
[----:B------:R-:W3:Y:S01]  /*52970*/  LDL.LU R11, [R1+0x18ac] ;  /* 0x0018ac00010b7983 */ /* 0x000ee20000300800 */
[C---:B------:R-:W-:Y:S03]  /*52980*/  HMMA.16816.F32 R20, R12.reuse, R24, R20 ;  /* 0x000000180c14723c */ /* 0x040fe60000001814 */
[----:B---3--:R-:W-:Y:S04]  /*52990*/  STL.64 [R1+0x4eb8], R10 ;  /* 0x004eb80a01007387 */ /* 0x008fe80000100a00 */
[----:B------:R0:W-:Y:S04]  /*529a0*/  STL.64 [R1+0x4eb0], R8 ;  /* 0x004eb00801007387 */ /* 0x0001e80000100a00 */
[----:B0-----:R-:W3:Y:S04]  /*529b0*/  LDL.LU R8, [R1+0xc50] ;  /* 0x000c500001087983 */ /* 0x001ee80000300800 */
[----:B------:R-:W3:Y:S04]  /*529c0*/  LDL.LU R9, [R1+0xc54] ;  /* 0x000c540001097983 */ /* 0x000ee80000300800 */
[----:B------:R-:W2:Y:S04]  /*529d0*/  LDL.LU R10, [R1+0xc58] ;  /* 0x000c5800010a7983 */ /* 0x000ea80000300800 */
[----:B------:R-:W2:Y:S04]  /*529e0*/  LDL.LU R11, [R1+0xc5c] ;  /* 0x000c5c00010b7983 */ /* 0x000ea80000300800 */
[----:B--2---:R-:W-:Y:S04]  /*529f0*/  STL.64 [R1+0x4ec8], R10 ;  /* 0x004ec80a01007387 */ /* 0x004fe80000100a00 */
[----:B---3--:R0:W-:Y:S04]  /*52a00*/  STL.64 [R1+0x4ec0], R8 ;  /* 0x004ec00801007387 */ /* 0x0081e80000100a00 */
        /* <DEDUP_REMOVED lines=8> */
[----:B------:R-:W2:Y:S04]  /*52a90*/  LDL.LU.64 R20, [R1+0x4ef0] ;  /* 0x004ef00001147983 */ /* 0x000ea80000300a00 */
[----:B------:R-:W-:Y:S04]  /*52aa0*/  STL.64 [R1+0x4e20], R26 ;  /* 0x004e201a01007387 */ /* 0x000fe80000100a00 */
[----:B------:R0:W-:Y:S04]  /*52ab0*/  STL.64 [R1+0x4e18], R24 ;  /* 0x004e181801007387 */ /* 0x0001e80000100a00 */
[----:B0-----:R-:W3:Y:S04]  /*52ac0*/  LDL.LU R24, [R1+0xc30] ;  /* 0x000c300001187983 */ /* 0x001ee80000300800 */
[----:B------:R-:W3:Y:S04]  /*52ad0*/  LDL.LU R25, [R1+0xc34] ;  /* 0x000c340001197983 */ /* 0x000ee80000300800 */
[----:B------:R-:W2:Y:S04]  /*52ae0*/  LDL.LU R26, [R1+0xc38] ;  /* 0x000c3800011a7983 */ /* 0x000ea80000300800 */
[----:B------:R-:W2:Y:S01]  /*52af0*/  LDL.LU R27, [R1+0xc3c] ;  /* 0x000c3c00011b7983 */ /* 0x000ea20000300800 */
[C---:B----4-:R-:W-:Y:S03]  /*52b00*/  HMMA.16816.F32 R16, R12.reuse, R22, R16 ;  /* 0x000000160c10723c */ /* 0x050fe60000001810 */
[----:B--2---:R-:W-:Y:S04]  /*52b10*/  STL.64 [R1+0x4ea0], R26 ;  /* 0x004ea01a01007387 */ /* 0x004fe80000100a00 */
        /* <DEDUP_REMOVED lines=14> */
[----:B------:R-:W4:Y:S04]  /*52c00*/  LDL.LU.64 R16, [R1+0x4ed0] ;  /* 0x004ed00001107983 */ /* 0x000f280000300a00 */
[----:B------:R-:W-:Y:S04]  /*52c10*/  STL.64 [R1+0x4e00], R22 ;  /* 0x004e001601007387 */ /* 0x000fe80000100a00 */
[----:B------:R0:W-:Y:S04]  /*52c20*/  STL.64 [R1+0x4df8], R20 ;  /* 0x004df81401007387 */ /* 0x0001e80000100a00 */
[----:B0-----:R-:W2:Y:S04]  /*52c30*/  LDL.LU R20, [R1+0xfe0] ;  /* 0x000fe00001147983 */ /* 0x001ea80000300800 */
[----:B------:R-:W2:Y:S04]  /*52c40*/  LDL.LU R21, [R1+0xfe4] ;  /* 0x000fe40001157983 */ /* 0x000ea80000300800 */
[----:B------:R-:W2:Y:S04]  /*52c50*/  LDL.LU R22, [R1+0xfe8] ;  /* 0x000fe80001167983 */ /* 0x000ea80000300800 */
[----:B------:R-:W2:Y:S01]  /*52c60*/  LDL.LU R23, [R1+0xfec] ;  /* 0x000fec0001177983 */ /* 0x000ea20000300800 */
        /* <DEDUP_REMOVED lines=18> */
[----:B---3--:R-:W-:-:S02]  /*52d90*/  IMAD R4, R4, 0x100, R10 ;  /* 0x0000010004047824 */ /* 0x008fc400078e020a */
[----:B------:R-:W-:Y:S01]  /*52da0*/  IMAD R5, R5, 0x100, R11 ;  /* 0x0000010005057824 */ /* 0x000fe200078e020b */
[----:B------:R-:W2:Y:S04]  /*52db0*/  LDL.LU R10, [R1+0x4eac] ;  /* 0x004eac00010a7983 */ /* 0x000ea80000300800 */
[----:B------:R-:W2:Y:S01]  /*52dc0*/  LDL.LU R11, [R1+0x4ea8] ;  /* 0x004ea800010b7983 */ /* 0x000ea20000300800 */
[----:B----4-:R-:W-:Y:S02]  /*52dd0*/  IMAD R6, R6, 0x100, R8 ;  /* 0x0000010006067824 */ /* 0x010fe400078e0208 */
[----:B------:R-:W-:Y:S01]  /*52de0*/  IMAD R7, R7, 0x100, R9 ;  /* 0x0000010007077824 */ /* 0x000fe200078e0209 */
[----:B--2---:R-:W-:-:S15]  /*52df0*/  HMMA.16816.F32 R24, R12, R10, R24 ;  /* 0x0000000a0c18723c */ /* 0x004fde0000001818 */
[----:B------:R-:W-:-:S08]  /*52e00*/  NOP ;  /* 0x0000000000007918 */ /* 0x000fd00000000000 */
[----:B------:R-:W-:Y:S04]  /*52e10*/  STL.64 [R1+0xdb0], R24 ;  /* 0x000db01801007387 */ /* 0x000fe80000100a00 */
[----:B------:R0:W-:Y:S04]  /*52e20*/  STL.64 [R1+0xdb8], R26 ;  /* 0x000db81a01007387 */ /* 0x0001e80000100a00 */
[----:B0-----:R-:W2:Y:S04]  /*52e30*/  LDL.LU.64 R26, [R1+0x4ea0] ;  /* 0x004ea000011a7983 */ /* 0x001ea80000300a00 */
[----:B------:R-:W2:Y:S04]  /*52e40*/  LDL.LU.64 R24, [R1+0x4e98] ;  /* 0x004e980001187983 */ /* 0x000ea80000300a00 */
[----:B------:R-:W3:Y:S04]  /*52e50*/  LDL.LU R8, [R1+0x4e90] ;  /* 0x004e900001087983 */ /* 0x000ee80000300800 */
[----:B------:R-:W3:Y:S02]  /*52e60*/  LDL.LU R9, [R1+0x4e8c] ;  /* 0x004e8c0001097983 */ /* 0x000ee40000300800 */
[----:B---3--:R-:W-:Y:S06]  /*52e70*/  HMMA.16816.F32 R16, R12, R8, R16 ;  /* 0x000000080c10723c */ /* 0x008fec0000001810 */
[----:B------:R-:W-:Y:S04]  /*52e80*/  STL [R1+0x4dc4], R8 ;  /* 0x004dc40801007387 */ /* 0x000fe80000100800 */
[----:B------:R-:W-:-:S13]  /*52e90*/  STL [R1+0x4dc0], R9 ;  /* 0x004dc00901007387 */ /* 0x000fda0000100800 */
[----:B------:R-:W-:Y:S04]  /*52ea0*/  STL.64 [R1+0x19f0], R16 ;  /* 0x0019f01001007387 */ /* 0x000fe80000100a00 */
[----:B------:R0:W-:Y:S04]  /*52eb0*/  STL.64 [R1+0x19f8], R18 ;  /* 0x0019f81201007387 */ /* 0x0001e80000100a00 */
[----:B------:R2:W-:Y:S01]  /*52ec0*/  STL.64 [R1+0x4e60], R10 ;  /* 0x004e600a01007387 */ /* 0x0005e20000100a00 */
[C---:B0-----:R-:W-:Y:S06]  /*52ed0*/  HMMA.16816.F32 R16, R12.reuse, R2, R20 ;  /* 0x000000020c10723c */ /* 0x041fec0000001814 */
[----:B--2---:R-:W-:Y:S01]  /*52ee0*/  HMMA.16816.F32 R8, R12, R28, R24 ;  /* 0x0000001c0c08723c */ /* 0x004fe20000001818 */
[----:B------:R-:W-:-:S15]  /*52ef0*/  STL.64 [R1+0x4e78], R2 ;  /* 0x004e780201007387 */ /* 0x000fde0000100a00 */
[----:B------:R-:W-:-:S01]  /*52f00*/  NOP ;  /* 0x0000000000007918 */ /* 0x000fc20000000000 */
[----:B------:R-:W-:Y:S04]  /*52f10*/  STL.64 [R1+0x19e0], R16 ;  /* 0x0019e01001007387 */ /* 0x000fe80000100a00 */
[----:B------:R-:W-:Y:S04]  /*52f20*/  STL.64 [R1+0x19e8], R18 ;  /* 0x0019e81201007387 */ /* 0x000fe80000100a00 */
[----:B------:R-:W2:Y:S04]  /*52f30*/  LDL.LU R20, [R1+0xbb0] ;  /* 0x000bb00001147983 */ /* 0x000ea80000300800 */
[----:B------:R-:W-:Y:S04]  /*52f40*/  STL.64 [R1+0x1620], R8 ;  /* 0x0016200801007387 */ /* 0x000fe80000100a00 */
[----:B------:R-:W-:Y:S04]  /*52f50*/  STL.64 [R1+0x1628], R10 ;  /* 0x0016280a01007387 */ /* 0x000fe80000100a00 */
[----:B------:R-:W2:Y:S04]  /*52f60*/  LDL.LU R21, [R1+0xbb4] ;  /* 0x000bb40001157983 */ /* 0x000ea80000300800 */
        /* <DEDUP_REMOVED lines=11> */
[----:B------:R-:W4:Y:S04]  /*53020*/  LDL.LU R27, [R1+0xbec] ;  /* 0x000bec00011b7983 */ /* 0x000f280000300800 */
[----:B----4-:R0:W-:Y:S04]  /*53030*/  STL.64 [R1+0x4e48], R26 ;  /* 0x004e481a01007387 */ /* 0x0101e80000100a00 */
[----:B0-----:R-:W4:Y:S01]  /*53040*/  LDL R26, [R1+0x8] ;  /* 0x00000800011a7983 */ /* 0x001f220000100800 */
[----:B------:R-:W-:-:S03]  /*53050*/  IMAD.MOV.U32 R27, RZ, RZ, R0 ;  /* 0x000000ffff1b7224 */ /* 0x000fc600078e0000 */
[----:B------:R-:W3:Y:S04]  /*53060*/  LDL.LU R0, [R1+0x4e88] ;  /* 0x004e880001007983 */ /* 0x000ee80000300800 */
[----:B------:R-:W2:Y:S04]  /*53070*/  LDL.LU R8, [R1+0xc00] ;  /* 0x000c000001087983 */ /* 0x000ea80000300800 */
[----:B------:R-:W2:Y:S04]  /*53080*/  LDL.LU R9, [R1+0xc04] ;  /* 0x000c040001097983 */ /* 0x000ea80000300800 */
[----:B------:R-:W4:Y:S04]  /*53090*/  LDL.LU R10, [R1+0xc08] ;  /* 0x000c0800010a7983 */ /* 0x000f280000300800 */
[----:B------:R-:W4:Y:S04]  /*530a0*/  LDL.LU R11, [R1+0xc0c] ;  /* 0x000c0c00010b7983 */ /* 0x000f280000300800 */
[----:B------:R-:W2:Y:S01]  /*530b0*/  LDL R12, [R1+0x18] ;  /* 0x00001800010c7983 */ /* 0x000ea20000100800 */
[----:B---3--:R-:W-:-:S05]  /*530c0*/  IMAD.MOV.U32 R13, RZ, RZ, R0 ;  /* 0x000000ffff0d7224 */ /* 0x008fca00078e0000 */
[----:B--2---:R0:W-:Y:S04]  /*530d0*/  STL.64 [R1+0x4e80], R12 ;  /* 0x004e800c01007387 */ /* 0x0041e80000100a00 */
[----:B0-----:R-:W2:Y:S04]  /*530e0*/  LDL.LU R12, [R1+0xc20] ;  /* 0x000c2000010c7983 */ /* 0x001ea80000300800 */
[----:B------:R-:W2:Y:S04]  /*530f0*/  LDL.LU R13, [R1+0xc24] ;  /* 0x000c2400010d7983 */ /* 0x000ea80000300800 */
[----:B------:R-:W2:Y:S04]  /*53100*/  LDL.LU R14, [R1+0xc28] ;  /* 0x000c2800010e7983 */ /* 0x000ea80000300800 */
[----:B------:R-:W2:Y:S04]  /*53110*/  LDL.LU R15, [R1+0xc2c] ;  /* 0x000c2c00010f7983 */ /* 0x000ea80000300800 */
[----:B------:R-:W2:Y:S04]  /*53120*/  LDL.64 R2, [R1+0x30] ;  /* 0x0000300001027983 */ /* 0x000ea80000100a00 */
[----:B----4-:R-:W-:Y:S04]  /*53130*/  STL.64 [R1+0x4e70], R10 ;  /* 0x004e700a01007387 */ /* 0x010fe80000100a00 */
[----:B------:R0:W-:Y:S04]  /*53140*/  STL.64 [R1+0x4e68], R8 ;  /* 0x004e680801007387 */ /* 0x0001e80000100a00 */
[----:B0-----:R-:W3:Y:S04]  /*53150*/  LDL.LU R8, [R1+0xc10] ;  /* 0x000c100001087983 */ /* 0x001ee80000300800 */
[----:B------:R-:W3:Y:S04]  /*53160*/  LDL.LU R9, [R1+0xc14] ;  /* 0x000c140001097983 */ /* 0x000ee80000300800 */
[----:B------:R-:W3:Y:S04]  /*53170*/  LDL.LU R10, [R1+0xc18] ;  /* 0x000c1800010a7983 */ /* 0x000ee80000300800 */
[----:B------:R-:W3:Y:S04]  /*53180*/  LDL.LU R11, [R1+0xc1c] ;  /* 0x000c1c00010b7983 */ /* 0x000ee80000300800 */
[----:B------:R0:W-:Y:S04]  /*53190*/  STL.64 [R1+0x4e40], R24 ;  /* 0x004e401801007387 */ /* 0x0001e80000100a00 */
[----:B------:R-:W4:Y:S04]  /*531a0*/  LDL.64 R28, [R1] ;  /* 0x00000000011c7983 */ /* 0x000f280000100a00 */
[----:B0-----:R-:W4:Y:S04]  /*531b0*/  LDL.64 R24, [R1+0x10] ;  /* 0x0000100001187983 */ /* 0x001f280000100a00 */
[----:B------:R-:W-:Y:S04]  /*531c0*/  STL.64 [R1+0x4e10], R22 ;  /* 0x004e101601007387 */ /* 0x000fe80000100a00 */
[----:B------:R0:W-:Y:S04]  /*531d0*/  STL.64 [R1+0x4e08], R20 ;  /* 0x004e081401007387 */ /* 0x0001e80000100a00 */
[----:B0-----:R-:W2:Y:S04]  /*531e0*/  LDL.LU R20, [R1+0xbc0] ;  /* 0x000bc00001147983 */ /* 0x001ea80000300800 */
[----:B------:R-:W2:Y:S04]  /*531f0*/  LDL.LU R21, [R1+0xbc4] ;  /* 0x000bc40001157983 */ /* 0x000ea80000300800 */
[----:B------:R-:W3:Y:S04]  /*53200*/  LDL.LU R22, [R1+0xbc8] ;  /* 0x000bc80001167983 */ /* 0x000ee80000300800 */
[----:B------:R-:W3:Y:S01]  /*53210*/  LDL.LU R23, [R1+0xbcc] ;  /* 0x000bcc0001177983 */ /* 0x000ee20000300800 */
[----:B------:R-:W-:-:S02]  /*53220*/  F2FP.F16.E5M2.UNPACK_B R4, R4 ;  /* 0x00000004ff04723e */ /* 0x000fc400020004ff */
[----:B------:R-:W-:Y:S02]  /*53230*/  F2FP.F16.E5M2.UNPACK_B R5, R5 ;  /* 0x00000005ff05723e */ /* 0x000fe400020004ff */
[----:B------:R-:W-:Y:S02]  /*53240*/  F2FP.F16.E5M2.UNPACK_B R6, R6 ;  /* 0x00000006ff06723e */ /* 0x000fe400020004ff */
[----:B------:R-:W-:Y:S01]  /*53250*/  F2FP.F16.E5M2.UNPACK_B R7, R7 ;  /* 0x00000007ff07723e */ /* 0x000fe200020004ff */
        /* <DEDUP_REMOVED lines=8> */
[----:B------:R-:W4:Y:S04]  /*532e0*/  LDL.LU R18, [R1+0xb98] ;  /* 0x000b980001127983 */ /* 0x000f280000300800 */
[----:B------:R-:W4:Y:S01]  /*532f0*/  LDL.LU R19, [R1+0xb9c] ;  /* 0x000b9c0001137983 */ /* 0x000f220000300800 */
[----:B------:R-:W-:Y:S03]  /*53300*/  HMMA.16816.F32 R12, R4, R2, R12 ;  /* 0x00000002040c723c */ /* 0x000fe6000000180c */
[----:B----4-:R-:W-:Y:S04]  /*53310*/  STL.64 [R1+0x4df0], R18 ;  /* 0x004df01201007387 */ /* 0x010fe80000100a00 */
[----:B---3--:R0:W-:Y:S04]  /*53320*/  STL.64 [R1+0x4de8], R16 ;  /* 0x004de81001007387 */ /* 0x0081e80000100a00 */
[----:B0-----:R-:W3:Y:S04]  /*53330*/  LDL.LU R16, [R1+0xba0] ;  /* 0x000ba00001107983 */ /* 0x001ee80000300800 */
[----:B------:R-:W3:Y:S04]  /*53340*/  LDL.LU R17, [R1+0xba4] ;  /* 0x000ba40001117983 */ /* 0x000ee80000300800 */
[----:B------:R-:W3:Y:S04]  /*53350*/  LDL.LU R18, [R1+0xba8] ;  /* 0x000ba80001127983 */ /* 0x000ee80000300800 */
[----:B------:R-:W3:Y:S04]  /*53360*/  LDL.LU R19, [R1+0xbac] ;  /* 0x000bac0001137983 */ /* 0x000ee80000300800 */
[----:B------:R0:W-:Y:S04]  /*53370*/  STL.64 [R1+0x1610], R12 ;  /* 0x0016100c01007387 */ /* 0x0001e80000100a00 */
[----:B------:R1:W-:Y:S04]  /*53380*/  STL.64 [R1+0x1618], R14 ;  /* 0x0016180e01007387 */ /* 0x0003e80000100a00 */
[----:B0-----:R-:W4:Y:S01]  /*53390*/  LDL.LU.64 R12, [R1+0x4e80] ;  /* 0x004e8000010c7983 */ /* 0x001f220000300a00 */
[----:B-1----:R-:W-:-:S02]  /*533a0*/  IMAD.MOV.U32 R15, RZ, RZ, R2 ;  /* 0x000000ffff0f7224 */ /* 0x002fc400078e0002 */
[----:B------:R-:W-:Y:S02]  /*533b0*/  IMAD.MOV.U32 R14, RZ, RZ, R3 ;  /* 0x000000ffff0e7224 */ /* 0x000fe400078e0003 */
[----:B------:R-:W3:Y:S01]  /*533c0*/  LDL.LU.64 R2, [R1+0x4e78] ;  /* 0x004e780001027983 */ /* 0x000ee20000300a00 */
[----:B----4-:R-:W-:-:S15]  /*533d0*/  HMMA.16816.F32 R8, R4, R12, R8 ;  /* 0x0000000c0408723c */ /* 0x010fde0000001808 */
[----:B------:R-:W-:-:S08]  /*533e0*/  NOP ;  /* 0x0000000000007918 */ /* 0x000fd00000000000 */
[----:B------:R-:W-:Y:S04]  /*533f0*/  STL.64 [R1+0x1600], R8 ;  /* 0x0016000801007387 */ /* 0x000fe80000100a00 */
[----:B------:R0:W-:Y:S04]  /*53400*/  STL.64 [R1+0x1608], R10 ;  /* 0x0016080a01007387 */ /* 0x0001e80000100a00 */
[----:B0-----:R-:W4:Y:S04]  /*53410*/  LDL.LU.64 R10, [R1+0x4e70] ;  /* 0x004e7000010a7983 */ /* 0x001f280000300a00 */
[----:B------:R-:W4:Y:S04]  /*53420*/  LDL.LU.64 R8, [R1+0x4e68] ;  /* 0x004e680001087983 */ /* 0x000f280000300a00 */
[----:B------:R-:W2:Y:S04]  /*53430*/  LDL.LU R12, [R1+0x18c0] ;  /* 0x0018c000010c7983 */ /* 0x000ea80000300800 */
[----:B------:R-:W2:Y:S04]  /*53440*/  LDL.LU R13, [R1+0x18c8] ;  /* 0x0018c800010d7983 */ /* 0x000ea80000300800 */
[----:B------:R-:W-:Y:S01]  /*53450*/  STL.64 [R1+0x4dd0], R14 ;  /* 0x004dd00e01007387 */ /* 0x000fe20000100a00 */
[----:B----4-:R-:W-:Y:S03]  /*53460*/  HMMA.16816.F32 R8, R4, R24, R8 ;  /* 0x000000180408723c */ /* 0x010fe60000001808 */
[----:B--2---:R0:W-:Y:S04]  /*53470*/  STL.64 [R1+0x4dc8], R12 ;  /* 0x004dc80c01007387 */ /* 0x0041e80000100a00 */
[----:B0-----:R-:W2:Y:S04]  /*53480*/  LDL.LU R12, [R1+0xb80] ;  /* 0x000b8000010c7983 */ /* 0x001ea80000300800 */
[----:B------:R-:W2:Y:S04]  /*53490*/  LDL.LU R13, [R1+0xb84] ;  /* 0x000b8400010d7983 */ /* 0x000ea80000300800 */
[----:B------:R-:W2:Y:S04]  /*534a0*/  LDL.LU R14, [R1+0xb88] ;  /* 0x000b8800010e7983 */ /* 0x000ea80000300800 */
[----:B------:R-:W2:Y:S04]  /*534b0*/  LDL.LU R15, [R1+0xb8c] ;  /* 0x000b8c00010f7983 */ /* 0x000ea80000300800 */
[----:B------:R0:W-:Y:S02]  /*534c0*/  STL.64 [R1+0x15f0], R8 ;  /* 0x0015f00801007387 */ /* 0x0001e40000100a00 */
[----:B0-----:R-:W-:-:S02]  /*534d0*/  IMAD.MOV.U32 R8, RZ, RZ, R24 ;  /* 0x000000ffff087224 */ /* 0x001fc400078e0018 */
[----:B------:R-:W-:Y:S02]  /*534e0*/  IMAD.MOV.U32 R9, RZ, RZ, R25 ;  /* 0x000000ffff097224 */ /* 0x000fe400078e0019 */
[C---:B------:R-:W-:Y:S01]  /*534f0*/  HMMA.16816.F32 R24, R4.reuse, R26, R20 ;  /* 0x0000001a0418723c */ /* 0x040fe20000001814 */
[----:B------:R0:W-:Y:S04]  /*53500*/  STL.64 [R1+0x15f8], R10 ;  /* 0x0015f80a01007387 */ /* 0x0001e80000100a00 */
[----:B0-----:R-:W4:Y:S04]  /*53510*/  LDL.LU.64 R10, [R1+0x4e60] ;  /* 0x004e6000010a7983 */ /* 0x001f280000300a00 */
[----:B------:R-:W3:Y:S04]  /*53520*/  LDL.LU.64 R22, [R1+0x4e58] ;  /* 0x004e580001167983 */ /* 0x000ee80000300a00 */
[----:B------:R-:W3:Y:S10]  /*53530*/  LDL.LU.64 R20, [R1+0x4e50] ;  /* 0x004e500001147983 */ /* 0x000ef40000300a00 */
[----:B------:R-:W-:Y:S04]  /*53540*/  STL.64 [R1+0x15e0], R24 ;  /* 0x0015e01801007387 */ /* 0x000fe80000100a00 */
[----:B------:R0:W-:Y:S04]  /*53550*/  STL.64 [R1+0x15e8], R26 ;  /* 0x0015e81a01007387 */ /* 0x0001e80000100a00 */
[----:B0-----:R-:W2:Y:S04]  /*53560*/  LDL.LU.64 R26, [R1+0x4e48] ;  /* 0x004e4800011a7983 */ /* 0x001ea80000300a00 */
[----:B------:R-:W2:Y:S01]  /*53570*/  LDL.LU.64 R24, [R1+0x4e40] ;  /* 0x004e400001187983 */ /* 0x000ea20000300a00 */
[----:B------:R-:W-:Y:S01]  /*53580*/  IMAD.MOV.U32 R0, RZ, RZ, R29 ;  /* 0x000000ffff007224 */ /* 0x000fe200078e001d */
[----:B--2---:R-:W-:-:S15]  /*53590*/  HMMA.16816.F32 R24, R4, R28, R24 ;  /* 0x0000001c0418723c */ /* 0x004fde0000001818 */
[----:B------:R-:W-:-:S08]  /*535a0*/  NOP ;  /* 0x0000000000007918 */ /* 0x000fd00000000000 */
[----:B------:R-:W-:Y:S04]  /*535b0*/  STL.64 [R1+0x15d0], R24 ;  /* 0x0015d01801007387 */ /* 0x000fe80000100a00 */
[----:B------:R0:W-:Y:S04]  /*535c0*/  STL.64 [R1+0x15d8], R26 ;  /* 0x0015d81a01007387 */ /* 0x0001e80000100a00 */
[----:B0-----:R-:W2:Y:S04]  /*535d0*/  LDL.LU.64 R26, [R1+0x4e38] ;  /* 0x004e3800011a7983 */ /* 0x001ea80000300a00 */
[----:B------:R-:W2:Y:S04]  /*535e0*/  LDL.LU.64 R24, [R1+0x4e30] ;  /* 0x004e300001187983 */ /* 0x000ea80000300a00 */
[----:B------:R-:W2:Y:S02]  /*535f0*/  LDL.LU.64 R28, [R1+0x4e28] ;  /* 0x004e2800011c7983 */ /* 0x000ea40000300a00 */
[----:B--2---:R-:W-:-:S15]  /*53600*/  HMMA.16816.F32 R24, R4, R28, R24 ;  /* 0x0000001c0418723c */ /* 0x004fde0000001818 */
[----:B------:R-:W-:-:S08]  /*53610*/  NOP ;  /* 0x0000000000007918 */ /* 0x000fd00000000000 */
[----:B------:R-:W-:Y:S04]  /*53620*/  STL.64 [R1+0x15c0], R24 ;  /* 0x0015c01801007387 */ /* 0x000fe80000100a00 */
[----:B------:R0:W-:Y:S04]  /*53630*/  STL.64 [R1+0x15c8], R26 ;  /* 0x0015c81a01007387 */ /* 0x0001e80000100a00 */
[----:B0-----:R-:W3:Y:S04]  /*53640*/  LDL.LU.64 R26, [R1+0x4e20] ;  /* 0x004e2000011a7983 */ /* 0x001ee80000300a00 */
[----:B------:R-:W2:Y:S04]  /*53650*/  LDL.LU.64 R24, [R1+0x4e18] ;  /* 0x004e180001187983 */ /* 0x000ea80000300a00 */
[----:B------:R0:W-:Y:S04]  /*53660*/  STL.64 [R1+0x4d28], R28 ;  /* 0x004d281c01007387 */ /* 0x0001e80000100a00 */
[----:B0-----:R-:W4:Y:S04]  /*53670*/  LDL.LU R28, [R1+0x18c4] ;  /* 0x0018c400011c7983 */ /* 0x001f280000300800 */
[----:B------:R-:W4:Y:S01]  /*53680*/  LDL.LU R29, [R1+0x18cc] ;  /* 0x0018cc00011d7983 */ /* 0x000f220000300800 */
[----:B---3--:R-:W-:-:S15]  /*53690*/  HMMA.16816.F32 R20, R4, R26, R20 ;  /* 0x0000001a0414723c */ /* 0x008fde0000001814 */
[----:B------:R-:W-:-:S08]  /*536a0*/  NOP ;  /* 0x0000000000007918 */ /* 0x000fd00000000000 */
        /* <DEDUP_REMOVED lines=48> */
[----:B----4-:R-:W-:Y:S04]  /*539b0*/  STL.64 [R1+0x4d40], R20 ;  /* 0x004d401401007387 */ /* 0x010fe80000100a00 */
[----:B------:R-:W-:Y:S04]  /*539c0*/  STL.64 [R1+0x4d00], R18 ;  /* 0x004d001201007387 */ /* 0x000fe80000100a00 */
[----:B------:R0:W-:Y:S02]  /*539d0*/  STL.64 [R1+0x4cf8], R16 ;  /* 0x004cf81001007387 */ /* 0x0001e40000100a00 */
[----:B0-----:R-:W-:Y:S02]  /*539e0*/  HMMA.16816.F32 R16, R4, R10, R24 ;  /* 0x0000000a0410723c */ /* 0x001fe40000001818 */
[----:B------:R-:W2:-:S15]  /*539f0*/  LDL.LU R24, [R1+0xb10] ;  /* 0x000b100001187983 */ /* 0x000e9e0000300800 */
[----:B------:R-:W-:-:S06]  /*53a00*/  NOP ;  /* 0x0000000000007918 */ /* 0x000fcc0000000000 */
[----:B------:R-:W-:Y:S04]  /*53a10*/  STL.64 [R1+0xd90], R16 ;  /* 0x000d901001007387 */ /* 0x000fe80000100a00 */
[----:B------:R-:W-:Y:S04]  /*53a20*/  STL.64 [R1+0xd98], R18 ;  /* 0x000d981201007387 */ /* 0x000fe80000100a00 */
[----:B------:R-:W2:Y:S04]  /*53a30*/  LDL.LU R25, [R1+0xb14] ;  /* 0x000b140001197983 */ /* 0x000ea80000300800 */
[----:B------:R-:W4:Y:S04]  /*53a40*/  LDL.LU R26, [R1+0xb18] ;  /* 0x000b1800011a7983 */ /* 0x000f280000300800 */
[----:B------:R-:W4:Y:S01]  /*53a50*/  LDL.LU R27, [R1+0xb1c] ;  /* 0x000b1c00011b7983 */ /* 0x000f220000300800 */
[----:B------:R-:W-:-:S02]  /*53a60*/  IMAD.MOV.U32 R22, RZ, RZ, R8 ;  /* 0x000000ffff167224 */ /* 0x000fc400078e0008 */
[----:B------:R-:W-:Y:S01]  /*53a70*/  IMAD.MOV.U32 R23, RZ, RZ, R9 ;  /* 0x000000ffff177224 */ /* 0x000fe200078e0009 */
[----:B----4-:R-:W-:Y:S04]  /*53a80*/  STL.64 [R1+0x4d58], R26 ;  /* 0x004d581a01007387 */ /* 0x010fe80000100a00 */
[----:B--2---:R-:W-:Y:S04]  /*53a90*/  STL.64 [R1+0x4d50], R24 ;  /* 0x004d501801007387 */ /* 0x004fe80000100a00 */
[----:B------:R-:W2:Y:S04]  /*53aa0*/  LDL.LU R8, [R1+0x4dc4] ;  /* 0x004dc40001087983 */ /* 0x000ea80000300800 */
[----:B------:R-:W2:Y:S04]  /*53ab0*/  LDL.LU R9, [R1+0x4dc0] ;  /* 0x004dc00001097983 */ /* 0x000ea80000300800 */
[----:B------:R-:W4:Y:S04]  /*53ac0*/  LDL.64 R20, [R1+0x18] ;  /* 0x0000180001147983 */ /* 0x000f280000100a00 */
[----:B------:R0:W-:Y:S02]  /*53ad0*/  STL.64 [R1+0x4d78], R22 ;  /* 0x004d781601007387 */ /* 0x0001e40000100a00 */
[----:B0-----:R-:W-:-:S02]  /*53ae0*/  IMAD.MOV.U32 R23, RZ, RZ, R14 ;  /* 0x000000ffff177224 */ /* 0x001fc400078e000e */
[----:B----4-:R0:W-:Y:S04]  /*53af0*/  STL.64 [R1+0x4d70], R20 ;  /* 0x004d701401007387 */ /* 0x0101e80000100a00 */
[----:B------:R-:W4:Y:S04]  /*53b00*/  LDL.LU R24, [R1+0xb20] ;  /* 0x000b200001187983 */ /* 0x000f280000300800 */
[----:B------:R-:W4:Y:S04]  /*53b10*/  LDL.LU R25, [R1+0xb24] ;  /* 0x000b240001197983 */ /* 0x000f280000300800 */
[----:B------:R-:W3:Y:S04]  /*53b20*/  LDL.LU R26, [R1+0xb28] ;  /* 0x000b2800011a7983 */ /* 0x000ee80000300800 */
[----:B------:R-:W3:Y:S04]  /*53b30*/  LDL.LU R27, [R1+0xb2c] ;  /* 0x000b2c00011b7983 */ /* 0x000ee80000300800 */
[----:B------:R-:W2:Y:S04]  /*53b40*/  LDL.LU R19, [R1+0x18d4] ;  /* 0x0018d40001137983 */ /* 0x000ea80000300800 */
[----:B------:R-:W2:Y:S04]  /*53b50*/  LDL.LU R14, [R1+0x18d0] ;  /* 0x0018d000010e7983 */ /* 0x000ea80000300800 */
[----:B0-----:R-:W4:Y:S01]  /*53b60*/  LDL.64 R20, [R1+0x20] ;  /* 0x0000200001147983 */ /* 0x001f220000100a00 */
[----:B------:R-:W-:-:S05]  /*53b70*/  IMAD.MOV.U32 R22, RZ, RZ, R15 ;  /* 0x000000ffff167224 */ /* 0x000fca00078e000f */
[----:B------:R-:W-:Y:S04]  /*53b80*/  STL.64 [R1+0x4da8], R22 ;  /* 0x004da81601007387 */ /* 0x000fe80000100a00 */
[----:B----4-:R-:W-:Y:S04]  /*53b90*/  STL.64 [R1+0x4da0], R20 ;  /* 0x004da01401007387 */ /* 0x010fe80000100a00 */
[----:B---3--:R-:W-:Y:S04]  /*53ba0*/  STL.64 [R1+0x4d68], R26 ;  /* 0x004d681a01007387 */ /* 0x008fe80000100a00 */
        /* <DEDUP_REMOVED lines=1071> */
[----:B------:R-:W-:-:S13]  /*57ea0*/  STL.64 [R1+0x4898], R10 ;  /* 0x0048980a01007387 */ /* 0x000fda0000100a00 */
[----:B------:R-:W-:Y:S04]  /*57eb0*/  STL.64 [R1+0x1930], R16 ;  /* 0x0019301001007387 */ /* 0x000fe80000100a00 */
[----:B------:R0:W-:Y:S02]  /*57ec0*/  STL.64 [R1+0x1938], R18 ;  /* 0x0019381201007387 */ /* 0x0001e40000100a00 */
[C---:B0-----:R-:W-:Y:S06]  /*57ed0*/  HMMA.16816.F32 R16, R12.reuse, R2, R20 ;  /* 0x000000020c10723c */ /* 0x041fec0000001814 */
[----:B--2---:R-:W-:Y:S01]  /*57ee0*/  HMMA.16816.F32 R12, R12, R28, R24 ;  /* 0x0000001c0c0c723c */ /* 0x004fe20000001818 */
[----:B------:R0:W-:Y:S04]  /*57ef0*/  STL [R1+0x4890], R8 ;  /* 0x0048900801007387 */ /* 0x0001e80000100800 */
[----:B0-----:R-:W2:-:S12]  /*57f00*/  LDL.LU R8, [R1+0x6a0] ;  /* 0x0006a00001087983 */ /* 0x001e980000300800 */
[----:B------:R-:W-:Y:S04]  /*57f10*/  STL.64 [R1+0x1920], R16 ;  /* 0x0019201001007387 */ /* 0x000fe80000100a00 */
[----:B------:R-:W-:Y:S04]  /*57f20*/  STL.64 [R1+0x1928], R18 ;  /* 0x0019281201007387 */ /* 0x000fe80000100a00 */
[----:B------:R-:W-:Y:S04]  /*57f30*/  STL.64 [R1+0x11a0], R12 ;  /* 0x0011a00c01007387 */ /* 0x000fe80000100a00 */
[----:B------:R-:W-:Y:S04]  /*57f40*/  STL.64 [R1+0x11a8], R14 ;  /* 0x0011a80e01007387 */ /* 0x000fe80000100a00 */
[----:B------:R-:W2:Y:S04]  /*57f50*/  LDL.LU R9, [R1+0x6a4] ;  /* 0x0006a40001097983 */ /* 0x000ea80000300800 */
[----:B------:R-:W3:Y:S04]  /*57f60*/  LDL.LU R10, [R1+0x6a8] ;  /* 0x0006a800010a7983 */ /* 0x000ee80000300800 */
[----:B------:R-:W3:Y:S04]  /*57f70*/  LDL.LU R11, [R1+0x6ac] ;  /* 0x0006ac00010b7983 */ /* 0x000ee80000300800 */
[----:B---3--:R0:W-:Y:S04]  /*57f80*/  STL.64 [R1+0x48a8], R10 ;  /* 0x0048a80a01007387 */ /* 0x0081e80000100a00 */
[----:B0-----:R-:W3:Y:S01]  /*57f90*/  LDL R10, [R1+0x8] ;  /* 0x00000800010a7983 */ /* 0x001ee20000100800 */
[----:B------:R-:W-:-:S03]  /*57fa0*/  IMAD.MOV.U32 R11, RZ, RZ, R0 ;  /* 0x000000ffff0b7224 */ /* 0x000fc600078e0000 */
[----:B------:R-:W4:Y:S04]  /*57fb0*/  LDL.LU R0, [R1+0x4900] ;  /* 0x0049000001007983 */ /* 0x000f280000300800 */
[----:B--2---:R0:W-:Y:S04]  /*57fc0*/  STL.64 [R1+0x48a0], R8 ;  /* 0x0048a00801007387 */ /* 0x0041e80000100a00 */
[----:B---3--:R1:W-:Y:S04]  /*57fd0*/  STL.64 [R1+0x48c0], R10 ;  /* 0x0048c00a01007387 */ /* 0x0083e80000100a00 */
[----:B------:R-:W2:Y:S04]  /*57fe0*/  LDL.64 R28, [R1] ;  /* 0x00000000011c7983 */ /* 0x000ea80000100a00 */
[----:B------:R-:W3:Y:S04]  /*57ff0*/  LDL.LU R20, [R1+0x670] ;  /* 0x0006700001147983 */ /* 0x000ee80000300800 */
[----:B------:R-:W3:Y:S04]  /*58000*/  LDL.LU R21, [R1+0x674] ;  /* 0x0006740001157983 */ /* 0x000ee80000300800 */
[----:B------:R-:W4:Y:S04]  /*58010*/  LDL.LU R22, [R1+0x678] ;  /* 0x0006780001167983 */ /* 0x000f280000300800 */
[----:B------:R-:W4:Y:S04]  /*58020*/  LDL.LU R23, [R1+0x67c] ;  /* 0x00067c0001177983 */ /* 0x000f280000300800 */
[----:B0-----:R-:W2:Y:S04]  /*58030*/  LDL R8, [R1+0x10] ;  /* 0x0000100001087983 */ /* 0x001ea80000100800 */
[----:B------:R-:W2:Y:S04]  /*58040*/  LDL R9, [R1+0x14] ;  /* 0x0000140001097983 */ /* 0x000ea80000100800 */
[----:B--2---:R-:W-:Y:S04]  /*58050*/  STL.64 [R1+0x48d8], R8 ;  /* 0x0048d80801007387 */ /* 0x004fe80000100a00 */
[----:B------:R-:W2:Y:S04]  /*58060*/  LDL.LU R24, [R1+0x690] ;  /* 0x0006900001187983 */ /* 0x000ea80000300800 */
[----:B------:R-:W2:Y:S04]  /*58070*/  LDL.LU R25, [R1+0x694] ;  /* 0x0006940001197983 */ /* 0x000ea80000300800 */
[----:B------:R-:W3:Y:S04]  /*58080*/  LDL.LU R26, [R1+0x698] ;  /* 0x00069800011a7983 */ /* 0x000ee80000300800 */
[----:B------:R-:W3:Y:S04]  /*58090*/  LDL.LU R27, [R1+0x69c] ;  /* 0x00069c00011b7983 */ /* 0x000ee80000300800 */
[----:B-1----:R-:W4:Y:S04]  /*580a0*/  LDL R10, [R1+0x18] ;  /* 0x00001800010a7983 */ /* 0x002f280000100800 */
[----:B---3--:R-:W-:Y:S04]  /*580b0*/  STL.64 [R1+0x48b8], R26 ;  /* 0x0048b81a01007387 */ /* 0x008fe80000100a00 */
[----:B--2---:R0:W-:Y:S04]  /*580c0*/  STL.64 [R1+0x48b0], R24 ;  /* 0x0048b01801007387 */ /* 0x0041e80000100a00 */
[----:B0-----:R-:W2:Y:S04]  /*580d0*/  LDL.LU R24, [R1+0x6b0] ;  /* 0x0006b00001187983 */ /* 0x001ea80000300800 */
[----:B------:R-:W2:Y:S04]  /*580e0*/  LDL.LU R25, [R1+0x6b4] ;  /* 0x0006b40001197983 */ /* 0x000ea80000300800 */
[----:B------:R-:W3:Y:S04]  /*580f0*/  LDL.LU R26, [R1+0x6b8] ;  /* 0x0006b800011a7983 */ /* 0x000ee80000300800 */
[----:B------:R-:W3:Y:S04]  /*58100*/  LDL.LU R27, [R1+0x6bc] ;  /* 0x0006bc00011b7983 */ /* 0x000ee80000300800 */
[----:B------:R-:W4:Y:S04]  /*58110*/  LDL.64 R8, [R1+0x30] ;  /* 0x0000300001087983 */ /* 0x000f280000100a00 */
[----:B---3--:R-:W-:Y:S04]  /*58120*/  STL.64 [R1+0x48d0], R26 ;  /* 0x0048d01a01007387 */ /* 0x008fe80000100a00 */
[----:B--2---:R0:W-:Y:S04]  /*58130*/  STL.64 [R1+0x48c8], R24 ;  /* 0x0048c81801007387 */ /* 0x0041e80000100a00 */
[----:B0-----:R-:W2:Y:S04]  /*58140*/  LDL.LU R24, [R1+0x6c0] ;  /* 0x0006c00001187983 */ /* 0x001ea80000300800 */
[----:B------:R-:W2:Y:S04]  /*58150*/  LDL.LU R25, [R1+0x6c4] ;  /* 0x0006c40001197983 */ /* 0x000ea80000300800 */
[----:B------:R-:W3:Y:S04]  /*58160*/  LDL.LU R26, [R1+0x6c8] ;  /* 0x0006c800011a7983 */ /* 0x000ee80000300800 */
[----:B------:R-:W3:Y:S04]  /*58170*/  LDL.LU R27, [R1+0x6cc] ;  /* 0x0006cc00011b7983 */ /* 0x000ee80000300800 */
[----:B---3--:R-:W-:Y:S04]  /*58180*/  STL.64 [R1+0x48e8], R26 ;  /* 0x0048e81a01007387 */ /* 0x008fe80000100a00 */
[----:B--2---:R0:W-:Y:S04]  /*58190*/  STL.64 [R1+0x48e0], R24 ;  /* 0x0048e01801007387 */ /* 0x0041e80000100a00 */
[----:B0-----:R-:W2:Y:S04]  /*581a0*/  LDL.LU R24, [R1+0x6d0] ;  /* 0x0006d00001187983 */ /* 0x001ea80000300800 */
[----:B------:R-:W2:Y:S04]  /*581b0*/  LDL.LU R25, [R1+0x6d4] ;  /* 0x0006d40001197983 */ /* 0x000ea80000300800 */
[----:B------:R-:W3:Y:S04]  /*581c0*/  LDL.LU R26, [R1+0x6d8] ;  /* 0x0006d800011a7983 */ /* 0x000ee80000300800 */
[----:B------:R-:W3:Y:S01]  /*581d0*/  LDL.LU R27, [R1+0x6dc] ;  /* 0x0006dc00011b7983 */ /* 0x000ee20000300800 */
[----:B------:R-:W-:-:S02]  /*581e0*/  F2FP.F16.E5M2.UNPACK_B R4, R4 ;  /* 0x00000004ff04723e */ /* 0x000fc400020004ff */
[----:B------:R-:W-:Y:S01]  /*581f0*/  F2FP.F16.E5M2.UNPACK_B R5, R5 ;  /* 0x00000005ff05723e */ /* 0x000fe200020004ff */
[----:B---3--:R-:W-:Y:S04]  /*58200*/  STL.64 [R1+0x48f8], R26 ;  /* 0x0048f81a01007387 */ /* 0x008fe80000100a00 */
[----:B--2---:R0:W-:Y:S04]  /*58210*/  STL.64 [R1+0x48f0], R24 ;  /* 0x0048f01801007387 */ /* 0x0041e80000100a00 */
[----:B0-----:R-:W2:Y:S04]  /*58220*/  LDL.LU R24, [R1+0x6e0] ;  /* 0x0006e00001187983 */ /* 0x001ea80000300800 */
[----:B------:R-:W2:Y:S04]  /*58230*/  LDL.LU R25, [R1+0x6e4] ;  /* 0x0006e40001197983 */ /* 0x000ea80000300800 */
[----:B------:R-:W2:Y:S04]  /*58240*/  LDL.LU R26, [R1+0x6e8] ;  /* 0x0006e800011a7983 */ /* 0x000ea80000300800 */
[----:B------:R-:W2:Y:S04]  /*58250*/  LDL.LU R27, [R1+0x6ec] ;  /* 0x0006ec00011b7983 */ /* 0x000ea80000300800 */
        /* <DEDUP_REMOVED lines=8> */
[----:B------:R-:W3:Y:S04]  /*582e0*/  LDL.LU R18, [R1+0x658] ;  /* 0x0006580001127983 */ /* 0x000ee80000300800 */
[----:B------:R-:W3:Y:S01]  /*582f0*/  LDL.LU R19, [R1+0x65c] ;  /* 0x00065c0001137983 */ /* 0x000ee20000300800 */
[----:B------:R-:W-:-:S02]  /*58300*/  F2FP.F16.E5M2.UNPACK_B R6, R6 ;  /* 0x00000006ff06723e */ /* 0x000fc400020004ff */
[----:B------:R-:W-:-:S07]  /*58310*/  F2FP.F16.E5M2.UNPACK_B R7, R7 ;  /* 0x00000007ff07723e */ /* 0x000fce00020004ff */
[----:B--2---:R-:W-:Y:S01]  /*58320*/  HMMA.16816.F32 R24, R4, R8, R24 ;  /* 0x000000080418723c */ /* 0x004fe20000001818 */
[----:B---3--:R-:W-:Y:S04]  /*58330*/  STL.64 [R1+0x4850], R18 ;  /* 0x0048501201007387 */ /* 0x008fe80000100a00 */
[----:B----4-:R0:W-:Y:S04]  /*58340*/  STL.64 [R1+0x4848], R16 ;  /* 0x0048481001007387 */ /* 0x0101e80000100a00 */
[----:B0-----:R-:W2:Y:S04]  /*58350*/  LDL.LU R16, [R1+0x660] ;  /* 0x0006600001107983 */ /* 0x001ea80000300800 */
[----:B------:R-:W2:Y:S04]  /*58360*/  LDL.LU R17, [R1+0x664] ;  /* 0x0006640001117983 */ /* 0x000ea80000300800 */
[----:B------:R-:W2:Y:S04]  /*58370*/  LDL.LU R18, [R1+0x668] ;  /* 0x0006680001127983 */ /* 0x000ea80000300800 */
[----:B------:R-:W2:Y:S04]  /*58380*/  LDL.LU R19, [R1+0x66c] ;  /* 0x00066c0001137983 */ /* 0x000ea80000300800 */
[----:B------:R-:W3:Y:S04]  /*58390*/  LDL.LU R12, [R1+0x1bc8] ;  /* 0x001bc800010c7983 */ /* 0x000ee80000300800 */
[----:B------:R-:W4:Y:S04]  /*583a0*/  LDL.LU R13, [R1+0x1bd0] ;  /* 0x001bd000010d7983 */ /* 0x000f280000300800 */
[----:B------:R-:W-:Y:S04]  /*583b0*/  STL.64 [R1+0x1190], R24 ;  /* 0x0011901801007387 */ /* 0x000fe80000100a00 */
[----:B------:R0:W-:Y:S04]  /*583c0*/  STL.64 [R1+0x1198], R26 ;  /* 0x0011981a01007387 */ /* 0x0001e80000100a00 */
[----:B0-----:R-:W2:Y:S04]  /*583d0*/  LDL.LU.64 R26, [R1+0x48f8] ;  /* 0x0048f800011a7983 */ /* 0x001ea80000300a00 */
[----:B------:R-:W2:Y:S01]  /*583e0*/  LDL.LU.64 R24, [R1+0x48f0] ;  /* 0x0048f00001187983 */ /* 0x000ea20000300a00 */
[----:B------:R-:W-:-:S02]  /*583f0*/  IMAD.MOV.U32 R11, RZ, RZ, R0 ;  /* 0x000000ffff0b7224 */ /* 0x000fc400078e0000 */
[----:B------:R-:W-:Y:S02]  /*58400*/  IMAD.MOV.U32 R14, RZ, RZ, R8 ;  /* 0x000000ffff0e7224 */ /* 0x000fe400078e0008 */
[----:B------:R-:W-:-:S03]  /*58410*/  IMAD.MOV.U32 R0, RZ, RZ, R9 ;  /* 0x000000ffff007224 */ /* 0x000fc600078e0009 */
[----:B--2---:R-:W-:Y:S01]  /*58420*/  HMMA.16816.F32 R8, R4, R10, R24 ;  /* 0x0000000a0408723c */ /* 0x004fe20000001818 */
[----:B------:R-:W2:Y:S04]  /*58430*/  LDL.LU.64 R26, [R1+0x48e8] ;  /* 0x0048e800011a7983 */ /* 0x000ea80000300a00 */
[----:B------:R-:W2:-:S15]  /*58440*/  LDL.LU.64 R24, [R1+0x48e0] ;  /* 0x0048e00001187983 */ /* 0x000e9e0000300a00 */
[----:B------:R-:W-:-:S03]  /*58450*/  NOP ;  /* 0x0000000000007918 */ /* 0x000fc60000000000 */
[----:B------:R0:W-:Y:S04]  /*58460*/  STL.64 [R1+0x1180], R8 ;  /* 0x0011800801007387 */ /* 0x0001e80000100a00 */
        /* <DEDUP_REMOVED lines=16> */
[----:B------:R-:W3:Y:S01]  /*58570*/  LDL.LU.64 R8, [R1+0x48a0] ;  /* 0x0048a00001087983 */ /* 0x000ee20000300a00 */
[----:B------:R-:W-:Y:S01]  /*58580*/  IMAD.MOV.U32 R15, RZ, RZ, R29 ;  /* 0x000000ffff0f7224 */ /* 0x000fe200078e001d */
[----:B---3--:R-:W-:-:S15]  /*58590*/  HMMA.16816.F32 R8, R4, R28, R8 ;  /* 0x0000001c0408723c */ /* 0x008fde0000001808 */
[----:B------:R-:W-:-:S08]  /*585a0*/  NOP ;  /* 0x0000000000007918 */ /* 0x000fd00000000000 */
[----:B------:R0:W-:Y:S04]  /*585b0*/  STL.64 [R1+0x1150], R8 ;  /* 0x0011500801007387 */ /* 0x0001e80000100a00 */
[----:B------:R1:W-:Y:S01]  /*585c0*/  STL.64 [R1+0x1158], R10 ;  /* 0x0011580a01007387 */ /* 0x0003e20000100a00 */
[----:B0-----:R-:W-:-:S03]  /*585d0*/  IMAD.MOV.U32 R9, RZ, RZ, R28 ;  /* 0x000000ffff097224 */ /* 0x001fc600078e001c */
[----:B-1----:R-:W3:Y:S04]  /*585e0*/  LDL.LU.64 R10, [R1+0x4898] ;  /* 0x00489800010a7983 */ /* 0x002ee80000300a00 */
[----:B------:R-:W4:Y:S04]  /*585f0*/  LDL.LU R8, [R1+0x4890] ;  /* 0x0048900001087983 */ /* 0x000f280000300800 */
[----:B------:R-:W2:Y:S02]  /*58600*/  LDL.LU.64 R28, [R1+0x4888] ;  /* 0x00488800011c7983 */ /* 0x000ea40000300a00 */
[C---:B--2---:R-:W-:Y:S02]  /*58610*/  HMMA.16816.F32 R24, R4.reuse, R28, R24 ;  /* 0x0000001c0418723c */ /* 0x044fe40000001818 */
[----:B---3--:R-:W-:Y:S04]  /*58620*/  STL.64 [R1+0x4830], R10 ;  /* 0x0048300a01007387 */ /* 0x008fe80000100a00 */
[----:B----4-:R0:W-:Y:S04]  /*58630*/  STL.64 [R1+0x4828], R8 ;  /* 0x0048280801007387 */ /* 0x0101e80000100a00 */
[----:B0-----:R-:W2:Y:S04]  /*58640*/  LDL.LU R8, [R1+0x640] ;  /* 0x0006400001087983 */ /* 0x001ea80000300800 */
[----:B------:R-:W2:Y:S04]  /*58650*/  LDL.LU R9, [R1+0x644] ;  /* 0x0006440001097983 */ /* 0x000ea80000300800 */
[----:B------:R-:W2:Y:S04]  /*58660*/  LDL.LU R10, [R1+0x648] ;  /* 0x00064800010a7983 */ /* 0x000ea80000300800 */
[----:B------:R-:W2:Y:S04]  /*58670*/  LDL.LU R11, [R1+0x64c] ;  /* 0x00064c00010b7983 */ /* 0x000ea80000300800 */
[----:B------:R-:W-:Y:S04]  /*58680*/  STL.64 [R1+0x1140], R24 ;  /* 0x0011401801007387 */ /* 0x000fe80000100a00 */
[----:B------:R0:W-:Y:S04]  /*58690*/  STL.64 [R1+0x1148], R26 ;  /* 0x0011481a01007387 */ /* 0x0001e80000100a00 */
[----:B0-----:R-:W3:Y:S04]  /*586a0*/  LDL.LU.64 R26, [R1+0x4880] ;  /* 0x00488000011a7983 */ /* 0x001ee80000300a00 */
[----:B------:R-:W4:Y:S04]  /*586b0*/  LDL.LU.64 R24, [R1+0x4878] ;  /* 0x0048780001187983 */ /* 0x000f280000300a00 */
[----:B------:R0:W-:Y:S04]  /*586c0*/  STL.64 [R1+0x47a8], R28 ;  /* 0x0047a81c01007387 */ /* 0x0001e80000100a00 */
[----:B0-----:R-:W2:Y:S04]  /*586d0*/  LDL.LU R28, [R1+0x1bcc] ;  /* 0x001bcc00011c7983 */ /* 0x001ea80000300800 */
        /* <DEDUP_REMOVED lines=37> */
[----:B--2---:R-:W-:-:S15]  /*58930*/  HMMA.16816.F32 R8, R4, R18, R8 ;  /* 0x000000120408723c */ /* 0x004fde0000001808 */
[----:B------:R-:W-:-:S08]  /*58940*/  NOP ;  /* 0x0000000000007918 */ /* 0x000fd00000000000 */
[----:B------:R-:W-:Y:S04]  /*58950*/  STL.64 [R1+0x10f0], R8 ;  /* 0x0010f00801007387 */ /* 0x000fe80000100a00 */
[----:B------:R0:W-:Y:S04]  /*58960*/  STL.64 [R1+0x10f8], R10 ;  /* 0x0010f80a01007387 */ /* 0x0001e80000100a00 */
[----:B0-----:R-:W2:Y:S04]  /*58970*/  LDL.LU.64 R10, [R1+0x4830] ;  /* 0x00483000010a7983 */ /* 0x001ea80000300a00 */
[----:B------:R-:W4:Y:S01]  /*58980*/  LDL.LU.64 R8, [R1+0x4828] ;  /* 0x0048280001087983 */ /* 0x000f220000300a00 */
[----:B---3--:R-:W-:Y:S03]  /*58990*/  HMMA.16816.F32 R20, R4, R16, R20 ;  /* 0x000000100414723c */ /* 0x008fe60000001814 */
[----:B------:R-:W-:Y:S04]  /*589a0*/  STL.64 [R1+0x4740], R18 ;  /* 0x0047401201007387 */ /* 0x000fe80000100a00 */
[----:B------:R-:W-:-:S15]  /*589b0*/  STL.64 [R1+0x4738], R16 ;  /* 0x0047381001007387 */ /* 0x000fde0000100a00 */
[----:B------:R-:W-:-:S01]  /*589c0*/  NOP ;  /* 0x0000000000007918 */ /* 0x000fc20000000000 */
[----:B------:R0:W-:Y:S04]  /*589d0*/  STL.64 [R1+0xce0], R20 ;  /* 0x000ce01401007387 */ /* 0x0001e80000100a00 */
[----:B------:R1:W-:Y:S04]  /*589e0*/  STL.64 [R1+0xce8], R22 ;  /* 0x000ce81601007387 */ /* 0x0003e80000100a00 */
[----:B0-----:R-:W3:Y:S01]  /*589f0*/  LDL.LU R20, [R1+0x590] ;  /* 0x0005900001147983 */ /* 0x001ee20000300800 */
[----:B--2---:R-:W-:-:S15]  /*58a00*/  HMMA.16816.F32 R16, R4, R10, R24 ;  /* 0x0000000a0410723c */ /* 0x004fde0000001818 */
[----:B------:R-:W-:-:S08]  /*58a10*/  NOP ;  /* 0x0000000000007918 */ /* 0x000fd00000000000 */
[----:B------:R-:W-:Y:S04]  /*58a20*/  STL.64 [R1+0xcd0], R16 ;  /* 0x000cd01001007387 */ /* 0x000fe80000100a00 */
[----:B------:R-:W-:Y:S04]  /*58a30*/  STL.64 [R1+0xcd8], R18 ;  /* 0x000cd81201007387 */ /* 0x000fe80000100a00 */
[----:B------:R-:W3:Y:S04]  /*58a40*/  LDL.LU R21, [R1+0x594] ;  /* 0x0005940001157983 */ /* 0x000ee80000300800 */
[----:B-1----:R-:W2:Y:S04]  /*58a50*/  LDL.LU R22, [R1+0x598] ;  /* 0x0005980001167983 */ /* 0x002ea80000300800 */
[----:B------:R-:W2:Y:S04]  /*58a60*/  LDL.LU R23, [R1+0x59c] ;  /* 0x00059c0001177983 */ /* 0x000ea80000300800 */
[----:B------:R-:W3:Y:S04]  /*58a70*/  LDL.LU R24, [R1+0x5b0] ;  /* 0x0005b00001187983 */ /* 0x000ee80000300800 */
[----:B------:R-:W3:Y:S04]  /*58a80*/  LDL.LU R25, [R1+0x5b4] ;  /* 0x0005b40001197983 */ /* 0x000ee80000300800 */
[----:B------:R-:W4:Y:S04]  /*58a90*/  LDL.LU R26, [R1+0x5b8] ;  /* 0x0005b800011a7983 */ /* 0x000f280000300800 */
[----:B------:R-:W4:Y:S04]  /*58aa0*/  LDL.LU R27, [R1+0x5bc] ;  /* 0x0005bc00011b7983 */ /* 0x000f280000300800 */
[----:B----4-:R0:W-:Y:S02]  /*58ab0*/  STL.64 [R1+0x4780], R26 ;  /* 0x0047801a01007387 */ /* 0x0101e40000100a00 */
[----:B0-----:R-:W-:-:S02]  /*58ac0*/  IMAD.MOV.U32 R26, RZ, RZ, R9 ;  /* 0x000000ffff1a7224 */ /* 0x001fc400078e0009 */
[----:B------:R-:W4:Y:S04]  /*58ad0*/  LDL.LU R9, [R1+0x4820] ;  /* 0x0048200001097983 */ /* 0x000f280000300800 */
[----:B---3--:R-:W-:Y:S04]  /*58ae0*/  STL.64 [R1+0x4778], R24 ;  /* 0x0047781801007387 */ /* 0x008fe80000100a00 */
[----:B--2---:R-:W-:Y:S04]  /*58af0*/  STL.64 [R1+0x4760], R22 ;  /* 0x0047601601007387 */ /* 0x004fe80000100a00 */
[----:B------:R0:W-:Y:S04]  /*58b00*/  STL.64 [R1+0x4758], R20 ;  /* 0x0047581401007387 */ /* 0x0001e80000100a00 */
[----:B0-----:R-:W2:Y:S04]  /*58b10*/  LDL.LU R20, [R1+0x5a0] ;  /* 0x0005a00001147983 */ /* 0x001ea80000300800 */
[----:B------:R-:W2:Y:S04]  /*58b20*/  LDL.LU R21, [R1+0x5a4] ;  /* 0x0005a40001157983 */ /* 0x000ea80000300800 */
[----:B------:R-:W3:Y:S04]  /*58b30*/  LDL.LU R22, [R1+0x5a8] ;  /* 0x0005a80001167983 */ /* 0x000ee80000300800 */
[----:B------:R-:W3:Y:S04]  /*58b40*/  LDL.LU R23, [R1+0x5ac] ;  /* 0x0005ac0001177983 */ /* 0x000ee80000300800 */
[----:B------:R-:W4:Y:S01]  /*58b50*/  LDL.64 R24, [R1+0x8] ;  /* 0x0000080001187983 */ /* 0x000f220000100a00 */
[----:B------:R-:W-:-:S02]  /*58b60*/  IMAD.MOV.U32 R27, RZ, RZ, R15 ;  /* 0x000000ffff1b7224 */ /* 0x000fc400078e000f */
[----:B------:R-:W-:Y:S02]  /*58b70*/  IMAD R12, R12, 0x100, R28 ;  /* 0x000001000c0c7824 */ /* 0x000fe400078e021c */
[----:B------:R-:W-:Y:S02]  /*58b80*/  IMAD R13, R13, 0x100, R29 ;  /* 0x000001000d0d7824 */ /* 0x000fe400078e021d */
[----:B------:R-:W2:Y:S04]  /*58b90*/  LDL.64 R28, [R1+0x10] ;  /* 0x00001000011c7983 */ /* 0x000ea80000100a00 */
[----:B------:R-:W-:Y:S04]  /*58ba0*/  STL.64 [R1+0x47b8], R26 ;  /* 0x0047b81a01007387 */ /* 0x000fe80000100a00 */
[----:B----4-:R0:W-:Y:S04]  /*58bb0*/  STL.64 [R1+0x47b0], R24 ;  /* 0x0047b01801007387 */ /* 0x0101e80000100a00 */
[----:B0-----:R-:W4:Y:S04]  /*58bc0*/  LDL.LU R24, [R1+0x5e0] ;  /* 0x0005e00001187983 */ /* 0x001f280000300800 */
[----:B------:R-:W4:Y:S04]  /*58bd0*/  LDL.LU R25, [R1+0x5e4] ;  /* 0x0005e40001197983 */ /* 0x000f280000300800 */
[----:B------:R-:W3:Y:S04]  /*58be0*/  LDL.LU R26, [R1+0x5e8] ;  /* 0x0005e800011a7983 */ /* 0x000ee80000300800 */
[----:B------:R-:W3:Y:S04]  /*58bf0*/  LDL.LU R27, [R1+0x5ec] ;  /* 0x0005ec00011b7983 */ /* 0x000ee80000300800 */
[----:B---3--:R-:W-:Y:S04]  /*58c00*/  STL.64 [R1+0x47c8], R26 ;  /* 0x0047c81a01007387 */ /* 0x008fe80000100a00 */
[----:B----4-:R0:W-:Y:S04]  /*58c10*/  STL.64 [R1+0x47c0], R24 ;  /* 0x0047c01801007387 */ /* 0x0101e80000100a00 */
[----:B0-----:R-:W3:Y:S04]  /*58c20*/  LDL.LU R24, [R1+0x5f0] ;  /* 0x0005f00001187983 */ /* 0x001ee80000300800 */
[----:B------:R-:W3:Y:S04]  /*58c30*/  LDL.LU R25, [R1+0x5f4] ;  /* 0x0005f40001197983 */ /* 0x000ee80000300800 */
[----:B------:R-:W4:Y:S04]  /*58c40*/  LDL.LU R26, [R1+0x5f8] ;  /* 0x0005f800011a7983 */ /* 0x000f280000300800 */
[----:B------:R-:W4:Y:S04]  /*58c50*/  LDL.LU R27, [R1+0x5fc] ;  /* 0x0005fc00011b7983 */ /* 0x000f280000300800 */
[----:B----4-:R-:W-:Y:S04]  /*58c60*/  STL.64 [R1+0x47d8], R26 ;  /* 0x0047d81a01007387 */ /* 0x010fe80000100a00 */
[----:B---3--:R0:W-:Y:S04]  /*58c70*/  STL.64 [R1+0x47d0], R24 ;  /* 0x0047d01801007387 */ /* 0x0081e80000100a00 */
[----:B0-----:R-:W3:Y:S01]  /*58c80*/  LDL.64 R24, [R1+0x20] ;  /* 0x0000200001187983 */ /* 0x001ee20000100a00 */
[----:B------:R-:W-:-:S02]  /*58c90*/  IMAD.MOV.U32 R26, RZ, RZ, R14 ;  /* 0x000000ffff1a7224 */ /* 0x000fc400078e000e */
[----:B------:R-:W-:-:S05]  /*58ca0*/  IMAD.MOV.U32 R27, RZ, RZ, R0 ;  /* 0x000000ffff1b7224 */ /* 0x000fca00078e0000 */
[----:B------:R-:W-:Y:S04]  /*58cb0*/  STL.64 [R1+0x4808], R26 ;  /* 0x0048081a01007387 */ /* 0x000fe80000100a00 */
[----:B---3--:R-:W-:Y:S04]  /*58cc0*/  STL.64 [R1+0x4800], R24 ;  /* 0x0048001801007387 */ /* 0x008fe80000100a00 */
[----:B------:R-:W-:Y:S04]  /*58cd0*/  STL.64 [R1+0x4790], R22 ;  /* 0x0047901601007387 */ /* 0x000fe80000100a00 */
[----:B--2---:R0:W-:Y:S04]  /*58ce0*/  STL.64 [R1+0x4788], R20 ;  /* 0x0047881401007387 */ /* 0x0041e80000100a00 */
[----:B0-----:R-:W2:Y:S04]  /*58cf0*/  LDL.LU R20, [R1+0x5c0] ;  /* 0x0005c00001147983 */ /* 0x001ea80000300800 */
[----:B------:R-:W2:Y:S04]  /*58d00*/  LDL.LU R21, [R1+0x5c4] ;  /* 0x0005c40001157983 */ /* 0x000ea80000300800 */
[----:B------:R-:W3:Y:S04]  /*58d10*/  LDL.LU R22, [R1+0x5c8] ;  /* 0x0005c80001167983 */ /* 0x000ee80000300800 */
[----:B------:R-:W3:Y:S04]  /*58d20*/  LDL.LU R23, [R1+0x5cc] ;  /* 0x0005cc0001177983 */ /* 0x000ee80000300800 */
[----:B------:R-:W4:Y:S04]  /*58d30*/  LDL.LU R24, [R1+0xf00] ;  /* 0x000f000001187983 */ /* 0x000f280000300800 */
[----:B------:R-:W4:Y:S04]  /*58d40*/  LDL.LU R25, [R1+0xf04] ;  /* 0x000f040001197983 */ /* 0x000f280000300800 */
[----:B------:R-:W2:Y:S04]  /*58d50*/  LDL.LU R26, [R1+0xf08] ;  /* 0x000f0800011a7983 */ /* 0x000ea80000300800 */
[----:B------:R-:W2:Y:S04]  /*58d60*/  LDL.LU R27, [R1+0xf0c] ;  /* 0x000f0c00011b7983 */ /* 0x000ea80000300800 */
[----:B------:R-:W3:Y:S04]  /*58d70*/  LDL.LU R14, [R1+0x1bd8] ;  /* 0x001bd800010e7983 */ /* 0x000ee80000300800 */
[----:B------:R-:W3:Y:S04]  /*58d80*/  LDL.LU R15, [R1+0x1be4] ;  /* 0x001be400010f7983 */ /* 0x000ee80000300800 */
[----:B------:R-:W3:Y:S04]  /*58d90*/  LDL.LU R0, [R1+0x1be0] ;  /* 0x001be00001007983 */ /* 0x000ee80000300800 */
[----:B--2---:R-:W-:Y:S04]  /*58da0*/  STL.64 [R1+0x4818], R26 ;  /* 0x0048181a01007387 */ /* 0x004fe80000100a00 */
[----:B----4-:R0:W-:Y:S04]  /*58db0*/  STL.64 [R1+0x4810], R24 ;  /* 0x0048101801007387 */ /* 0x0101e80000100a00 */
[----:B0-----:R-:W2:Y:S04]  /*58dc0*/  LDL.LU R24, [R1+0xf10] ;  /* 0x000f100001187983 */ /* 0x001ea80000300800 */
[----:B------:R-:W2:Y:S04]  /*58dd0*/  LDL.LU R25, [R1+0xf14] ;  /* 0x000f140001197983 */ /* 0x000ea80000300800 */
[----:B------:R-:W2:Y:S04]  /*58de0*/  LDL.LU R26, [R1+0xf18] ;  /* 0x000f1800011a7983 */ /* 0x000ea80000300800 */
[----:B------:R-:W2:Y:S04]  /*58df0*/  LDL.LU R27, [R1+0xf1c] ;  /* 0x000f1c00011b7983 */ /* 0x000ea80000300800 */
[----:B---3--:R-:W-:Y:S04]  /*58e00*/  STL.64 [R1+0x47a0], R22 ;  /* 0x0047a01601007387 */ /* 0x008fe80000100a00 */
[----:B------:R0:W-:Y:S04]  /*58e10*/  STL.64 [R1+0x4798], R20 ;  /* 0x0047981401007387 */ /* 0x0001e80000100a00 */
[----:B0-----:R-:W3:Y:S04]  /*58e20*/  LDL.LU R20, [R1+0x5d0] ;  /* 0x0005d00001147983 */ /* 0x001ee80000300800 */
[----:B------:R-:W3:Y:S04]  /*58e30*/  LDL.LU R21, [R1+0x5d4] ;  /* 0x0005d40001157983 */ /* 0x000ee80000300800 */
[----:B------:R-:W4:Y:S04]  /*58e40*/  LDL.LU R22, [R1+0x5d8] ;  /* 0x0005d80001167983 */ /* 0x000f280000300800 */
[----:B------:R-:W4:Y:S04]  /*58e50*/  LDL.LU R23, [R1+0x5dc] ;  /* 0x0005dc0001177983 */ /* 0x000f280000300800 */
[----:B----4-:R-:W-:Y:S04]  /*58e60*/  STL.64 [R1+0x47e8], R22 ;  /* 0x0047e81601007387 */ /* 0x010fe80000100a00 */
[----:B---3--:R0:W-:Y:S04]  /*58e70*/  STL.64 [R1+0x47e0], R20 ;  /* 0x0047e01401007387 */ /* 0x0081e80000100a00 */
[----:B0-----:R-:W3:Y:S04]  /*58e80*/  LDL.LU R20, [R1+0x600] ;  /* 0x0006000001147983 */ /* 0x001ee80000300800 */
[----:B------:R-:W3:Y:S04]  /*58e90*/  LDL.LU R21, [R1+0x604] ;  /* 0x0006040001157983 */ /* 0x000ee80000300800 */
[----:B------:R-:W4:Y:S04]  /*58ea0*/  LDL.LU R22, [R1+0x608] ;  /* 0x0006080001167983 */ /* 0x000f280000300800 */
[----:B------:R-:W4:Y:S01]  /*58eb0*/  LDL.LU R23, [R1+0x60c] ;  /* 0x00060c0001177983 */ /* 0x000f220000300800 */
[C---:B--2---:R-:W-:Y:S03]  /*58ec0*/  HMMA.16816.F32 R24, R4.reuse, R8, R24 ;  /* 0x000000080418723c */ /* 0x044fe60000001818 */
[----:B----4-:R-:W-:Y:S04]  /*58ed0*/  STL.64 [R1+0x47f8], R22 ;  /* 0x0047f81601007387 */ /* 0x010fe80000100a00 */
[----:B---3--:R0:W-:Y:S04]  /*58ee0*/  STL.64 [R1+0x47f0], R20 ;  /* 0x0047f01401007387 */ /* 0x0081e80000100a00 */
        /* <DEDUP_REMOVED lines=8> */
[----:B------:R0:W-:Y:S04]  /*58f70*/  STL [R1+0x4714], R10 ;  /* 0x0047140a01007387 */ /* 0x0001e80000100800 */
[----:B0-----:R-:W4:Y:S04]  /*58f80*/  LDL.LU R10, [R1+0x1bdc] ;  /* 0x001bdc00010a7983 */ /* 0x001f280000300800 */
[----:B------:R-:W-:Y:S04]  /*58f90*/  STL [R1+0x4710], R11 ;  /* 0x0047100b01007387 */ /* 0x000fe80000100800 */
        /* <DEDUP_REMOVED lines=10> */
[----:B------:R-:W3:Y:S01]  /*59040*/  LDL.LU.64 R24, [R1+0x4800] ;  /* 0x0048000001187983 */ /* 0x000ee20000300a00 */
[----:B----4-:R-:W-:-:S02]  /*59050*/  IMAD R14, R14, 0x100, R10 ;  /* 0x000001000e0e7824 */ /* 0x010fc400078e020a */
[----:B------:R-:W-:Y:S01]  /*59060*/  IMAD R15, R0, 0x100, R15 ;  /* 0x00000100000f7824 */ /* 0x000fe200078e020f */
[----:B------:R-:W-:Y:S02]  /*59070*/  F2FP.F16.E5M2.UNPACK_B R12, R12 ;  /* 0x0000000cff0c723e */ /* 0x000fe400020004ff */
[----:B------:R-:W-:Y:S01]  /*59080*/  F2FP.F16.E5M2.UNPACK_B R13, R13 ;  /* 0x0000000dff0d723e */ /* 0x000fe200020004ff */
[----:B---3--:R-:W-:Y:S01]  /*59090*/  HMMA.16816.F32 R4, R4, R24, R20 ;  /* 0x000000180404723c */ /* 0x008fe20000001814 */
[----:B------:R-:W2:Y:S04]  /*590a0*/  LDL.LU.64 R22, [R1+0x47f8] ;  /* 0x0047f80001167983 */ /* 0x000ea80000300a00 */
[----:B------:R-:W2:Y:S01]  /*590b0*/  LDL.LU.64 R20, [R1+0x47f0] ;  /* 0x0047f00001147983 */ /* 0x000ea20000300a00 */
[----:B------:R-:W-:-:S02]  /*590c0*/  F2FP.F16.E5M2.UNPACK_B R14, R14 ;  /* 0x0000000eff0e723e */ /* 0x000fc400020004ff */
[----:B------:R-:W-:Y:S01]  /*590d0*/  F2FP.F16.E5M2.UNPACK_B R15, R15 ;  /* 0x0000000fff0f723e */ /* 0x000fe200020004ff */
[----:B------:R-:W-:Y:S02]  /*590e0*/  IMAD.MOV.U32 R10, RZ, RZ, R24 ;  /* 0x000000ffff0a7224 */ /* 0x000fe400078e0018 */
[----:B------:R-:W-:-:S12]  /*590f0*/  IMAD.MOV.U32 R9, RZ, RZ, R25 ;  /* 0x000000ffff097224 */ /* 0x000fd800078e0019 */
[----:B------:R-:W-:Y:S04]  /*59100*/  STL.64 [R1+0x10e0], R4 ;  /* 0x0010e00401007387 */ /* 0x000fe80000100a00 */
[----:B------:R0:W-:Y:S04]  /*59110*/  STL.64 [R1+0x10e8], R6 ;  /* 0x0010e80601007387 */ /* 0x0001e80000100a00 */
[----:B0-----:R-:W3:Y:S01]  /*59120*/  LDL.64 R6, [R1+0x18] ;  /* 0x0000180001067983 */ /* 0x001ee20000100a00 */
[----:B--2---:R-:W-:Y:S03]  /*59130*/  HMMA.16816.F32 R24, R12, R26, R20 ;  /* 0x0000001a0c18723c */ /* 0x004fe60000001814 */
[----:B------:R-:W2:Y:S04]  /*59140*/  LDL.LU.64 R22, [R1+0x47e8] ;  /* 0x0047e80001167983 */ /* 0x000ea80000300a00 */
[----:B------:R-:W2:-:S15]  /*59150*/  LDL.LU.64 R20, [R1+0x47e0] ;  /* 0x0047e00001147983 */ /* 0x000e9e0000300a00 */
[----:B------:R-:W-:-:S01]  /*59160*/  NOP ;  /* 0x0000000000007918 */ /* 0x000fc20000000000 */
        /* <DEDUP_REMOVED lines=15> */
[----:B------:R-:W2:Y:S01]  /*59260*/  LDL.LU.64 R24, [R1+0x47b0] ;  /* 0x0047b00001187983 */ /* 0x000ea20000300a00 */
[----:B------:R-:W-:-:S02]  /*59270*/  IMAD.MOV.U32 R5, RZ, RZ, R6 ;  /* 0x000000ffff057224 */ /* 0x000fc400078e0006 */
[----:B------:R-:W-:Y:S02]  /*59280*/  IMAD.MOV.U32 R4, RZ, RZ, R7 ;  /* 0x000000ffff047224 */ /* 0x000fe400078e0007 */
[----:B------:R-:W-:Y:S02]  /*59290*/  IMAD.MOV.U32 R7, RZ, RZ, R28 ;  /* 0x000000ffff077224 */ /* 0x000fe400078e001c */
[----:B------:R-:W-:Y:S02]  /*592a0*/  IMAD.MOV.U32 R6, RZ, RZ, R29 ;  /* 0x000000ffff067224 */ /* 0x000fe400078e001d */
[----:B------:R-:W4:Y:S01]  /*592b0*/  LDL.LU.64 R28, [R1+0x47a8] ;  /* 0x0047a800011c7983 */ /* 0x000f220000300a00 */
[----:B--2---:R-:W-:-:S15]  /*592c0*/  HMMA.16816.F32 R20, R12, R24, R20 ;  /* 0x000000180c14723c */ /* 0x004fde0000001814 */
[----:B------:R-:W-:-:S08]  /*592d0*/  NOP ;  /* 0x0000000000007918 */ /* 0x000fd00000000000 */
[----:B------:R-:W-:Y:S04]  /*592e0*/  STL.64 [R1+0x10a0], R20 ;  /* 0x0010a01401007387 */ /* 0x000fe80000100a00 */
[----:B------:R0:W-:Y:S04]  /*592f0*/  STL.64 [R1+0x10a8], R22 ;  /* 0x0010a81601007387 */ /* 0x0001e80000100a00 */
[----:B0-----:R-:W3:Y:S04]  /*59300*/  LDL.LU.64 R22, [R1+0x47a0] ;  /* 0x0047a00001167983 */ /* 0x001ee80000300a00 */
[----:B------:R-:W3:Y:S01]  /*59310*/  LDL.LU.64 R20, [R1+0x4798] ;  /* 0x0047980001147983 */ /* 0x000ee20000300a00 */
[----:B------:R-:W-:-:S02]  /*59320*/  IMAD.MOV.U32 R0, RZ, RZ, R25 ;  /* 0x000000ffff007224 */ /* 0x000fc400078e0019 */
[----:B---3--:R-:W-:Y:S01]  /*59330*/  HMMA.16816.F32 R24, R12, R26, R20 ;  /* 0x0000001a0c18723c */ /* 0x008fe20000001814 */
[----:B------:R-:W2:Y:S04]  /*59340*/  LDL.LU.64 R22, [R1+0x4790] ;  /* 0x0047900001167983 */ /* 0x000ea80000300a00 */
[----:B------:R-:W2:-:S15]  /*59350*/  LDL.LU.64 R20, [R1+0x4788] ;  /* 0x0047880001147983 */ /* 0x000e9e0000300a00 */
[----:B------:R-:W-:-:S03]  /*59360*/  NOP ;  /* 0x0000000000007918 */ /* 0x000fc60000000000 */
        /* <DEDUP_REMOVED lines=24> */
[----:B------:R1:W-:Y:S01]  /*594f0*/  STL.64 [R1+0x4668], R24 ;  /* 0x0046681801007387 */ /* 0x0003e20000100a00 */
[----:B0-----:R-:W-:-:S02]  /*59500*/  IMAD.MOV.U32 R26, RZ, RZ, R7 ;  /* 0x000000ffff1a7224 */ /* 0x001fc400078e0007 */
[----:B------:R-:W-:Y:S02]  /*59510*/  IMAD.MOV.U32 R27, RZ, RZ, R6 ;  /* 0x000000ffff1b7224 */ /* 0x000fe400078e0006 */
[----:B-1----:R-:W-:Y:S02]  /*59520*/  IMAD.MOV.U32 R24, RZ, RZ, R5 ;  /* 0x000000ffff187224 */ /* 0x002fe400078e0005 */
[----:B------:R-:W-:Y:S01]  /*59530*/  IMAD.MOV.U32 R25, RZ, RZ, R4 ;  /* 0x000000ffff197224 */ /* 0x000fe200078e0004 */
[----:B------:R-:W-:Y:S04]  /*59540*/  STL.64 [R1+0x46b8], R26 ;  /* 0x0046b81a01007387 */ /* 0x000fe80000100a00 */
[----:B------:R0:W-:Y:S01]  /*59550*/  STL.64 [R1+0x46b0], R24 ;  /* 0x0046b01801007387 */ /* 0x0001e20000100a00 */
[----:B--2---:R-:W-:-:S15]  /*59560*/  HMMA.16816.F32 R4, R12, R22, R16 ;  /* 0x000000160c04723c */ /* 0x004fde0000001810 */
[----:B------:R-:W-:-:S08]  /*59570*/  NOP ;  /* 0x0000000000007918 */ /* 0x000fd00000000000 */
[----:B------:R-:W-:Y:S04]  /*59580*/  STL.64 [R1+0x1020], R4 ;  /* 0x0010200401007387 */ /* 0x000fe80000100a00 */
[----:B------:R-:W-:Y:S04]  /*59590*/  STL.64 [R1+0x1028], R6 ;  /* 0x0010280601007387 */ /* 0x000fe80000100a00 */
[----:B0-----:R-:W2:Y:S04]  /*595a0*/  LDL.LU R24, [R1+0x4f0] ;  /* 0x0004f00001187983 */ /* 0x001ea80000300800 */
[----:B------:R-:W2:Y:S04]  /*595b0*/  LDL.LU R25, [R1+0x4f4] ;  /* 0x0004f40001197983 */ /* 0x000ea80000300800 */
[----:B------:R-:W4:Y:S04]  /*595c0*/  LDL.LU R26, [R1+0x4f8] ;  /* 0x0004f800011a7983 */ /* 0x000f280000300800 */
[----:B------:R-:W4:Y:S01]  /*595d0*/  LDL.LU R27, [R1+0x4fc] ;  /* 0x0004fc00011b7983 */ /* 0x000f220000300800 */
[----:B------:R-:W-:-:S02]  /*595e0*/  IMAD.MOV.U32 R28, RZ, RZ, R10 ;  /* 0x000000ffff1c7224 */ /* 0x000fc400078e000a */
[----:B------:R-:W-:Y:S01]  /*595f0*/  IMAD.MOV.U32 R29, RZ, RZ, R9 ;  /* 0x000000ffff1d7224 */ /* 0x000fe200078e0009 */
[----:B----4-:R-:W-:Y:S04]  /*59600*/  STL.64 [R1+0x46d0], R26 ;  /* 0x0046d01a01007387 */ /* 0x010fe80000100a00 */
[----:B--2---:R0:W-:Y:S04]  /*59610*/  STL.64 [R1+0x46c8], R24 ;  /* 0x0046c81801007387 */ /* 0x0041e80000100a00 */
[----:B0-----:R-:W2:Y:S04]  /*59620*/  LDL.LU R24, [R1+0x530] ;  /* 0x0005300001187983 */ /* 0x001ea80000300800 */
[----:B------:R-:W2:Y:S04]  /*59630*/  LDL.LU R25, [R1+0x534] ;  /* 0x0005340001197983 */ /* 0x000ea80000300800 */
[----:B------:R-:W4:Y:S04]  /*59640*/  LDL.LU R26, [R1+0x538] ;  /* 0x00053800011a7983 */ /* 0x000f280000300800 */
[----:B------:R-:W4:Y:S04]  /*59650*/  LDL.LU R27, [R1+0x53c] ;  /* 0x00053c00011b7983 */ /* 0x000f280000300800 */
[----:B------:R-:W3:Y:S04]  /*59660*/  LDL.LU R16, [R1+0x570] ;  /* 0x0005700001107983 */ /* 0x000ee80000300800 */
[----:B------:R-:W3:Y:S04]  /*59670*/  LDL.LU R17, [R1+0x574] ;  /* 0x0005740001117983 */ /* 0x000ee80000300800 */
[----:B------:R-:W3:Y:S04]  /*59680*/  LDL.LU R18, [R1+0x578] ;  /* 0x0005780001127983 */ /* 0x000ee80000300800 */
[----:B------:R-:W3:Y:S04]  /*59690*/  LDL.LU R19, [R1+0x57c] ;  /* 0x00057c0001137983 */ /* 0x000ee80000300800 */
[----:B------:R-:W2:Y:S04]  /*596a0*/  LDL.LU R10, [R1+0x1bec] ;  /* 0x001bec00010a7983 */ /* 0x000ea80000300800 */
[----:B------:R-:W3:Y:S04]  /*596b0*/  LDL.LU R4, [R1+0x1be8] ;  /* 0x001be80001047983 */ /* 0x000ee80000300800 */
[----:B------:R-:W2:Y:S04]  /*596c0*/  LDL.LU R11, [R1+0x1bf4] ;  /* 0x001bf400010b7983 */ /* 0x000ea80000300800 */
[----:B------:R-:W3:Y:S04]  /*596d0*/  LDL.LU R5, [R1+0x1bf0] ;  /* 0x001bf00001057983 */ /* 0x000ee80000300800 */
[----:B------:R-:W4:Y:S04]  /*596e0*/  LDL.LU R9, [R1+0x1bfc] ;  /* 0x001bfc0001097983 */ /* 0x000f280000300800 */
        /* <DEDUP_REMOVED lines=10> */
[----:B------:R-:W2:Y:S04]  /*59790*/  LDL.LU R10, [R1+0x568] ;  /* 0x00056800010a7983 */ /* 0x000ea80000300800 */
[----:B------:R-:W2:Y:S04]  /*597a0*/  LDL.LU R11, [R1+0x56c] ;  /* 0x00056c00010b7983 */ /* 0x000ea80000300800 */
[----:B------:R-:W4:Y:S04]  /*597b0*/  LDL.LU R6, [R1+0x1bf8] ;  /* 0x001bf80001067983 */ /* 0x000f280000300800 */
[----:B------:R-:W4:Y:S04]  /*597c0*/  LDL.LU R7, [R1+0x1c00] ;  /* 0x001c000001077983 */ /* 0x000f280000300800 */
[----:B------:R-:W-:Y:S04]  /*597d0*/  STL.64 [R1+0x46e0], R26 ;  /* 0x0046e01a01007387 */ /* 0x000fe80000100a00 */
[----:B------:R0:W-:Y:S04]  /*597e0*/  STL.64 [R1+0x46d8], R24 ;  /* 0x0046d81801007387 */ /* 0x0001e80000100a00 */
[----:B0-----:R-:W2:Y:S04]  /*597f0*/  LDL.LU R24, [R1+0xee0] ;  /* 0x000ee00001187983 */ /* 0x001ea80000300800 */
[----:B------:R-:W2:Y:S04]  /*59800*/  LDL.LU R25, [R1+0xee4] ;  /* 0x000ee40001197983 */ /* 0x000ea80000300800 */
[----:B------:R-:W4:Y:S04]  /*59810*/  LDL.LU R26, [R1+0xee8] ;  /* 0x000ee800011a7983 */ /* 0x000f280000300800 */
[----:B------:R-:W4:Y:S01]  /*59820*/  LDL.LU R27, [R1+0xeec] ;  /* 0x000eec00011b7983 */ /* 0x000f220000300800 */
[C---:B---3--:R-:W-:Y:S03]  /*59830*/  HMMA.16816.F32 R16, R12.reuse, R20, R16 ;  /* 0x000000140c10723c */ /* 0x048fe60000001810 */
[----:B----4-:R-:W-:Y:S04]  /*59840*/  STL.64 [R1+0x46f0], R26 ;  /* 0x0046f01a01007387 */ /* 0x010fe80000100a00 */
        /* <DEDUP_REMOVED lines=43> */
[----:B----4-:R-:W-:Y:S01]  /*59b00*/  IMAD R6, R6, 0x100, R9 ;  /* 0x0000010006067824 */ /* 0x010fe200078e0209 */
[----:B--2---:R-:W-:-:S15]  /*59b10*/  HMMA.16816.F32 R24, R12, R10, R24 ;  /* 0x0000000a0c18723c */ /* 0x004fde0000001818 */
[----:B------:R-:W-:-:S08]  /*59b20*/  NOP ;  /* 0x0000000000007918 */ /* 0x000fd00000000000 */
[----:B------:R-:W-:Y:S04]  /*59b30*/  STL.64 [R1+0xcb0], R24 ;  /* 0x000cb01801007387 */ /* 0x000fe80000100a00 */
[----:B------:R0:W-:Y:S04]  /*59b40*/  STL.64 [R1+0xcb8], R26 ;  /* 0x000cb81a01007387 */ /* 0x0001e80000100a00 */
[----:B0-----:R-:W2:Y:S04]  /*59b50*/  LDL.LU.64 R26, [R1+0x4708] ;  /* 0x00470800011a7983 */ /* 0x001ea80000300a00 */
[----:B------:R-:W2:Y:S04]  /*59b60*/  LDL.LU.64 R24, [R1+0x4700] ;  /* 0x0047000001187983 */ /* 0x000ea80000300a00 */
[----:B------:R0:W-:Y:S04]  /*59b70*/  STL [R1+0x4600], R11 ;  /* 0x0046000b01007387 */ /* 0x0001e80000100800 */
[----:B0-----:R-:W3:Y:S04]  /*59b80*/  LDL.LU R11, [R1+0x1c04] ;  /* 0x001c0400010b7983 */ /* 0x001ee80000300800 */
[----:B------:R-:W2:Y:S02]  /*59b90*/  LDL.LU R9, [R1+0x46f8] ;  /* 0x0046f80001097983 */ /* 0x000ea40000300800 */
[----:B--2---:R-:W-:-:S15]  /*59ba0*/  HMMA.16816.F32 R24, R12, R8, R24 ;  /* 0x000000080c18723c */ /* 0x004fde0000001818 */
        /* <DEDUP_REMOVED lines=10> */
[----:B------:R-:W2:Y:S02]  /*59c50*/  LDL.LU.64 R24, [R1+0x46d8] ;  /* 0x0046d80001187983 */ /* 0x000ea40000300a00 */
[----:B--2---:R-:W-:Y:S02]  /*59c60*/  HMMA.16816.F32 R12, R12, R28, R24 ;  /* 0x0000001c0c0c723c */ /* 0x004fe40000001818 */
[----:B------:R-:W2:Y:S04]  /*59c70*/  LDL.LU.64 R26, [R1+0x46d0] ;  /* 0x0046d000011a7983 */ /* 0x000ea80000300a00 */
[----:B------:R-:W2:Y:S04]  /*59c80*/  LDL.LU.64 R24, [R1+0x46c8] ;  /* 0x0046c80001187983 */ /* 0x000ea80000300a00 */
[----:B------:R-:W4:-:S13]  /*59c90*/  LDL.LU.64 R28, [R1+0x46c0] ;  /* 0x0046c000011c7983 */ /* 0x000f1a0000300a00 */
[----:B------:R-:W-:Y:S04]  /*59ca0*/  STL.64 [R1+0xff0], R12 ;  /* 0x000ff00c01007387 */ /* 0x000fe80000100a00 */
[----:B------:R0:W-:Y:S04]  /*59cb0*/  STL.64 [R1+0xff8], R14 ;  /* 0x000ff80e01007387 */ /* 0x0001e80000100a00 */
[----:B0-----:R-:W2:Y:S04]  /*59cc0*/  LDL R14, [R1+0x30] ;  /* 0x00003000010e7983 */ /* 0x001ea80000100800 */
[----:B------:R-:W2:Y:S01]  /*59cd0*/  LDL R15, [R1+0x34] ;  /* 0x00003400010f7983 */ /* 0x000ea20000100800 */
[----:B---3--:R-:W-:Y:S01]  /*59ce0*/  IMAD R7, R7, 0x100, R11 ;  /* 0x0000010007077824 */ /* 0x008fe200078e020b */
[----:B------:R-:W-:-:S02]  /*59cf0*/  F2FP.F16.E5M2.UNPACK_B R4, R4 ;  /* 0x00000004ff04723e */ /* 0x000fc400020004ff */
[----:B------:R-:W-:Y:S02]  /*59d00*/  F2FP.F16.E5M2.UNPACK_B R5, R5 ;  /* 0x00000005ff05723e */ /* 0x000fe400020004ff */
[----:B------:R-:W-:Y:S02]  /*59d10*/  F2FP.F16.E5M2.UNPACK_B R6, R6 ;  /* 0x00000006ff06723e */ /* 0x000fe400020004ff */
[----:B------:R-:W-:-:S07]  /*59d20*/  F2FP.F16.E5M2.UNPACK_B R7, R7 ;  /* 0x00000007ff07723e */ /* 0x000fce00020004ff */
[----:B--2---:R-:W-:Y:S01]  /*59d30*/  HMMA.16816.F32 R12, R4, R14, R24 ;  /* 0x0000000e040c723c */ /* 0x004fe20000001818 */
[----:B------:R-:W2:Y:S04]  /*59d40*/  LDL.LU.64 R26, [R1+0x46b8] ;  /* 0x0046b800011a7983 */ /* 0x000ea80000300a00 */
[----:B------:R-:W3:-:S15]  /*59d50*/  LDL.LU.64 R24, [R1+0x46b0] ;  /* 0x0046b00001187983 */ /* 0x000ede0000300a00 */
[----:B------:R-:W-:-:S03]  /*59d60*/  NOP ;  /* 0x0000000000007918 */ /* 0x000fc60000000000 */
[----:B------:R-:W-:Y:S04]  /*59d70*/  STL.64 [R1+0xfe0], R12 ;  /* 0x000fe00c01007387 */ /* 0x000fe80000100a00 */
[----:B------:R2:W-:Y:S01]  /*59d80*/  STL.64 [R1+0xfe8], R14 ;  /* 0x000fe80e01007387 */ /* 0x0005e20000100a00 */
[C---:B---3--:R-:W-:Y:S06]  /*59d90*/  HMMA.16816.F32 R16, R4.reuse, R24, R16 ;  /* 0x000000180410723c */ /* 0x048fec0000001810 */
[----:B--2---:R-:W-:-:S15]  /*59da0*/  HMMA.16816.F32 R12, R4, R26, R20 ;  /* 0x0000001a040c723c */ /* 0x004fde0000001814 */
[----:B------:R-:W-:-:S02]  /*59db0*/  NOP ;  /* 0x0000000000007918 */ /* 0x000fc40000000000 */
[----:B------:R0:W-:Y:S04]  /*59dc0*/  STL.64 [R1+0xca0], R16 ;  /* 0x000ca01001007387 */ /* 0x0001e80000100a00 */
[----:B------:R1:W-:Y:S04]  /*59dd0*/  STL.64 [R1+0xca8], R18 ;  /* 0x000ca81201007387 */ /* 0x0003e80000100a00 */
[----:B0-----:R-:W2:Y:S04]  /*59de0*/  LDL.LU R16, [R1+0x460] ;  /* 0x0004600001107983 */ /* 0x001ea80000300800 */
[----:B------:R-:W-:Y:S04]  /*59df0*/  STL.64 [R1+0xc90], R12 ;  /* 0x000c900c01007387 */ /* 0x000fe80000100a00 */
[----:B------:R-:W-:Y:S04]  /*59e00*/  STL.64 [R1+0xc98], R14 ;  /* 0x000c980e01007387 */ /* 0x000fe80000100a00 */
[----:B------:R-:W2:Y:S04]  /*59e10*/  LDL.LU R17, [R1+0x464] ;  /* 0x0004640001117983 */ /* 0x000ea80000300800 */
[----:B-1----:R-:W3:Y:S04]  /*59e20*/  LDL.LU R18, [R1+0x468] ;  /* 0x0004680001127983 */ /* 0x002ee80000300800 */
[----:B------:R-:W3:Y:S04]  /*59e30*/  LDL.LU R19, [R1+0x46c] ;  /* 0x00046c0001137983 */ /* 0x000ee80000300800 */
[----:B------:R-:W4:Y:S04]  /*59e40*/  LDL.LU R20, [R1+0x480] ;  /* 0x0004800001147983 */ /* 0x000f280000300800 */
[----:B------:R-:W4:Y:S04]  /*59e50*/  LDL.LU R21, [R1+0x484] ;  /* 0x0004840001157983 */ /* 0x000f280000300800 */
[----:B------:R-:W2:Y:S04]  /*59e60*/  LDL.LU R22, [R1+0x488] ;  /* 0x0004880001167983 */ /* 0x000ea80000300800 */
[----:B------:R-:W2:Y:S04]  /*59e70*/  LDL.LU R23, [R1+0x48c] ;  /* 0x00048c0001177983 */ /* 0x000ea80000300800 */
[----:B------:R-:W3:Y:S04]  /*59e80*/  LDL.LU R24, [R1+0x4a0] ;  /* 0x0004a00001187983 */ /* 0x000ee80000300800 */
[----:B------:R-:W3:Y:S04]  /*59e90*/  LDL.LU R25, [R1+0x4a4] ;  /* 0x0004a40001197983 */ /* 0x000ee80000300800 */
[----:B------:R-:W4:Y:S04]  /*59ea0*/  LDL.LU R26, [R1+0x4a8] ;  /* 0x0004a800011a7983 */ /* 0x000f280000300800 */
[----:B------:R-:W4:Y:S04]  /*59eb0*/  LDL.LU R27, [R1+0x4ac] ;  /* 0x0004ac00011b7983 */ /* 0x000f280000300800 */
[----:B----4-:R0:W-:Y:S04]  /*59ec0*/  STL.64 [R1+0x4680], R26 ;  /* 0x0046801a01007387 */ /* 0x0101e80000100a00 */
[----:B0-----:R-:W4:Y:S04]  /*59ed0*/  LDL R26, [R1] ;  /* 0x00000000011a7983 */ /* 0x001f280000100800 */
[----:B------:R-:W4:Y:S04]  /*59ee0*/  LDL R27, [R1+0x4] ;  /* 0x00000400011b7983 */ /* 0x000f280000100800 */
[----:B---3--:R-:W-:Y:S04]  /*59ef0*/  STL.64 [R1+0x4678], R24 ;  /* 0x0046781801007387 */ /* 0x008fe80000100a00 */
[----:B----4-:R-:W-:Y:S04]  /*59f00*/  STL.64 [R1+0x4698], R26 ;  /* 0x0046981a01007387 */ /* 0x010fe80000100a00 */
[----:B--2---:R-:W-:Y:S04]  /*59f10*/  STL.64 [R1+0x4660], R22 ;  /* 0x0046601601007387 */ /* 0x004fe80000100a00 */
[----:B------:R0:W-:Y:S04]  /*59f20*/  STL.64 [R1+0x4658], R20 ;  /* 0x0046581401007387 */ /* 0x0001e80000100a00 */
[----:B0-----:R-:W2:Y:S04]  /*59f30*/  LDL.LU R20, [R1+0x490] ;  /* 0x0004900001147983 */ /* 0x001ea80000300800 */
[----:B------:R-:W2:Y:S04]  /*59f40*/  LDL.LU R21, [R1+0x494] ;  /* 0x0004940001157983 */ /* 0x000ea80000300800 */
[----:B------:R-:W3:Y:S04]  /*59f50*/  LDL.LU R22, [R1+0x498] ;  /* 0x0004980001167983 */ /* 0x000ee80000300800 */
[----:B------:R-:W3:Y:S04]  /*59f60*/  LDL.LU R23, [R1+0x49c] ;  /* 0x00049c0001177983 */ /* 0x000ee80000300800 */
[----:B------:R-:W4:Y:S04]  /*59f70*/  LDL R24, [R1+0x8] ;  /* 0x0000080001187983 */ /* 0x000f280000100800 */
        /* <DEDUP_REMOVED lines=8> */
[----:B0-----:R-:W4:Y:S04]  /*5a000*/  LDL.LU R20, [R1+0x4c0] ;  /* 0x0004c00001147983 */ /* 0x001f280000300800 */
[----:B------:R-:W4:Y:S04]  /*5a010*/  LDL.LU R21, [R1+0x4c4] ;  /* 0x0004c40001157983 */ /* 0x000f280000300800 */
[----:B------:R-:W4:Y:S04]  /*5a020*/  LDL.LU R22, [R1+0x4c8] ;  /* 0x0004c80001167983 */ /* 0x000f280000300800 */
[----:B------:R-:W4:Y:S04]  /*5a030*/  LDL.LU R23, [R1+0x4cc] ;  /* 0x0004cc0001177983 */ /* 0x000f280000300800 */
[----:B------:R-:W-:Y:S04]  /*5a040*/  STL.64 [R1+0x4640], R18 ;  /* 0x0046401201007387 */ /* 0x000fe80000100a00 */
[----:B------:R0:W-:Y:S04]  /*5a050*/  STL.64 [R1+0x4638], R16 ;  /* 0x0046381001007387 */ /* 0x0001e80000100a00 */
[----:B0-----:R-:W2:Y:S04]  /*5a060*/  LDL.LU R16, [R1+0x470] ;  /* 0x0004700001107983 */ /* 0x001ea80000300800 */
[----:B------:R-:W2:Y:S04]  /*5a070*/  LDL.LU R17, [R1+0x474] ;  /* 0x0004740001117983 */ /* 0x000ea80000300800 */
[----:B------:R-:W2:Y:S04]  /*5a080*/  LDL.LU R18, [R1+0x478] ;  /* 0x0004780001127983 */ /* 0x000ea80000300800 */
[----:B------:R-:W2:Y:S04]  /*5a090*/  LDL.LU R19, [R1+0x47c] ;  /* 0x00047c0001137983 */ /* 0x000ea80000300800 */
[----:B------:R-:W3:Y:S01]  /*5a0a0*/  LDL.LU R11, [R1+0x1c0c] ;  /* 0x001c0c00010b7983 */ /* 0x000ee20000300800 */
[----:B------:R-:W-:-:S03]  /*5a0b0*/  IMAD.MOV.U32 R25, RZ, RZ, R0 ;  /* 0x000000ffff197224 */ /* 0x000fc600078e0000 */
[----:B---3--:R-:W-:Y:S04]  /*5a0c0*/  STL.64 [R1+0x4610], R10 ;  /* 0x0046100a01007387 */ /* 0x008fe80000100a00 */
        /* <DEDUP_REMOVED lines=12> */
[----:B------:R-:W3:Y:S04]  /*5a190*/  LDL.LU R12, [R1+0x1c08] ;  /* 0x001c0800010c7983 */ /* 0x000ee80000300800 */
[----:B------:R-:W4:Y:S04]  /*5a1a0*/  LDL.LU R13, [R1+0x1c10] ;  /* 0x001c1000010d7983 */ /* 0x000f280000300800 */
[----:B------:R-:W4:Y:S04]  /*5a1b0*/  LDL.LU R14, [R1+0x1c18] ;  /* 0x001c1800010e7983 */ /* 0x000f280000300800 */
[----:B------:R-:W4:Y:S04]  /*5a1c0*/  LDL.LU R15, [R1+0x1c24] ;  /* 0x001c2400010f7983 */ /* 0x000f280000300800 */
[----:B------:R-:W4:Y:S04]  /*5a1d0*/  LDL.LU R0, [R1+0x1c20] ;  /* 0x001c200001007983 */ /* 0x000f280000300800 */
[----:B------:R-:W2:Y:S04]  /*5a1e0*/  LDL.LU.64 R22, [R1+0x46a8] ;  /* 0x0046a80001167983 */ /* 0x000ea80000300a00 */
[----:B------:R-:W2:Y:S04]  /*5a1f0*/  LDL.LU.64 R20, [R1+0x46a0] ;  /* 0x0046a00001147983 */ /* 0x000ea80000300a00 */
        /* <DEDUP_REMOVED lines=74> */
[----:B--2---:R-:W-:-:S03]  /*5a6a0*/  IMAD R12, R12, 0x100, R11 ;  /* 0x000001000c0c7824 */ /* 0x004fc600078e020b */
[----:B------:R-:W3:Y:S04]  /*5a6b0*/  LDL.LU R11, [R1+0x4600] ;  /* 0x00460000010b7983 */ /* 0x000ee80000300800 */
[----:B------:R-:W-:Y:S01]  /*5a6c0*/  STL [R1+0x452c], R10 ;  /* 0x00452c0a01007387 */ /* 0x000fe20000100800 */
[----:B----4-:R-:W-:Y:S02]  /*5a6d0*/  IMAD R14, R14, 0x100, R29 ;  /* 0x000001000e0e7824 */ /* 0x010fe400078e021d */
[----:B------:R-:W-:Y:S02]  /*5a6e0*/  IMAD R15, R0, 0x100, R15 ;  /* 0x00000100000f7824 */ /* 0x000fe400078e020f */
[----:B------:R-:W-:Y:S01]  /*5a6f0*/  IMAD R13, R13, 0x100, R28 ;  /* 0x000001000d0d7824 */ /* 0x000fe200078e021c */
[----:B------:R-:W-:-:S02]  /*5a700*/  F2FP.F16.E5M2.UNPACK_B R12, R12 ;  /* 0x0000000cff0c723e */ /* 0x000fc400020004ff */
[----:B------:R-:W-:Y:S02]  /*5a710*/  F2FP.F16.E5M2.UNPACK_B R14, R14 ;  /* 0x0000000eff0e723e */ /* 0x000fe400020004ff */
[----:B------:R-:W-:Y:S02]  /*5a720*/  F2FP.F16.E5M2.UNPACK_B R15, R15 ;  /* 0x0000000fff0f723e */ /* 0x000fe400020004ff */
[----:B------:R-:W-:Y:S01]  /*5a730*/  F2FP.F16.E5M2.UNPACK_B R13, R13 ;  /* 0x0000000dff0d723e */ /* 0x000fe200020004ff */
[----:B---3--:R-:W-:Y:S06]  /*5a740*/  HMMA.16816.F32 R16, R4, R10, R16 ;  /* 0x0000000a0410723c */ /* 0x008fec0000001810 */
[----:B------:R-:W-:-:S15]  /*5a750*/  STL [R1+0x4528], R11 ;  /* 0x0045280b01007387 */ /* 0x000fde0000100800 */
[----:B------:R-:W-:-:S02]  /*5a760*/  NOP ;  /* 0x0000000000007918 */ /* 0x000fc40000000000 */
[----:B------:R-:W-:Y:S04]  /*5a770*/  STL.64 [R1+0xbf0], R16 ;  /* 0x000bf01001007387 */ /* 0x000fe80000100a00 */
[----:B------:R0:W-:Y:S04]  /*5a780*/  STL.64 [R1+0xbf8], R18 ;  /* 0x000bf81201007387 */ /* 0x0001e80000100a00 */
[----:B------:R-:W-:Y:S04]  /*5a790*/  STL [R1+0x4534], R8 ;  /* 0x0045340801007387 */ /* 0x000fe80000100800 */
[----:B------:R1:W-:Y:S01]  /*5a7a0*/  STL [R1+0x4530], R9 ;  /* 0x0045300901007387 */ /* 0x0003e20000100800 */
[C---:B0-----:R-:W-:Y:S06]  /*5a7b0*/  HMMA.16816.F32 R16, R4.reuse, R8, R20 ;  /* 0x000000080410723c */ /* 0x041fec0000001814 */
[----:B-1----:R-:W-:-:S15]  /*5a7c0*/  HMMA.16816.F32 R8, R4, R2, R24 ;  /* 0x000000020408723c */ /* 0x002fde0000001818 */
[----:B------:R-:W-:-:S02]  /*5a7d0*/  NOP ;  /* 0x0000000000007918 */ /* 0x000fc40000000000 */
[----:B------:R-:W-:Y:S04]  /*5a7e0*/  STL.64 [R1+0x18d0], R16 ;  /* 0x0018d01001007387 */ /* 0x000fe80000100a00 */
[----:B------:R-:W-:Y:S04]  /*5a7f0*/  STL.64 [R1+0x18d8], R18 ;  /* 0x0018d81201007387 */ /* 0x000fe80000100a00 */
        /* <DEDUP_REMOVED lines=18> */
[----:B--2---:R0:W-:Y:S04]  /*5a920*/  STL.64 [R1+0x45b0], R20 ;  /* 0x0045b01401007387 */ /* 0x0041e80000100a00 */
[----:B------:R-:W2:Y:S04]  /*5a930*/  LDL.LU R22, [R1+0x398] ;  /* 0x0003980001167983 */ /* 0x000ea80000300800 */
[----:B------:R-:W2:Y:S04]  /*5a940*/  LDL.LU R23, [R1+0x39c] ;  /* 0x00039c0001177983 */ /* 0x000ea80000300800 */
[----:B--2---:R1:W-:Y:S04]  /*5a950*/  STL.64 [R1+0x45c8], R22 ;  /* 0x0045c81601007387 */ /* 0x0043e80000100a00 */
[----:B0-----:R-:W2:Y:S04]  /*5a960*/  LDL.64 R20, [R1+0x8] ;  /* 0x0000080001147983 */ /* 0x001ea80000100a00 */
[----:B------:R-:W3:Y:S04]  /*5a970*/  LDL.64 R28, [R1] ;  /* 0x00000000011c7983 */ /* 0x000ee80000100a00 */
[----:B------:R-:W4:Y:S04]  /*5a980*/  LDL.LU R24, [R1+0x380] ;  /* 0x0003800001187983 */ /* 0x000f280000300800 */
[----:B------:R-:W4:Y:S04]  /*5a990*/  LDL.LU R25, [R1+0x384] ;  /* 0x0003840001197983 */ /* 0x000f280000300800 */
[----:B------:R-:W3:Y:S04]  /*5a9a0*/  LDL.LU R26, [R1+0x388] ;  /* 0x00038800011a7983 */ /* 0x000ee80000300800 */
[----:B------:R-:W3:Y:S04]  /*5a9b0*/  LDL.LU R27, [R1+0x38c] ;  /* 0x00038c00011b7983 */ /* 0x000ee80000300800 */
[----:B------:R-:W4:Y:S04]  /*5a9c0*/  LDL.LU R12, [R1+0x420] ;  /* 0x00042000010c7983 */ /* 0x000f280000300800 */
[----:B------:R-:W4:Y:S04]  /*5a9d0*/  LDL.LU R13, [R1+0x424] ;  /* 0x00042400010d7983 */ /* 0x000f280000300800 */
[----:B------:R-:W4:Y:S04]  /*5a9e0*/  LDL.LU R14, [R1+0x428] ;  /* 0x00042800010e7983 */ /* 0x000f280000300800 */
[----:B------:R-:W4:Y:S04]  /*5a9f0*/  LDL.LU R15, [R1+0x42c] ;  /* 0x00042c00010f7983 */ /* 0x000f280000300800 */
[----:B------:R-:W4:Y:S04]  /*5aa00*/  LDL.64 R8, [R1+0x20] ;  /* 0x0000200001087983 */ /* 0x000f280000100a00 */
[----:B-1----:R-:W2:Y:S04]  /*5aa10*/  LDL.64 R22, [R1+0x18] ;  /* 0x0000180001167983 */ /* 0x002ea80000100a00 */
[----:B--2---:R-:W-:Y:S04]  /*5aa20*/  STL.64 [R1+0x45e8], R22 ;  /* 0x0045e81601007387 */ /* 0x004fe80000100a00 */
[----:B------:R0:W-:Y:S04]  /*5aa30*/  STL.64 [R1+0x45e0], R20 ;  /* 0x0045e01401007387 */ /* 0x0001e80000100a00 */
[----:B0-----:R-:W2:Y:S04]  /*5aa40*/  LDL.LU R20, [R1+0x3d0] ;  /* 0x0003d00001147983 */ /* 0x001ea80000300800 */
[----:B------:R-:W2:Y:S04]  /*5aa50*/  LDL.LU R21, [R1+0x3d4] ;  /* 0x0003d40001157983 */ /* 0x000ea80000300800 */
[----:B------:R-:W2:Y:S04]  /*5aa60*/  LDL.LU R22, [R1+0x3d8] ;  /* 0x0003d80001167983 */ /* 0x000ea80000300800 */
[----:B------:R-:W2:Y:S04]  /*5aa70*/  LDL.LU R23, [R1+0x3dc] ;  /* 0x0003dc0001177983 */ /* 0x000ea80000300800 */
[----:B---3--:R-:W-:Y:S04]  /*5aa80*/  STL.64 [R1+0x45c0], R26 ;  /* 0x0045c01a01007387 */ /* 0x008fe80000100a00 */
[----:B----4-:R0:W-:Y:S04]  /*5aa90*/  STL.64 [R1+0x45b8], R24 ;  /* 0x0045b81801007387 */ /* 0x0101e80000100a00 */
[----:B0-----:R-:W3:Y:S04]  /*5aaa0*/  LDL.LU R24, [R1+0x3a0] ;  /* 0x0003a00001187983 */ /* 0x001ee80000300800 */
        /* <DEDUP_REMOVED lines=21> */
[----:B------:R0:W-:Y:S04]  /*5ac00*/  STL [R1+0x4538], R3 ;  /* 0x0045380301007387 */ /* 0x0001e80000100800 */
[----:B0-----:R-:W4:Y:S04]  /*5ac10*/  LDL.64 R2, [R1+0x10] ;  /* 0x0000100001027983 */ /* 0x001f280000100a00 */
[----:B------:R-:W3:Y:S04]  /*5ac20*/  LDL.LU.64 R14, [R1+0x45f8] ;  /* 0x0045f800010e7983 */ /* 0x000ee80000300a00 */
[----:B------:R-:W3:Y:S04]  /*5ac30*/  LDL.LU.64 R12, [R1+0x45f0] ;  /* 0x0045f000010c7983 */ /* 0x000ee80000300a00 */
[----:B------:R-:W-:Y:S04]  /*5ac40*/  STL.64 [R1+0xbe0], R4 ;  /* 0x000be00401007387 */ /* 0x000fe80000100a00 */
[----:B------:R0:W-:Y:S04]  /*5ac50*/  STL.64 [R1+0xbe8], R6 ;  /* 0x000be80601007387 */ /* 0x0001e80000100a00 */
[----:B0-----:R-:W3:Y:S01]  /*5ac60*/  LDL.64 R6, [R1+0x30] ;  /* 0x0000300001067983 */ /* 0x001ee20000100a00 */
[----:B------:R-:W-:-:S02]  /*5ac70*/  IMAD.MOV.U32 R10, RZ, RZ, R8 ;  /* 0x000000ffff0a7224 */ /* 0x000fc400078e0008 */
[----:B------:R-:W-:-:S03]  /*5ac80*/  IMAD.MOV.U32 R0, RZ, RZ, R9 ;  /* 0x000000ffff007224 */ /* 0x000fc600078e0009 */
[----:B------:R0:W-:Y:S04]  /*5ac90*/  STL [R1+0x4540], R10 ;  /* 0x0045400a01007387 */ /* 0x0001e80000100800 */
[----:B------:R-:W4:Y:S04]  /*5aca0*/  LDL.LU R8, [R1+0x3b0] ;  /* 0x0003b00001087983 */ /* 0x000f280000300800 */
[----:B------:R-:W4:Y:S04]  /*5acb0*/  LDL.LU R9, [R1+0x3b4] ;  /* 0x0003b40001097983 */ /* 0x000f280000300800 */
[----:B0-----:R-:W4:Y:S04]  /*5acc0*/  LDL.LU R10, [R1+0x3b8] ;  /* 0x0003b800010a7983 */ /* 0x001f280000300800 */
[----:B------:R-:W4:Y:S01]  /*5acd0*/  LDL.LU R11, [R1+0x3bc] ;  /* 0x0003bc00010b7983 */ /* 0x000f220000300800 */
[----:B---3--:R-:W-:-:S15]  /*5ace0*/  HMMA.16816.F32 R20, R12, R6, R20 ;  /* 0x000000060c14723c */ /* 0x008fde0000001814 */
        /* <DEDUP_REMOVED lines=10> */
[----:B------:R-:W3:Y:S01]  /*5ad90*/  LDL.LU.64 R24, [R1+0x45d0] ;  /* 0x0045d00001187983 */ /* 0x000ee20000300a00 */
[----:B----4-:R-:W-:Y:S01]  /*5ada0*/  HMMA.16816.F32 R8, R12, R2, R8 ;  /* 0x000000020c08723c */ /* 0x010fe20000001808 */
[----:B------:R-:W-:-:S02]  /*5adb0*/  IMAD.MOV.U32 R5, RZ, RZ, R6 ;  /* 0x000000ffff057224 */ /* 0x000fc400078e0006 */
[----:B------:R-:W-:Y:S02]  /*5adc0*/  IMAD.MOV.U32 R4, RZ, RZ, R7 ;  /* 0x000000ffff047224 */ /* 0x000fe400078e0007 */
[----:B------:R-:W-:Y:S02]  /*5add0*/  IMAD.MOV.U32 R7, RZ, RZ, R22 ;  /* 0x000000ffff077224 */ /* 0x000fe400078e0016 */
[----:B------:R-:W-:Y:S02]  /*5ade0*/  IMAD.MOV.U32 R6, RZ, RZ, R23 ;  /* 0x000000ffff067224 */ /* 0x000fe400078e0017 */
[----:B------:R-:W4:-:S14]  /*5adf0*/  LDL.LU.64 R22, [R1+0x45c8] ;  /* 0x0045c80001167983 */ /* 0x000f1c0000300a00 */
[----:B------:R2:W-:Y:S04]  /*5ae00*/  STL.64 [R1+0xfc0], R8 ;  /* 0x000fc00801007387 */ /* 0x0005e80000100a00 */
[----:B------:R0:W-:Y:S01]  /*5ae10*/  STL.64 [R1+0xfc8], R10 ;  /* 0x000fc80a01007387 */ /* 0x0001e20000100a00 */
[----:B--2---:R-:W-:Y:S02]  /*5ae20*/  IMAD.MOV.U32 R8, RZ, RZ, R21 ;  /* 0x000000ffff087224 */ /* 0x004fe400078e0015 */
[----:B0-----:R-:W-:Y:S02]  /*5ae30*/  IMAD.MOV.U32 R11, RZ, RZ, R3 ;  /* 0x000000ffff0b7224 */ /* 0x001fe400078e0003 */
[----:B------:R-:W-:Y:S01]  /*5ae40*/  IMAD.MOV.U32 R3, RZ, RZ, R20 ;  /* 0x000000ffff037224 */ /* 0x000fe200078e0014 */
[----:B---3--:R-:W-:-:S15]  /*5ae50*/  HMMA.16816.F32 R24, R12, R20, R24 ;  /* 0x000000140c18723c */ /* 0x008fde0000001818 */
[----:B------:R-:W-:-:S08]  /*5ae60*/  NOP ;  /* 0x0000000000007918 */ /* 0x000fd00000000000 */
[----:B------:R-:W-:Y:S04]  /*5ae70*/  STL.64 [R1+0xfb0], R24 ;  /* 0x000fb01801007387 */ /* 0x000fe80000100a00 */
[----:B------:R0:W-:Y:S04]  /*5ae80*/  STL.64 [R1+0xfb8], R26 ;  /* 0x000fb81a01007387 */ /* 0x0001e80000100a00 */
[----:B0-----:R-:W2:Y:S04]  /*5ae90*/  LDL.LU.64 R26, [R1+0x45c0] ;  /* 0x0045c000011a7983 */ /* 0x001ea80000300a00 */
[----:B------:R-:W2:Y:S04]  /*5aea0*/  LDL.LU.64 R24, [R1+0x45b8] ;  /* 0x0045b80001187983 */ /* 0x000ea80000300a00 */
[----:B------:R-:W4:Y:S01]  /*5aeb0*/  LDL.LU.64 R20, [R1+0x45b0] ;  /* 0x0045b00001147983 */ /* 0x000f220000300a00 */
[----:B------:R-:W-:-:S02]  /*5aec0*/  IMAD.MOV.U32 R9, RZ, RZ, R2 ;  /* 0x000000ffff097224 */ /* 0x000fc400078e0002 */
[----:B------:R-:W-:Y:S02]  /*5aed0*/  IMAD.MOV.U32 R10, RZ, RZ, R28 ;  /* 0x000000ffff0a7224 */ /* 0x000fe400078e001c */
[----:B------:R-:W-:Y:S01]  /*5aee0*/  IMAD.MOV.U32 R2, RZ, RZ, R29 ;  /* 0x000000ffff027224 */ /* 0x000fe200078e001d */
[----:B----4-:R-:W-:-:S15]  /*5aef0*/  HMMA.16816.F32 R20, R12, R28, R20 ;  /* 0x0000001c0c14723c */ /* 0x010fde0000001814 */
[----:B------:R-:W-:-:S08]  /*5af00*/  NOP ;  /* 0x0000000000007918 */ /* 0x000fd00000000000 */
[----:B------:R-:W-:Y:S04]  /*5af10*/  STL.64 [R1+0xfa0], R20 ;  /* 0x000fa01401007387 */ /* 0x000fe80000100a00 */
[----:B------:R0:W-:Y:S04]  /*5af20*/  STL.64 [R1+0xfa8], R22 ;  /* 0x000fa81601007387 */ /* 0x0001e80000100a00 */
[----:B0-----:R-:W3:Y:S04]  /*5af30*/  LDL.LU.64 R22, [R1+0x45a8] ;  /* 0x0045a80001167983 */ /* 0x001ee80000300a00 */
[----:B------:R-:W3:Y:S04]  /*5af40*/  LDL.LU.64 R20, [R1+0x45a0] ;  /* 0x0045a00001147983 */ /* 0x000ee80000300a00 */
        /* <DEDUP_REMOVED lines=37> */
[----:B------:R-:W-:Y:S04]  /*5b1a0*/  STL.64 [R1+0x4460], R22 ;  /* 0x0044601601007387 */ /* 0x000fe80000100a00 */
[----:B------:R0:W-:Y:S04]  /*5b1b0*/  STL.64 [R1+0x4458], R20 ;  /* 0x0044581401007387 */ /* 0x0001e80000100a00 */
[----:B0-----:R-:W2:Y:S04]  /*5b1c0*/  LDL.LU R20, [R1+0x330] ;  /* 0x0003300001147983 */ /* 0x001ea80000300800 */
[----:B------:R-:W2:Y:S04]  /*5b1d0*/  LDL.LU R21, [R1+0x334] ;  /* 0x0003340001157983 */ /* 0x000ea80000300800 */
[----:B------:R-:W2:Y:S04]  /*5b1e0*/  LDL.LU R22, [R1+0x338] ;  /* 0x0003380001167983 */ /* 0x000ea80000300800 */
[----:B------:R-:W2:Y:S02]  /*5b1f0*/  LDL.LU R23, [R1+0x33c] ;  /* 0x00033c0001177983 */ /* 0x000ea40000300800 */
[----:B--2---:R-:W-:-:S15]  /*5b200*/  HMMA.16816.F32 R20, R12, R18, R20 ;  /* 0x000000120c14723c */ /* 0x004fde0000001814 */
[----:B------:R-:W-:-:S08]  /*5b210*/  NOP ;  /* 0x0000000000007918 */ /* 0x000fd00000000000 */
[----:B------:R-:W-:Y:S04]  /*5b220*/  STL.64 [R1+0xf40], R20 ;  /* 0x000f401401007387 */ /* 0x000fe80000100a00 */
[----:B------:R4:W-:Y:S02]  /*5b230*/  STL.64 [R1+0xf48], R22 ;  /* 0x000f481601007387 */ /* 0x0009e40000100a00 */
[----:B----4-:R-:W-:Y:S07]  /*5b240*/  HMMA.16816.F32 R20, R12, R16, R24 ;  /* 0x000000100c14723c */ /* 0x010fee0000001818 */
[----:B------:R-:W-:-:S02]  /*5b250*/  IMAD.MOV.U32 R26, RZ, RZ, R10 ;  /* 0x000000ffff1a7224 */ /* 0x000fc400078e000a */
[----:B------:R-:W-:Y:S01]  /*5b260*/  IMAD.MOV.U32 R27, RZ, RZ, R2 ;  /* 0x000000ffff1b7224 */ /* 0x000fe200078e0002 */
[----:B------:R-:W2:-:S13]  /*5b270*/  LDL.LU R10, [R1+0x4540] ;  /* 0x00454000010a7983 */ /* 0x000e9a0000300800 */
[----:B------:R0:W-:Y:S04]  /*5b280*/  STL.64 [R1+0xf30], R20 ;  /* 0x000f301401007387 */ /* 0x0001e80000100a00 */
[----:B------:R1:W-:Y:S04]  /*5b290*/  STL.64 [R1+0xf38], R22 ;  /* 0x000f381601007387 */ /* 0x0003e80000100a00 */
[----:B------:R-:W3:Y:S04]  /*5b2a0*/  LDL.LU R2, [R1+0x453c] ;  /* 0x00453c0001027983 */ /* 0x000ee80000300800 */
[----:B------:R-:W-:Y:S04]  /*5b2b0*/  STL.64 [R1+0x4488], R26 ;  /* 0x0044881a01007387 */ /* 0x000fe80000100a00 */
[----:B0-----:R-:W4:Y:S04]  /*5b2c0*/  LDL.LU R20, [R1+0x290] ;  /* 0x0002900001147983 */ /* 0x001f280000300800 */
[----:B------:R-:W4:Y:S04]  /*5b2d0*/  LDL.LU R21, [R1+0x294] ;  /* 0x0002940001157983 */ /* 0x000f280000300800 */
[----:B-1----:R-:W2:Y:S04]  /*5b2e0*/  LDL.LU R22, [R1+0x298] ;  /* 0x0002980001167983 */ /* 0x002ea80000300800 */
[----:B------:R-:W2:Y:S01]  /*5b2f0*/  LDL.LU R23, [R1+0x29c] ;  /* 0x00029c0001177983 */ /* 0x000ea20000300800 */
[----:B------:R-:W-:-:S02]  /*5b300*/  IMAD.MOV.U32 R24, RZ, RZ, R3 ;  /* 0x000000ffff187224 */ /* 0x000fc400078e0003 */
[----:B------:R-:W-:Y:S01]  /*5b310*/  IMAD.MOV.U32 R25, RZ, RZ, R8 ;  /* 0x000000ffff197224 */ /* 0x000fe200078e0008 */
[----:B------:R-:W3:Y:S04]  /*5b320*/  LDL.LU R3, [R1+0x4538] ;  /* 0x0045380001037983 */ /* 0x000ee80000300800 */
[----:B------:R-:W3:Y:S04]  /*5b330*/  LDL.LU R8, [R1+0x4534] ;  /* 0x0045340001087983 */ /* 0x000ee80000300800 */
[----:B------:R-:W-:Y:S04]  /*5b340*/  STL.64 [R1+0x44a0], R24 ;  /* 0x0044a01801007387 */ /* 0x000fe80000100a00 */
[----:B--2---:R-:W-:Y:S04]  /*5b350*/  STL.64 [R1+0x4480], R22 ;  /* 0x0044801601007387 */ /* 0x004fe80000100a00 */
[----:B----4-:R0:W-:Y:S04]  /*5b360*/  STL.64 [R1+0x4478], R20 ;  /* 0x0044781401007387 */ /* 0x0101e80000100a00 */
[----:B0-----:R-:W2:Y:S04]  /*5b370*/  LDL.LU R20, [R1+0x2b0] ;  /* 0x0002b00001147983 */ /* 0x001ea80000300800 */
[----:B------:R-:W2:Y:S04]  /*5b380*/  LDL.LU R21, [R1+0x2b4] ;  /* 0x0002b40001157983 */ /* 0x000ea80000300800 */
[----:B------:R-:W4:Y:S04]  /*5b390*/  LDL.LU R22, [R1+0x2b8] ;  /* 0x0002b80001167983 */ /* 0x000f280000300800 */
[----:B------:R-:W4:Y:S01]  /*5b3a0*/  LDL.LU R23, [R1+0x2bc] ;  /* 0x0002bc0001177983 */ /* 0x000f220000300800 */
[----:B------:R-:W-:-:S02]  /*5b3b0*/  IMAD.MOV.U32 R26, RZ, RZ, R9 ;  /* 0x000000ffff1a7224 */ /* 0x000fc400078e0009 */
[----:B------:R-:W-:Y:S01]  /*5b3c0*/  IMAD.MOV.U32 R27, RZ, RZ, R11 ;  /* 0x000000ffff1b7224 */ /* 0x000fe200078e000b */
[----:B------:R-:W3:Y:S04]  /*5b3d0*/  LDL.LU R9, [R1+0x4530] ;  /* 0x0045300001097983 */ /* 0x000ee80000300800 */
[----:B------:R-:W-:Y:S04]  /*5b3e0*/  STL.64 [R1+0x44b8], R26 ;  /* 0x0044b81a01007387 */ /* 0x000fe80000100a00 */
[----:B----4-:R-:W-:Y:S04]  /*5b3f0*/  STL.64 [R1+0x4498], R22 ;  /* 0x0044981601007387 */ /* 0x010fe80000100a00 */
[----:B--2---:R0:W-:Y:S04]  /*5b400*/  STL.64 [R1+0x4490], R20 ;  /* 0x0044901401007387 */ /* 0x0041e80000100a00 */
[----:B0-----:R-:W2:Y:S04]  /*5b410*/  LDL.LU R20, [R1+0x2c0] ;  /* 0x0002c00001147983 */ /* 0x001ea80000300800 */
[----:B------:R-:W2:Y:S04]  /*5b420*/  LDL.LU R21, [R1+0x2c4] ;  /* 0x0002c40001157983 */ /* 0x000ea80000300800 */
[----:B------:R-:W4:Y:S04]  /*5b430*/  LDL.LU R22, [R1+0x2c8] ;  /* 0x0002c80001167983 */ /* 0x000f280000300800 */
[----:B------:R-:W4:Y:S01]  /*5b440*/  LDL.LU R23, [R1+0x2cc] ;  /* 0x0002cc0001177983 */ /* 0x000f220000300800 */
[----:B------:R-:W-:-:S02]  /*5b450*/  IMAD.MOV.U32 R24, RZ, RZ, R7 ;  /* 0x000000ffff187224 */ /* 0x000fc400078e0007 */
[----:B------:R-:W-:-:S05]  /*5b460*/  IMAD.MOV.U32 R25, RZ, RZ, R6 ;  /* 0x000000ffff197224 */ /* 0x000fca00078e0006 */
        /* <DEDUP_REMOVED lines=8> */
[----:B------:R-:W-:Y:S02]  /*5b4f0*/  IMAD.MOV.U32 R27, RZ, RZ, R4 ;  /* 0x000000ffff1b7224 */ /* 0x000fe400078e0004 */
[----:B------:R-:W-:Y:S02]  /*5b500*/  IMAD.MOV.U32 R24, RZ, RZ, R10 ;  /* 0x000000ffff187224 */ /* 0x000fe400078e000a */
[----:B------:R-:W-:Y:S01]  /*5b510*/  IMAD.MOV.U32 R25, RZ, RZ, R0 ;  /* 0x000000ffff197224 */ /* 0x000fe200078e0000 */
[----:B------:R-:W-:Y:S04]  /*5b520*/  STL.64 [R1+0x4500], R26 ;  /* 0x0045001a01007387 */ /* 0x000fe80000100a00 */
[----:B------:R-:W-:Y:S04]  /*5b530*/  STL.64 [R1+0x44f8], R24 ;  /* 0x0044f81801007387 */ /* 0x000fe80000100a00 */
        /* <DEDUP_REMOVED lines=8> */
[----:B------:R-:W2:Y:S04]  /*5b5c0*/  LDL.LU R26, [R1+0x408] ;  /* 0x00040800011a7983 */ /* 0x000ea80000300800 */
        /* <DEDUP_REMOVED lines=8> */
[----:B--2---:R-:W-:Y:S04]  /*5b650*/  STL.64 [R1+0x4510], R26 ;  /* 0x0045101a01007387 */ /* 0x004fe80000100a00 */
[----:B---3--:R0:W-:Y:S04]  /*5b660*/  STL.64 [R1+0x4508], R24 ;  /* 0x0045081801007387 */ /* 0x0081e80000100a00 */
        /* <DEDUP_REMOVED lines=14> */
[----:B------:R-:W4:Y:S04]  /*5b750*/  LDL.LU R22, [R1+0x2f8] ;  /* 0x0002f80001167983 */ /* 0x000f280000300800 */
[----:B------:R-:W4:Y:S01]  /*5b760*/  LDL.LU R23, [R1+0x2fc] ;  /* 0x0002fc0001177983 */ /* 0x000f220000300800 */
[----:B------:R-:W-:-:S02]  /*5b770*/  IMAD R4, R4, 0x100, R10 ;  /* 0x0000010004047824 */ /* 0x000fc400078e020a */
[----:B------:R-:W-:Y:S01]  /*5b780*/  IMAD R5, R5, 0x100, R11 ;  /* 0x0000010005057824 */ /* 0x000fe200078e020b */
        /* <DEDUP_REMOVED lines=11> */
[----:B------:R-:W4:Y:S04]  /*5b840*/  LDL.LU R19, [R1+0x28c] ;  /* 0x00028c0001137983 */ /* 0x000f280000300800 */
[----:B------:R-:W2:Y:S04]  /*5b850*/  LDL.LU R10, [R1+0x452c] ;  /* 0x00452c00010a7983 */ /* 0x000ea80000300800 */
[----:B------:R-:W2:Y:S02]  /*5b860*/  LDL.LU R11, [R1+0x4528] ;  /* 0x00452800010b7983 */ /* 0x000ea40000300800 */
        /* <DEDUP_REMOVED lines=8> */
[----:B------:R-:W-:Y:S01]  /*5b8f0*/  STL [R1+0x4410], R11 ;  /* 0x0044100b01007387 */ /* 0x000fe20000100800 */
[----:B--2---:R-:W-:-:S15]  /*5b900*/  HMMA.16816.F32 R24, R12, R8, R24 ;  /* 0x000000080c18723c */ /* 0x004fde0000001818 */
[----:B------:R-:W-:-:S08]  /*5b910*/  NOP ;  /* 0x0000000000007918 */ /* 0x000fd00000000000 */
        /* <DEDUP_REMOVED lines=11> */
[----:B---3--:R-:W-:-:S02]  /*5b9d0*/  IMAD R6, R6, 0x100, R10 ;  /* 0x0000010006067824 */ /* 0x008fc400078e020a */
[----:B------:R-:W-:Y:S01]  /*5b9e0*/  IMAD R7, R0, 0x100, R7 ;  /* 0x0000010000077824 */ /* 0x000fe200078e0207 */
[----:B------:R-:W-:Y:S02]  /*5b9f0*/  F2FP.F16.E5M2.UNPACK_B R4, R4 ;  /* 0x00000004ff04723e */ /* 0x000fe400020004ff */
[----:B------:R-:W-:Y:S01]  /*5ba00*/  F2FP.F16.E5M2.UNPACK_B R5, R5 ;  /* 0x00000005ff05723e */ /* 0x000fe200020004ff */
[----:B----4-:R-:W-:Y:S01]  /*5ba10*/  HMMA.16816.F32 R12, R12, R24, R20 ;  /* 0x000000180c0c723c */ /* 0x010fe20000001814 */
[----:B------:R-:W2:Y:S04]  /*5ba20*/  LDL.LU.64 R22, [R1+0x44f0] ;  /* 0x0044f00001167983 */ /* 0x000ea80000300a00 */
[----:B------:R-:W2:Y:S01]  /*5ba30*/  LDL.LU.64 R20, [R1+0x44e8] ;  /* 0x0044e80001147983 */ /* 0x000ea20000300a00 */
[----:B------:R-:W-:-:S02]  /*5ba40*/  F2FP.F16.E5M2.UNPACK_B R6, R6 ;  /* 0x00000006ff06723e */ /* 0x000fc400020004ff */
[----:B------:R-:W-:-:S15]  /*5ba50*/  F2FP.F16.E5M2.UNPACK_B R7, R7 ;  /* 0x00000007ff07723e */ /* 0x000fde00020004ff */
        /* <DEDUP_REMOVED lines=40> */
[----:B0-----:R-:W2:Y:S04]  /*5bce0*/  LDL.LU.64 R26, [R1+0x4470] ;  /* 0x00447000011a7983 */ /* 0x001ea80000300a00 */
[----:B------:R-:W4:Y:S01]  /*5bcf0*/  LDL.LU.64 R24, [R1+0x4468] ;  /* 0x0044680001187983 */ /* 0x000f220000300a00 */
[----:B---3--:R-:W-:Y:S03]  /*5bd00*/  HMMA.16816.F32 R12, R4, R28, R12 ;  /* 0x0000001c040c723c */ /* 0x008fe6000000180c */
[----:B------:R-:W3:-:S15]  /*5bd10*/  LDL.LU R9, [R1+0x2c4c] ;  /* 0x002c4c0001097983 */ /* 0x000ede0000300800 */
[----:B------:R-:W-:-:S05]  /*5bd20*/  NOP ;  /* 0x0000000000007918 */ /* 0x000fca0000000000 */
[----:B------:R-:W-:Y:S04]  /*5bd30*/  STL.64 [R1+0xeb0], R12 ;  /* 0x000eb00c01007387 */ /* 0x000fe80000100a00 */
[----:B------:R0:W-:Y:S04]  /*5bd40*/  STL.64 [R1+0xeb8], R14 ;  /* 0x000eb80e01007387 */ /* 0x0001e80000100a00 */
[----:B0-----:R-:W3:Y:S04]  /*5bd50*/  LDL.LU R14, [R1+0x2c48] ;  /* 0x002c4800010e7983 */ /* 0x001ee80000300800 */
[----:B------:R-:W3:Y:S04]  /*5bd60*/  LDL.LU R15, [R1+0x2c54] ;  /* 0x002c5400010f7983 */ /* 0x000ee80000300800 */
[----:B------:R-:W3:Y:S01]  /*5bd70*/  LDL.LU R0, [R1+0x2c50] ;  /* 0x002c500001007983 */ /* 0x000ee20000300800 */
[C---:B--2---:R-:W-:Y:S06]  /*5bd80*/  HMMA.16816.F32 R20, R4.reuse, R26, R20 ;  /* 0x0000001a0414723c */ /* 0x044fec0000001814 */
[----:B----4-:R-:W-:-:S15]  /*5bd90*/  HMMA.16816.F32 R16, R4, R24, R16 ;  /* 0x000000180410723c */ /* 0x010fde0000001810 */
[----:B------:R-:W-:-:S02]  /*5bda0*/  NOP ;  /* 0x0000000000007918 */ /* 0x000fc40000000000 */
[----:B------:R-:W-:Y:S04]  /*5bdb0*/  STL.64 [R1+0xea0], R20 ;  /* 0x000ea01401007387 */ /* 0x000fe80000100a00 */
[----:B------:R0:W-:Y:S04]  /*5bdc0*/  STL.64 [R1+0xea8], R22 ;  /* 0x000ea81601007387 */ /* 0x0001e80000100a00 */
[----:B0-----:R-:W2:Y:S04]  /*5bdd0*/  LDL.LU.64 R22, [R1+0x4460] ;  /* 0x0044600001167983 */ /* 0x001ea80000300a00 */
[----:B------:R-:W4:Y:S04]  /*5bde0*/  LDL.LU.64 R20, [R1+0x4458] ;  /* 0x0044580001147983 */ /* 0x000f280000300a00 */
[----:B------:R0:W-:Y:S04]  /*5bdf0*/  STL.64 [R1+0xe90], R16 ;  /* 0x000e901001007387 */ /* 0x0001e80000100a00 */
[----:B------:R1:W-:Y:S04]  /*5be00*/  STL.64 [R1+0xe98], R18 ;  /* 0x000e981201007387 */ /* 0x0003e80000100a00 */
[----:B0-----:R-:W3:Y:S04]  /*5be10*/  LDL.LU R16, [R1+0x260] ;  /* 0x0002600001107983 */ /* 0x001ee80000300800 */
[----:B------:R-:W3:Y:S04]  /*5be20*/  LDL.LU R17, [R1+0x264] ;  /* 0x0002640001117983 */ /* 0x000ee80000300800 */
[----:B-1----:R-:W2:Y:S04]  /*5be30*/  LDL.LU R18, [R1+0x268] ;  /* 0x0002680001127983 */ /* 0x002ea80000300800 */
        /* <DEDUP_REMOVED lines=9> */
[----:B------:R-:W3:Y:S04]  /*5bed0*/  LDL.LU R11, [R1+0x2c44] ;  /* 0x002c4400010b7983 */ /* 0x000ee80000300800 */
        /* <DEDUP_REMOVED lines=13> */
[----:B------:R0:W-:Y:S04]  /*5bfb0*/  STL.64 [R1+0x4368], R26 ;  /* 0x0043681a01007387 */ /* 0x0001e80000100a00 */
[----:B0-----:R-:W4:Y:S04]  /*5bfc0*/  LDL.64 R26, [R1+0x20] ;  /* 0x00002000011a7983 */ /* 0x001f280000100a00 */
[----:B------:R0:W-:Y:S01]  /*5bfd0*/  STL.64 [R1+0x4360], R24 ;  /* 0x0043601801007387 */ /* 0x0001e20000100a00 */
[C---:B------:R-:W-:Y:S03]  /*5bfe0*/  HMMA.16816.F32 R16, R4.reuse, R22, R16 ;  /* 0x000000160410723c */ /* 0x040fe60000001810 */
[----:B----4-:R1:W-:Y:S04]  /*5bff0*/  STL.64 [R1+0x43f0], R26 ;  /* 0x0043f01a01007387 */ /* 0x0103e80000100a00 */
[----:B0-----:R-:W4:Y:S04]  /*5c000*/  LDL.LU R24, [R1+0x3f0] ;  /* 0x0003f00001187983 */ /* 0x001f280000300800 */
[----:B------:R-:W4:Y:S04]  /*5c010*/  LDL.LU R25, [R1+0x3f4] ;  /* 0x0003f40001197983 */ /* 0x000f280000300800 */
[----:B-1----:R-:W2:Y:S04]  /*5c020*/  LDL.LU R26, [R1+0x3f8] ;  /* 0x0003f800011a7983 */ /* 0x002ea80000300800 */
[----:B------:R-:W2:Y:S04]  /*5c030*/  LDL.LU R27, [R1+0x3fc] ;  /* 0x0003fc00011b7983 */ /* 0x000ea80000300800 */
        /* <DEDUP_REMOVED lines=14> */
[----:B0-----:R-:W4:Y:S04]  /*5c120*/  LDL.LU.64 R18, [R1+0x4440] ;  /* 0x0044400001127983 */ /* 0x001f280000300a00 */
[----:B------:R-:W3:Y:S04]  /*5c130*/  LDL.LU.64 R16, [R1+0x4438] ;  /* 0x0044380001107983 */ /* 0x000ee80000300a00 */
[----:B------:R-:W-:Y:S04]  /*5c140*/  STL.64 [R1+0x4348], R22 ;  /* 0x0043481601007387 */ /* 0x000fe80000100a00 */
[----:B------:R0:W-:Y:S04]  /*5c150*/  STL.64 [R1+0x4340], R20 ;  /* 0x0043401401007387 */ /* 0x0001e80000100a00 */
[----:B0-----:R-:W2:Y:S04]  /*5c160*/  LDL.LU R20, [R1+0x220] ;  /* 0x0002200001147983 */ /* 0x001ea80000300800 */
[----:B------:R-:W2:Y:S04]  /*5c170*/  LDL.LU R21, [R1+0x224] ;  /* 0x0002240001157983 */ /* 0x000ea80000300800 */
[----:B------:R-:W2:Y:S04]  /*5c180*/  LDL.LU R22, [R1+0x228] ;  /* 0x0002280001167983 */ /* 0x000ea80000300800 */
[----:B------:R-:W2:Y:S01]  /*5c190*/  LDL.LU R23, [R1+0x22c] ;  /* 0x00022c0001177983 */ /* 0x000ea20000300800 */
[----:B----4-:R-:W-:-:S15]  /*5c1a0*/  HMMA.16816.F32 R8, R4, R18, R8 ;  /* 0x000000120408723c */ /* 0x010fde0000001808 */
        /* <DEDUP_REMOVED lines=28> */
[----:B------:R-:W2:Y:S02]  /*5c370*/  LDL.LU R9, [R1+0x43f8] ;  /* 0x0043f80001097983 */ /* 0x000ea40000300800 */
[----:B--2---:R-:W-:-:S15]  /*5c380*/  HMMA.16816.F32 R24, R4, R8, R24 ;  /* 0x000000080418723c */ /* 0x004fde0000001818 */
[----:B------:R-:W-:-:S08]  /*5c390*/  NOP ;  /* 0x0000000000007918 */ /* 0x000fd00000000000 */
[----:B------:R-:W-:Y:S04]  /*5c3a0*/  STL.64 [R1+0x1890], R24 ;  /* 0x0018901801007387 */ /* 0x000fe80000100a00 */
[----:B------:R0:W-:Y:S04]  /*5c3b0*/  STL.64 [R1+0x1898], R26 ;  /* 0x0018981a01007387 */ /* 0x0001e80000100a00 */
[----:B0-----:R-:W2:Y:S04]  /*5c3c0*/  LDL.LU.64 R26, [R1+0x43f0] ;  /* 0x0043f000011a7983 */ /* 0x001ea80000300a00 */
[----:B------:R-:W-:Y:S04]  /*5c3d0*/  STL.64 [R1+0x4308], R10 ;  /* 0x0043080a01007387 */ /* 0x000fe80000100a00 */
[----:B------:R0:W-:Y:S02]  /*5c3e0*/  STL.64 [R1+0x4300], R8 ;  /* 0x0043000801007387 */ /* 0x0001e40000100a00 */
[----:B0-----:R-:W-:Y:S01]  /*5c3f0*/  HMMA.16816.F32 R8, R4, R2, R16 ;  /* 0x000000020408723c */ /* 0x001fe20000001810 */
[----:B------:R-:W-:-:S15]  /*5c400*/  IMAD R15, R0, 0x100, R15 ;  /* 0x00000100000f7824 */ /* 0x000fde00078e020f */
[----:B------:R-:W-:-:S07]  /*5c410*/  NOP ;  /* 0x0000000000007918 */ /* 0x000fce0000000000 */
[----:B------:R0:W-:Y:S04]  /*5c420*/  STL.64 [R1+0x1880], R8 ;  /* 0x0018800801007387 */ /* 0x0001e80000100a00 */
[----:B------:R1:W-:Y:S04]  /*5c430*/  STL.64 [R1+0x1888], R10 ;  /* 0x0018880a01007387 */ /* 0x0003e80000100a00 */
[----:B0-----:R-:W3:Y:S01]  /*5c440*/  LDL.LU R8, [R1+0xa0] ;  /* 0x0000a00001087983 */ /* 0x001ee20000300800 */
[----:B--2---:R-:W-:Y:S06]  /*5c450*/  HMMA.16816.F32 R4, R4, R26, R20 ;  /* 0x0000001a0404723c */ /* 0x004fec0000001814 */
[----:B------:R-:W-:-:S15]  /*5c460*/  IMAD.MOV.U32 R0, RZ, RZ, R27 ;  /* 0x000000ffff007224 */ /* 0x000fde00078e001b */
[----:B------:R-:W-:-:S02]  /*5c470*/  NOP ;  /* 0x0000000000007918 */ /* 0x000fc40000000000 */
[----:B------:R-:W-:Y:S04]  /*5c480*/  STL.64 [R1+0xe30], R4 ;  /* 0x000e300401007387 */ /* 0x000fe80000100a00 */
[----:B------:R-:W-:Y:S04]  /*5c490*/  STL.64 [R1+0xe38], R6 ;  /* 0x000e380601007387 */ /* 0x000fe80000100a00 */
[----:B------:R-:W3:Y:S04]  /*5c4a0*/  LDL.LU R9, [R1+0xa4] ;  /* 0x0000a40001097983 */ /* 0x000ee80000300800 */
[----:B-1----:R-:W2:Y:S04]  /*5c4b0*/  LDL.LU R10, [R1+0xa8] ;  /* 0x0000a800010a7983 */ /* 0x002ea80000300800 */
        /* <DEDUP_REMOVED lines=9> */
[----:B------:R-:W3:Y:S04]  /*5c550*/  LDL.LU R24, [R1+0x160] ;  /* 0x0001600001187983 */ /* 0x000ee80000300800 */
[----:B------:R-:W3:Y:S04]  /*5c560*/  LDL.LU R25, [R1+0x164] ;  /* 0x0001640001197983 */ /* 0x000ee80000300800 */
[----:B------:R-:W2:Y:S04]  /*5c570*/  LDL.LU R26, [R1+0x168] ;  /* 0x00016800011a7983 */ /* 0x000ea80000300800 */
[----:B------:R-:W2:Y:S04]  /*5c580*/  LDL.LU R27, [R1+0x16c] ;  /* 0x00016c00011b7983 */ /* 0x000ea80000300800 */
[----:B--2---:R0:W-:Y:S04]  /*5c590*/  STL.64 [R1+0x4378], R26 ;  /* 0x0043781a01007387 */ /* 0x0041e80000100a00 */
[----:B0-----:R-:W2:Y:S04]  /*5c5a0*/  LDL.LU R26, [R1] ;  /* 0x00000000011a7983 */ /* 0x001ea80000300800 */
[----:B------:R-:W2:Y:S04]  /*5c5b0*/  LDL.LU R27, [R1+0x4] ;  /* 0x00000400011b7983 */ /* 0x000ea80000300800 */
[----:B---3--:R-:W-:Y:S04]  /*5c5c0*/  STL.64 [R1+0x4370], R24 ;  /* 0x0043701801007387 */ /* 0x008fe80000100a00 */
[----:B--2---:R-:W-:Y:S04]  /*5c5d0*/  STL.64 [R1+0x4390], R26 ;  /* 0x0043901a01007387 */ /* 0x004fe80000100a00 */
[----:B----4-:R-:W-:Y:S04]  /*5c5e0*/  STL.64 [R1+0x4358], R22 ;  /* 0x0043581601007387 */ /* 0x010fe80000100a00 */
[----:B------:R0:W-:Y:S04]  /*5c5f0*/  STL.64 [R1+0x4350], R20 ;  /* 0x0043501401007387 */ /* 0x0001e80000100a00 */
[----:B0-----:R-:W2:Y:S04]  /*5c600*/  LDL.LU R20, [R1+0x140] ;  /* 0x0001400001147983 */ /* 0x001ea80000300800 */
[----:B------:R-:W2:Y:S04]  /*5c610*/  LDL.LU R21, [R1+0x144] ;  /* 0x0001440001157983 */ /* 0x000ea80000300800 */
[----:B------:R-:W3:Y:S04]  /*5c620*/  LDL.LU R22, [R1+0x148] ;  /* 0x0001480001167983 */ /* 0x000ee80000300800 */
[----:B------:R-:W3:Y:S04]  /*5c630*/  LDL.LU R23, [R1+0x14c] ;  /* 0x00014c0001177983 */ /* 0x000ee80000300800 */
[----:B------:R-:W4:Y:S04]  /*5c640*/  LDL.LU R24, [R1+0x8] ;  /* 0x0000080001187983 */ /* 0x000f280000300800 */
[----:B------:R-:W4:Y:S04]  /*5c650*/  LDL.LU R25, [R1+0xc] ;  /* 0x00000c0001197983 */ /* 0x000f280000300800 */
[----:B----4-:R-:W-:Y:S04]  /*5c660*/  STL.64 [R1+0x43a8], R24 ;  /* 0x0043a81801007387 */ /* 0x010fe80000100a00 */
        /* <DEDUP_REMOVED lines=10> */
[----:B----4-:R-:W-:Y:S04]  /*5c710*/  STL.64 [R1+0x43c0], R26 ;  /* 0x0043c01a01007387 */ /* 0x010fe80000100a00 */
[----:B--2---:R-:W-:Y:S04]  /*5c720*/  STL.64 [R1+0x43d8], R24 ;  /* 0x0043d81801007387 */ /* 0x004fe80000100a00 */
[----:B---3--:R-:W-:Y:S04]  /*5c730*/  STL.64 [R1+0x43a0], R22 ;  /* 0x0043a01601007387 */ /* 0x008fe80000100a00 */
[----:B------:R0:W-:Y:S04]  /*5c740*/  STL.64 [R1+0x4398], R20 ;  /* 0x0043981401007387 */ /* 0x0001e80000100a00 */
        /* <DEDUP_REMOVED lines=18> */
[----:B------:R-:W-:-:S03]  /*5c870*/  F2FP.F16.E5M2.UNPACK_B R12, R12 ;  /* 0x0000000cff0c723e */ /* 0x000fc600020004ff */
        /* <DEDUP_REMOVED lines=12> */
[----:B------:R-:W-:Y:S04]  /*5c940*/  STL.64 [R1+0x4318], R10 ;  /* 0x0043180a01007387 */ /* 0x000fe80000100a00 */
[----:B------:R0:W-:Y:S04]  /*5c950*/  STL.64 [R1+0x4310], R8 ;  /* 0x0043100801007387 */ /* 0x0001e80000100a00 */
[----:B0-----:R-:W3:Y:S04]  /*5c960*/  LDL.LU R8, [R1+0xc0] ;  /* 0x0000c00001087983 */ /* 0x001ee80000300800 */
[----:B------:R-:W3:Y:S04]  /*5c970*/  LDL.LU R9, [R1+0xc4] ;  /* 0x0000c40001097983 */ /* 0x000ee80000300800 */
[----:B------:R-:W3:Y:S04]  /*5c980*/  LDL.LU R10, [R1+0xc8] ;  /* 0x0000c800010a7983 */ /* 0x000ee80000300800 */
[----:B------:R-:W3:Y:S04]  /*5c990*/  LDL.LU R11, [R1+0xcc] ;  /* 0x0000cc00010b7983 */ /* 0x000ee80000300800 */
[----:B------:R-:W2:Y:S04]  /*5c9a0*/  LDL.LU R4, [R1+0x2c58] ;  /* 0x002c580001047983 */ /* 0x000ea80000300800 */
[----:B------:R-:W2:Y:S04]  /*5c9b0*/  LDL.LU R5, [R1+0x2c60] ;  /* 0x002c600001057983 */ /* 0x000ea80000300800 */
[----:B------:R-:W3:Y:S04]  /*5c9c0*/  LDL.LU R6, [R1+0x2c68] ;  /* 0x002c680001067983 */ /* 0x000ee80000300800 */
[----:B------:R-:W3:Y:S01]  /*5c9d0*/  LDL.LU R7, [R1+0x2c70] ;  /* 0x002c700001077983 */ /* 0x000ee20000300800 */
[----:B------:R-:W-:-:S02]  /*5c9e0*/  F2FP.F16.E5M2.UNPACK_B R13, R13 ;  /* 0x0000000dff0d723e */ /* 0x000fc400020004ff */
[----:B------:R-:W-:Y:S02]  /*5c9f0*/  F2FP.F16.E5M2.UNPACK_B R14, R14 ;  /* 0x0000000eff0e723e */ /* 0x000fe400020004ff */
[----:B------:R-:W-:-:S07]  /*5ca00*/  F2FP.F16.E5M2.UNPACK_B R15, R15 ;  /* 0x0000000fff0f723e */ /* 0x000fce00020004ff */
[C---:B----4-:R-:W-:Y:S01]  /*5ca10*/  HMMA.16816.F32 R24, R12.reuse, R26, R20 ;  /* 0x0000001a0c18723c */ /* 0x050fe20000001814 */
[----:B---3--:R-:W-:Y:S04]  /*5ca20*/  STL.64 [R1+0x42f8], R6 ;  /* 0x0042f80601007387 */ /* 0x008fe80000100a00 */
[----:B--2---:R0:W-:Y:S04]  /*5ca30*/  STL.64 [R1+0x42f0], R4 ;  /* 0x0042f00401007387 */ /* 0x0041e80000100a00 */
[----:B0-----:R-:W2:Y:S04]  /*5ca40*/  LDL.LU R4, [R1+0x80] ;  /* 0x0000800001047983 */ /* 0x001ea80000300800 */
[----:B------:R-:W2:Y:S04]  /*5ca50*/  LDL.LU R5, [R1+0x84] ;  /* 0x0000840001057983 */ /* 0x000ea80000300800 */
[----:B------:R-:W2:Y:S04]  /*5ca60*/  LDL.LU R6, [R1+0x88] ;  /* 0x0000880001067983 */ /* 0x000ea80000300800 */
[----:B------:R-:W2:Y:S04]  /*5ca70*/  LDL.LU R7, [R1+0x8c] ;  /* 0x00008c0001077983 */ /* 0x000ea80000300800 */
[----:B------:R-:W3:Y:S04]  /*5ca80*/  LDL.LU.64 R22, [R1+0x43e8] ;  /* 0x0043e80001167983 */ /* 0x000ee80000300a00 */
[----:B------:R-:W3:Y:S04]  /*5ca90*/  LDL.LU.64 R20, [R1+0x43e0] ;  /* 0x0043e00001147983 */ /* 0x000ee80000300a00 */
        /* <DEDUP_REMOVED lines=38> */
[----:B------:R-:W2:Y:S04]  /*5cd00*/  LDL R28, [R1+0x1a68] ;  /* 0x001a6800011c7983 */ /* 0x000ea80000100800 */
[----:B------:R-:W2:Y:S01]  /*5cd10*/  LDL R29, [R1+0x1a6c] ;  /* 0x001a6c00011d7983 */ /* 0x000ea20000100800 */
        /* <DEDUP_REMOVED lines=12> */
[----:B0-----:R-:W2:Y:S04]  /*5cde0*/  LDL.LU R24, [R1+0x40] ;  /* 0x0000400001187983 */ /* 0x001ea80000300800 */
[----:B------:R-:W2:Y:S04]  /*5cdf0*/  LDL.LU R25, [R1+0x44] ;  /* 0x0000440001197983 */ /* 0x000ea80000300800 */
[----:B-1----:R-:W2:Y:S04]  /*5ce00*/  LDL.LU R26, [R1+0x48] ;  /* 0x00004800011a7983 */ /* 0x002ea80000300800 */
[----:B------:R-:W2:Y:S01]  /*5ce10*/  LDL.LU R27, [R1+0x4c] ;  /* 0x00004c00011b7983 */ /* 0x000ea20000300800 */
[----:B---3--:R-:W-:-:S15]  /*5ce20*/  HMMA.16816.F32 R16, R12, R22, R16 ;  /* 0x000000160c10723c */ /* 0x008fde0000001810 */
[----:B------:R-:W-:-:S08]  /*5ce30*/  NOP ;  /* 0x0000000000007918 */ /* 0x000fd00000000000 */
[----:B------:R-:W-:Y:S04]  /*5ce40*/  STL.64 [R1+0x120], R16 ;  /* 0x0001201001007387 */ /* 0x000fe80000100a00 */
[----:B------:R0:W-:Y:S04]  /*5ce50*/  STL.64 [R1+0x128], R18 ;  /* 0x0001281201007387 */ /* 0x0001e80000100a00 */
[----:B0-----:R-:W4:Y:S04]  /*5ce60*/  LDL.LU.64 R18, [R1+0x4338] ;  /* 0x0043380001127983 */ /* 0x001f280000300a00 */
[----:B------:R-:W4:Y:S04]  /*5ce70*/  LDL.LU.64 R16, [R1+0x4330] ;  /* 0x0043300001107983 */ /* 0x000f280000300a00 */
[----:B------:R-:W3:Y:S04]  /*5ce80*/  LDL.LU R22, [R1+0x2c6c] ;  /* 0x002c6c0001167983 */ /* 0x000ee80000300800 */
[----:B------:R-:W3:Y:S01]  /*5ce90*/  LDL.LU R23, [R1+0x2c74] ;  /* 0x002c740001177983 */ /* 0x000ee20000300800 */
[----:B----4-:R-:W-:-:S15]  /*5cea0*/  HMMA.16816.F32 R16, R12, R20, R16 ;  /* 0x000000140c10723c */ /* 0x010fde0000001810 */
[----:B------:R-:W-:-:S08]  /*5ceb0*/  NOP ;  /* 0x0000000000007918 */ /* 0x000fd00000000000 */
[----:B------:R-:W-:Y:S04]  /*5cec0*/  STL.64 [R1+0x100], R16 ;  /* 0x0001001001007387 */ /* 0x000fe80000100a00 */
[----:B------:R0:W-:Y:S04]  /*5ced0*/  STL.64 [R1+0x108], R18 ;  /* 0x0001081201007387 */ /* 0x0001e80000100a00 */
[----:B0-----:R-:W4:Y:S04]  /*5cee0*/  LDL.LU.64 R18, [R1+0x4328] ;  /* 0x0043280001127983 */ /* 0x001f280000300a00 */
[----:B------:R-:W2:Y:S04]  /*5cef0*/  LDL.LU.64 R16, [R1+0x4320] ;  /* 0x0043200001107983 */ /* 0x000ea80000300a00 */
[----:B------:R-:W3:Y:S04]  /*5cf00*/  LDL.LU R20, [R1+0x2c5c] ;  /* 0x002c5c0001147983 */ /* 0x000ee80000300800 */
[----:B------:R-:W3:Y:S01]  /*5cf10*/  LDL.LU R21, [R1+0x2c64] ;  /* 0x002c640001157983 */ /* 0x000ee20000300800 */
[----:B----4-:R-:W-:-:S15]  /*5cf20*/  HMMA.16816.F32 R8, R12, R18, R8 ;  /* 0x000000120c08723c */ /* 0x010fde0000001808 */
[----:B------:R-:W-:-:S08]  /*5cf30*/  NOP ;  /* 0x0000000000007918 */ /* 0x000fd00000000000 */
[----:B------:R-:W-:Y:S04]  /*5cf40*/  STL.64 [R1+0xc0], R8 ;  /* 0x0000c00801007387 */ /* 0x000fe80000100a00 */
[----:B------:R0:W-:Y:S04]  /*5cf50*/  STL.64 [R1+0xc8], R10 ;  /* 0x0000c80a01007387 */ /* 0x0001e80000100a00 */
[----:B0-----:R-:W2:Y:S04]  /*5cf60*/  LDL.LU.64 R10, [R1+0x4318] ;  /* 0x00431800010a7983 */ /* 0x001ea80000300a00 */
[----:B------:R-:W2:Y:S02]  /*5cf70*/  LDL.LU.64 R8, [R1+0x4310] ;  /* 0x0043100001087983 */ /* 0x000ea40000300a00 */
[----:B--2---:R-:W-:Y:S02]  /*5cf80*/  HMMA.16816.F32 R16, R12, R16, R8 ;  /* 0x000000100c10723c */ /* 0x004fe40000001808 */
[----:B------:R-:W2:Y:S04]  /*5cf90*/  LDL.LU.64 R10, [R1+0x4308] ;  /* 0x00430800010a7983 */ /* 0x000ea80000300a00 */
[----:B------:R-:W4:-:S15]  /*5cfa0*/  LDL.LU.64 R8, [R1+0x4300] ;  /* 0x0043000001087983 */ /* 0x000f1e0000300a00 */
[----:B------:R-:W-:-:S02]  /*5cfb0*/  NOP ;  /* 0x0000000000007918 */ /* 0x000fc40000000000 */
[----:B------:R0:W-:Y:S04]  /*5cfc0*/  STL.64 [R1+0x90], R16 ;  /* 0x0000901001007387 */ /* 0x0001e80000100a00 */
[----:B------:R1:W-:Y:S04]  /*5cfd0*/  STL.64 [R1+0x98], R18 ;  /* 0x0000981201007387 */ /* 0x0003e80000100a00 */
[----:B0-----:R-:W4:Y:S04]  /*5cfe0*/  LDL.LU R16, [R1+0x50] ;  /* 0x0000500001107983 */ /* 0x001f280000300800 */
[----:B------:R-:W4:Y:S04]  /*5cff0*/  LDL.LU R17, [R1+0x54] ;  /* 0x0000540001117983 */ /* 0x000f280000300800 */
[----:B-1----:R-:W4:Y:S04]  /*5d000*/  LDL.LU R18, [R1+0x58] ;  /* 0x0000580001127983 */ /* 0x002f280000300800 */
[----:B------:R-:W4:Y:S01]  /*5d010*/  LDL.LU R19, [R1+0x5c] ;  /* 0x00005c0001137983 */ /* 0x000f220000300800 */
[----:B--2---:R-:W-:-:S15]  /*5d020*/  HMMA.16816.F32 R4, R12, R10, R4 ;  /* 0x0000000a0c04723c */ /* 0x004fde0000001804 */
[----:B------:R-:W-:-:S08]  /*5d030*/  NOP ;  /* 0x0000000000007918 */ /* 0x000fd00000000000 */
[----:B------:R-:W-:Y:S04]  /*5d040*/  STL.64 [R1+0x60], R4 ;  /* 0x0000600401007387 */ /* 0x000fe80000100a00 */
[----:B------:R0:W-:Y:S04]  /*5d050*/  STL.64 [R1+0x68], R6 ;  /* 0x0000680601007387 */ /* 0x0001e80000100a00 */
[----:B0-----:R-:W3:Y:S04]  /*5d060*/  LDL.LU.64 R6, [R1+0x42f8] ;  /* 0x0042f80001067983 */ /* 0x001ee80000300a00 */
[----:B------:R-:W2:Y:S01]  /*5d070*/  LDL.LU.64 R4, [R1+0x42f0] ;  /* 0x0042f00001047983 */ /* 0x000ea20000300a00 */
[----:B----4-:R-:W-:-:S15]  /*5d080*/  HMMA.16816.F32 R8, R12, R8, R16 ;  /* 0x000000080c08723c */ /* 0x010fde0000001810 */
[----:B------:R-:W-:-:S08]  /*5d090*/  NOP ;  /* 0x0000000000007918 */ /* 0x000fd00000000000 */
[----:B------:R-:W-:Y:S04]  /*5d0a0*/  STL.64 [R1+0x50], R8 ;  /* 0x0000500801007387 */ /* 0x000fe80000100a00 */
[----:B------:R0:W-:Y:S02]  /*5d0b0*/  STL.64 [R1+0x58], R10 ;  /* 0x0000580a01007387 */ /* 0x0001e40000100a00 */
[----:B0-----:R-:W-:Y:S01]  /*5d0c0*/  HMMA.16816.F32 R8, R12, R2, R24 ;  /* 0x000000020c08723c */ /* 0x001fe20000001818 */
[----:B------:R-:W-:-:S15]  /*5d0d0*/  F2FP.F16.E5M2.UNPACK_B R16, R28 ;  /* 0x0000001cff10723e */ /* 0x000fde00020004ff */
[----:B------:R-:W-:-:S07]  /*5d0e0*/  NOP ;  /* 0x0000000000007918 */ /* 0x000fce0000000000 */
[----:B------:R0:W-:Y:S04]  /*5d0f0*/  STL.64 [R1+0x40], R8 ;  /* 0x0000400801007387 */ /* 0x0001e80000100a00 */
[----:B------:R1:W-:Y:S01]  /*5d100*/  STL.64 [R1+0x48], R10 ;  /* 0x0000480a01007387 */ /* 0x0003e20000100a00 */
[----:B---3--:R-:W-:Y:S02]  /*5d110*/  IMAD R6, R6, 0x100, R22 ;  /* 0x0000010006067824 */ /* 0x008fe400078e0216 */
[----:B------:R-:W-:Y:S02]  /*5d120*/  IMAD R7, R7, 0x100, R23 ;  /* 0x0000010007077824 */ /* 0x000fe400078e0217 */
[----:B--2---:R-:W-:Y:S02]  /*5d130*/  IMAD R4, R4, 0x100, R20 ;  /* 0x0000010004047824 */ /* 0x004fe400078e0214 */
[----:B------:R-:W-:Y:S01]  /*5d140*/  IMAD R5, R5, 0x100, R21 ;  /* 0x0000010005057824 */ /* 0x000fe200078e0215 */
[----:B------:R-:W-:-:S02]  /*5d150*/  F2FP.F16.E5M2.UNPACK_B R6, R6 ;  /* 0x00000006ff06723e */ /* 0x000fc400020004ff */
[----:B------:R-:W-:Y:S02]  /*5d160*/  F2FP.F16.E5M2.UNPACK_B R7, R7 ;  /* 0x00000007ff07723e */ /* 0x000fe400020004ff */
[----:B------:R-:W-:Y:S02]  /*5d170*/  F2FP.F16.E5M2.UNPACK_B R4, R4 ;  /* 0x00000004ff04723e */ /* 0x000fe400020004ff */
[----:B------:R-:W-:Y:S01]  /*5d180*/  F2FP.F16.E5M2.UNPACK_B R5, R5 ;  /* 0x00000005ff05723e */ /* 0x000fe200020004ff */
[----:B------:R-:W-:Y:S04]  /*5d190*/  STL.64 [R1+0x42e8], R6 ;  /* 0x0042e80601007387 */ /* 0x000fe80000100a00 */
[----:B------:R2:W-:Y:S04]  /*5d1a0*/  STL.64 [R1+0x42e0], R4 ;  /* 0x0042e00401007387 */ /* 0x0005e80000100a00 */
[----:B0-----:R-:W3:Y:S04]  /*5d1b0*/  LDL.LU R8, [R1+0x190] ;  /* 0x0001900001087983 */ /* 0x001ee80000300800 */
[----:B------:R-:W3:Y:S04]  /*5d1c0*/  LDL.LU R9, [R1+0x194] ;  /* 0x0001940001097983 */ /* 0x000ee80000300800 */
[----:B------:R-:W-:Y:S04]  /*5d1d0*/  STL [R1+0x28], R16 ;  /* 0x0000281001007387 */ /* 0x000fe80000100800 */
[----:B-1----:R-:W4:Y:S01]  /*5d1e0*/  LDL.LU R10, [R1+0x198] ;  /* 0x00019800010a7983 */ /* 0x002f220000300800 */
[----:B--2---:R-:W-:-:S05]  /*5d1f0*/  F2FP.F16.E5M2.UNPACK_B R4, R29 ;  /* 0x0000001dff04723e */ /* 0x004fca00020004ff */
[----:B------:R-:W-:Y:S04]  /*5d200*/  STL [R1+0x2c], R4 ;  /* 0x00002c0401007387 */ /* 0x000fe80000100800 */
[----:B------:R-:W4:Y:S04]  /*5d210*/  LDL.LU R11, [R1+0x19c] ;  /* 0x00019c00010b7983 */ /* 0x000f280000300800 */
[----:B----4-:R-:W-:Y:S04]  /*5d220*/  STL.64 [R1+0x4258], R10 ;  /* 0x0042580a01007387 */ /* 0x010fe80000100a00 */
        /* <DEDUP_REMOVED lines=11> */
[----:B------:R-:W4:Y:S04]  /*5d2e0*/  LDL R2, [R1+0x1a9c] ;  /* 0x001a9c0001027983 */ /* 0x000f280000100800 */
[----:B------:R-:W4:Y:S04]  /*5d2f0*/  LDL R3, [R1+0x1aa8] ;  /* 0x001aa80001037983 */ /* 0x000f280000100800 */
[----:B------:R-:W4:Y:S04]  /*5d300*/  LDL R20, [R1+0x1aac] ;  /* 0x001aac0001147983 */ /* 0x000f280000100800 */
[----:B---3--:R-:W-:Y:S04]  /*5d310*/  STL.64 [R1+0x4278], R10 ;  /* 0x0042780a01007387 */ /* 0x008fe80000100a00 */
[----:B--2---:R0:W-:Y:S04]  /*5d320*/  STL.64 [R1+0x4270], R8 ;  /* 0x0042700801007387 */ /* 0x0041e80000100a00 */
[----:B------:R-:W2:Y:S04]  /*5d330*/  LDL R26, [R1+0x1ac8] ;  /* 0x001ac800011a7983 */ /* 0x000ea80000100800 */
[----:B------:R-:W2:Y:S04]  /*5d340*/  LDL R27, [R1+0x1acc] ;  /* 0x001acc00011b7983 */ /* 0x000ea80000100800 */
[----:B------:R-:W3:Y:S04]  /*5d350*/  LDL R24, [R1+0x1ad8] ;  /* 0x001ad80001187983 */ /* 0x000ee80000100800 */
[----:B------:R-:W3:Y:S04]  /*5d360*/  LDL R25, [R1+0x1adc] ;  /* 0x001adc0001197983 */ /* 0x000ee80000100800 */
[----:B------:R-:W4:Y:S04]  /*5d370*/  LDL R28, [R1+0x1ab8] ;  /* 0x001ab800011c7983 */ /* 0x000f280000100800 */
[----:B------:R-:W4:Y:S04]  /*5d380*/  LDL R29, [R1+0x1abc] ;  /* 0x001abc00011d7983 */ /* 0x000f280000100800 */
[----:B0-----:R-:W4:Y:S04]  /*5d390*/  LDL R9, [R1+0x1a98] ;  /* 0x001a980001097983 */ /* 0x001f280000100800 */
[----:B--2---:R-:W-:Y:S04]  /*5d3a0*/  STL.64 [R1+0x4288], R26 ;  /* 0x0042881a01007387 */ /* 0x004fe80000100a00 */
[----:B---3--:R0:W-:Y:S04]  /*5d3b0*/  STL.64 [R1+0x4280], R24 ;  /* 0x0042801801007387 */ /* 0x0081e80000100a00 */
[----:B0-----:R-:W2:Y:S04]  /*5d3c0*/  LDL.LU R24, [R1+0xd0] ;  /* 0x0000d00001187983 */ /* 0x001ea80000300800 */
[----:B------:R-:W2:Y:S04]  /*5d3d0*/  LDL.LU R25, [R1+0xd4] ;  /* 0x0000d40001197983 */ /* 0x000ea80000300800 */
[----:B------:R-:W3:Y:S04]  /*5d3e0*/  LDL.LU R26, [R1+0xd8] ;  /* 0x0000d800011a7983 */ /* 0x000ee80000300800 */
[----:B------:R-:W3:Y:S04]  /*5d3f0*/  LDL.LU R27, [R1+0xdc] ;  /* 0x0000dc00011b7983 */ /* 0x000ee80000300800 */
[----:B------:R-:W4:Y:S04]  /*5d400*/  LDL R10, [R1+0x1a88] ;  /* 0x001a8800010a7983 */ /* 0x000f280000100800 */
[----:B------:R-:W4:Y:S04]  /*5d410*/  LDL R11, [R1+0x1a8c] ;  /* 0x001a8c00010b7983 */ /* 0x000f280000100800 */
[----:B----4-:R0:W-:Y:S02]  /*5d420*/  STL.64 [R1+0x42c8], R10 ;  /* 0x0042c80a01007387 */ /* 0x0101e40000100a00 */
[----:B0-----:R-:W-:-:S02]  /*5d430*/  IMAD.MOV.U32 R11, RZ, RZ, R4 ;  /* 0x000000ffff0b7224 */ /* 0x001fc400078e0004 */
[----:B------:R-:W4:Y:S04]  /*5d440*/  LDL.LU R4, [R1+0x70] ;  /* 0x0000700001047983 */ /* 0x000f280000300800 */
[----:B------:R-:W4:Y:S04]  /*5d450*/  LDL.LU R5, [R1+0x74] ;  /* 0x0000740001057983 */ /* 0x000f280000300800 */
[----:B------:R-:W4:Y:S04]  /*5d460*/  LDL.LU R6, [R1+0x78] ;  /* 0x0000780001067983 */ /* 0x000f280000300800 */
[----:B------:R-:W4:Y:S04]  /*5d470*/  LDL.LU R7, [R1+0x7c] ;  /* 0x00007c0001077983 */ /* 0x000f280000300800 */
[----:B------:R-:W4:Y:S04]  /*5d480*/  LDL R8, [R1+0x1a7c] ;  /* 0x001a7c0001087983 */ /* 0x000f280000100800 */
[----:B------:R0:W-:Y:S04]  /*5d490*/  STL [R1+0x42c0], R9 ;  /* 0x0042c00901007387 */ /* 0x0001e80000100800 */
[----:B0-----:R-:W4:Y:S04]  /*5d4a0*/  LDL R9, [R1+0x1a78] ;  /* 0x001a780001097983 */ /* 0x001f280000100800 */
[----:B---3--:R-:W-:Y:S04]  /*5d4b0*/  STL.64 [R1+0x4298], R26 ;  /* 0x0042981a01007387 */ /* 0x008fe80000100a00 */
[----:B--2---:R0:W-:Y:S04]  /*5d4c0*/  STL.64 [R1+0x4290], R24 ;  /* 0x0042901801007387 */ /* 0x0041e80000100a00 */
[----:B0-----:R-:W2:Y:S04]  /*5d4d0*/  LDL.LU R24, [R1+0xb0] ;  /* 0x0000b00001187983 */ /* 0x001ea80000300800 */
[----:B------:R-:W2:Y:S04]  /*5d4e0*/  LDL.LU R25, [R1+0xb4] ;  /* 0x0000b40001197983 */ /* 0x000ea80000300800 */
[----:B------:R-:W3:Y:S04]  /*5d4f0*/  LDL.LU R26, [R1+0xb8] ;  /* 0x0000b800011a7983 */ /* 0x000ee80000300800 */
[----:B------:R-:W3:Y:S04]  /*5d500*/  LDL.LU R27, [R1+0xbc] ;  /* 0x0000bc00011b7983 */ /* 0x000ee80000300800 */
[----:B---3--:R0:W-:Y:S04]  /*5d510*/  STL.64 [R1+0x42a8], R26 ;  /* 0x0042a81a01007387 */ /* 0x0081e80000100a00 */
[----:B0-----:R-:W4:Y:S04]  /*5d520*/  LDL.LU R26, [R1+0x20] ;  /* 0x00002000011a7983 */ /* 0x001f280000300800 */
[----:B--2---:R-:W-:Y:S04]  /*5d530*/  STL.64 [R1+0x42a0], R24 ;  /* 0x0042a01801007387 */ /* 0x004fe80000100a00 */
[----:B------:R-:W2:Y:S04]  /*5d540*/  LDL R22, [R1+0x1ae8] ;  /* 0x001ae80001167983 */ /* 0x000ea80000100800 */
[----:B------:R-:W2:Y:S04]  /*5d550*/  LDL R23, [R1+0x1aec] ;  /* 0x001aec0001177983 */ /* 0x000ea80000100800 */
[----:B------:R-:W3:Y:S04]  /*5d560*/  LDL R21, [R1+0x1af8] ;  /* 0x001af80001157983 */ /* 0x000ee80000100800 */
[----:B--2---:R-:W-:Y:S04]  /*5d570*/  STL.64 [R1+0x42b8], R22 ;  /* 0x0042b81601007387 */ /* 0x004fe80000100a00 */
[----:B---3--:R0:W-:Y:S04]  /*5d580*/  STL.64 [R1+0x42b0], R20 ;  /* 0x0042b01401007387 */ /* 0x0081e80000100a00 */
[----:B0-----:R-:W2:Y:S04]  /*5d590*/  LDL.LU R20, [R1+0xf0] ;  /* 0x0000f00001147983 */ /* 0x001ea80000300800 */
[----:B------:R-:W2:Y:S04]  /*5d5a0*/  LDL.LU R21, [R1+0xf4] ;  /* 0x0000f40001157983 */ /* 0x000ea80000300800 */
[----:B------:R-:W3:Y:S04]  /*5d5b0*/  LDL.LU R22, [R1+0xf8] ;  /* 0x0000f80001167983 */ /* 0x000ee80000300800 */
[----:B------:R-:W3:Y:S01]  /*5d5c0*/  LDL.LU R23, [R1+0xfc] ;  /* 0x0000fc0001177983 */ /* 0x000ee20000300800 */
[----:B------:R-:W-:-:S02]  /*5d5d0*/  IMAD.MOV.U32 R27, RZ, RZ, R0 ;  /* 0x000000ffff1b7224 */ /* 0x000fc400078e0000 */
[----:B------:R-:W-:-:S05]  /*5d5e0*/  IMAD.MOV.U32 R10, RZ, RZ, R16 ;  /* 0x000000ffff0a7224 */ /* 0x000fca00078e0010 */
[----:B----4-:R-:W-:Y:S01]  /*5d5f0*/  HMMA.16816.F32 R24, R12, R26, R4 ;  /* 0x0000001a0c18723c */ /* 0x010fe20000001804 */
[----:B---3--:R-:W-:Y:S04]  /*5d600*/  STL.64 [R1+0x42d8], R22 ;  /* 0x0042d81601007387 */ /* 0x008fe80000100a00 */
[----:B--2---:R0:W-:Y:S04]  /*5d610*/  STL.64 [R1+0x42d0], R20 ;  /* 0x0042d01401007387 */ /* 0x0041e80000100a00 */
[----:B0-----:R-:W2:Y:S04]  /*5d620*/  LDL.LU R20, [R1+0xe0] ;  /* 0x0000e00001147983 */ /* 0x001ea80000300800 */
[----:B------:R-:W2:Y:S04]  /*5d630*/  LDL.LU R21, [R1+0xe4] ;  /* 0x0000e40001157983 */ /* 0x000ea80000300800 */
[----:B------:R-:W2:Y:S04]  /*5d640*/  LDL.LU R22, [R1+0xe8] ;  /* 0x0000e80001167983 */ /* 0x000ea80000300800 */
[----:B------:R-:W2:Y:S04]  /*5d650*/  LDL.LU R23, [R1+0xec] ;  /* 0x0000ec0001177983 */ /* 0x000ea80000300800 */
[----:B------:R-:W3:Y:S04]  /*5d660*/  LDL R0, [R1+0x1afc] ;  /* 0x001afc0001007983 */ /* 0x000ee80000100800 */
[----:B------:R-:W4:Y:S04]  /*5d670*/  LDL.LU R16, [R1+0x1b0] ;  /* 0x0001b00001107983 */ /* 0x000f280000300800 */
[----:B------:R-:W4:Y:S04]  /*5d680*/  LDL.LU R17, [R1+0x1b4] ;  /* 0x0001b40001117983 */ /* 0x000f280000300800 */
[----:B------:R-:W4:Y:S04]  /*5d690*/  LDL.LU R18, [R1+0x1b8] ;  /* 0x0001b80001127983 */ /* 0x000f280000300800 */
[----:B------:R-:W4:Y:S04]  /*5d6a0*/  LDL.LU R19, [R1+0x1bc] ;  /* 0x0001bc0001137983 */ /* 0x000f280000300800 */
[----:B------:R-:W2:Y:S04]  /*5d6b0*/  LDL.LU.64 R6, [R1+0x42e8] ;  /* 0x0042e80001067983 */ /* 0x000ea80000300a00 */
[----:B------:R-:W2:Y:S04]  /*5d6c0*/  LDL.LU.64 R4, [R1+0x42e0] ;  /* 0x0042e00001047983 */ /* 0x000ea80000300a00 */
[----:B------:R-:W3:Y:S04]  /*5d6d0*/  LDL.LU R12, [R1+0x170] ;  /* 0x00017000010c7983 */ /* 0x000ee80000300800 */
[----:B------:R0:W-:Y:S04]  /*5d6e0*/  STL.64 [R1+0x30], R24 ;  /* 0x0000301801007387 */ /* 0x0001e80000100a00 */
[----:B------:R-:W-:Y:S04]  /*5d6f0*/  STL.64 [R1+0x38], R26 ;  /* 0x0000381a01007387 */ /* 0x000fe80000100a00 */
[----:B------:R-:W3:Y:S04]  /*5d700*/  LDL.LU R13, [R1+0x174] ;  /* 0x00017400010d7983 */ /* 0x000ee80000300800 */
[----:B------:R-:W3:Y:S04]  /*5d710*/  LDL.LU R14, [R1+0x178] ;  /* 0x00017800010e7983 */ /* 0x000ee80000300800 */
[----:B------:R-:W3:Y:S01]  /*5d720*/  LDL.LU R15, [R1+0x17c] ;  /* 0x00017c00010f7983 */ /* 0x000ee20000300800 */
[----:B0-----:R-:W-:-:S02]  /*5d730*/  F2FP.F16.E5M2.UNPACK_B R24, R9 ;  /* 0x00000009ff18723e */ /* 0x001fc400020004ff */
[----:B------:R-:W-:Y:S02]  /*5d740*/  F2FP.F16.E5M2.UNPACK_B R25, R8 ;  /* 0x00000008ff19723e */ /* 0x000fe400020004ff */
[----:B--2---:R-:W-:Y:S01]  /*5d750*/  HMMA.16816.F32 R8, R4, R10, R20 ;  /* 0x0000000a0408723c */ /* 0x004fe20000001814 */
[----:B------:R-:W2:Y:S04]  /*5d760*/  LDL.LU.64 R22, [R1+0x42d8] ;  /* 0x0042d80001167983 */ /* 0x000ea80000300a00 */
[----:B------:R-:W2:-:S15]  /*5d770*/  LDL.LU.64 R20, [R1+0x42d0] ;  /* 0x0042d00001147983 */ /* 0x000e9e0000300a00 */
[----:B------:R-:W-:-:S03]  /*5d780*/  NOP ;  /* 0x0000000000007918 */ /* 0x000fc60000000000 */
[----:B------:R-:W-:Y:S04]  /*5d790*/  STL.64 [R1+0x70], R8 ;  /* 0x0000700801007387 */ /* 0x000fe80000100a00 */
[----:B------:R0:W-:Y:S04]  /*5d7a0*/  STL.64 [R1+0x78], R10 ;  /* 0x0000780a01007387 */ /* 0x0001e80000100a00 */
[----:B0-----:R-:W4:Y:S04]  /*5d7b0*/  LDL.LU.64 R10, [R1+0x42c8] ;  /* 0x0042c800010a7983 */ /* 0x001f280000300a00 */
[----:B------:R-:W3:Y:S04]  /*5d7c0*/  LDL.LU R9, [R1+0x42c0] ;  /* 0x0042c00001097983 */ /* 0x000ee80000300800 */
[----:B------:R-:W-:Y:S04]  /*5d7d0*/  STL [R1+0x18], R24 ;  /* 0x0000181801007387 */ /* 0x000fe80000100800 */
[----:B------:R2:W-:Y:S02]  /*5d7e0*/  STL [R1+0x1c], R25 ;  /* 0x00001c1901007387 */ /* 0x0005e40000100800 */
        /* <DEDUP_REMOVED lines=8> */
[----:B----4-:R-:W-:-:S02]  /*5d870*/  F2FP.F16.E5M2.UNPACK_B R10, R10 ;  /* 0x0000000aff0a723e */ /* 0x010fc400020004ff */
[----:B------:R-:W-:-:S03]  /*5d880*/  F2FP.F16.E5M2.UNPACK_B R11, R11 ;  /* 0x0000000bff0b723e */ /* 0x000fc600020004ff */
[----:B------:R-:W-:Y:S04]  /*5d890*/  STL [R1+0x10], R10 ;  /* 0x0000100a01007387 */ /* 0x000fe80000100800 */
[----:B------:R-:W-:Y:S01]  /*5d8a0*/  STL [R1+0x14], R11 ;  /* 0x0000140b01007387 */ /* 0x000fe20000100800 */
[----:B---3--:R-:W-:-:S15]  /*5d8b0*/  HMMA.16816.F32 R24, R4, R10, R24 ;  /* 0x0000000a0418723c */ /* 0x008fde0000001818 */
[----:B------:R-:W-:-:S08]  /*5d8c0*/  NOP ;  /* 0x0000000000007918 */ /* 0x000fd00000000000 */
[----:B------:R-:W-:Y:S04]  /*5d8d0*/  STL.64 [R1+0xb0], R24 ;  /* 0x0000b01801007387 */ /* 0x000fe80000100a00 */
[----:B------:R0:W-:Y:S04]  /*5d8e0*/  STL.64 [R1+0xb8], R26 ;  /* 0x0000b81a01007387 */ /* 0x0001e80000100a00 */
[----:B0-----:R-:W3:Y:S04]  /*5d8f0*/  LDL.LU.64 R26, [R1+0x4298] ;  /* 0x00429800011a7983 */ /* 0x001ee80000300a00 */
[----:B------:R-:W3:Y:S01]  /*5d900*/  LDL.LU.64 R24, [R1+0x4290] ;  /* 0x0042900001187983 */ /* 0x000ee20000300a00 */
[----:B------:R-:W-:-:S02]  /*5d910*/  F2FP.F16.E5M2.UNPACK_B R8, R9 ;  /* 0x00000009ff08723e */ /* 0x000fc400020004ff */
[----:B------:R-:W-:-:S03]  /*5d920*/  F2FP.F16.E5M2.UNPACK_B R9, R2 ;  /* 0x00000002ff09723e */ /* 0x000fc600020004ff */
[----:B------:R-:W-:Y:S04]  /*5d930*/  STL [R1+0x8], R8 ;  /* 0x0000080801007387 */ /* 0x000fe80000100800 */
[----:B------:R3:W-:Y:S02]  /*5d940*/  STL [R1+0xc], R9 ;  /* 0x00000c0901007387 */ /* 0x0007e40000100800 */
[----:B---3--:R-:W-:Y:S02]  /*5d950*/  HMMA.16816.F32 R8, R4, R8, R24 ;  /* 0x000000080408723c */ /* 0x008fe40000001818 */
[----:B------:R-:W3:Y:S04]  /*5d960*/  LDL.LU.64 R26, [R1+0x4288] ;  /* 0x00428800011a7983 */ /* 0x000ee80000300a00 */
[----:B------:R-:W4:-:S15]  /*5d970*/  LDL.LU.64 R24, [R1+0x4280] ;  /* 0x0042800001187983 */ /* 0x000f1e0000300a00 */
[----:B------:R-:W-:-:S02]  /*5d980*/  NOP ;  /* 0x0000000000007918 */ /* 0x000fc40000000000 */
[----:B------:R-:W-:Y:S04]  /*5d990*/  STL.64 [R1+0xd0], R8 ;  /* 0x0000d00801007387 */ /* 0x000fe80000100a00 */
[----:B------:R0:W-:Y:S04]  /*5d9a0*/  STL.64 [R1+0xd8], R10 ;  /* 0x0000d80a01007387 */ /* 0x0001e80000100a00 */
[----:B0-----:R-:W3:Y:S04]  /*5d9b0*/  LDL.LU.64 R10, [R1+0x4278] ;  /* 0x00427800010a7983 */ /* 0x001ee80000300a00 */
[----:B------:R-:W3:Y:S01]  /*5d9c0*/  LDL.LU.64 R8, [R1+0x4270] ;  /* 0x0042700001087983 */ /* 0x000ee20000300a00 */
[----:B------:R-:W-:-:S02]  /*5d9d0*/  F2FP.F16.E5M2.UNPACK_B R2, R3 ;  /* 0x00000003ff02723e */ /* 0x000fc400020004ff */
[----:B--2---:R-:W-:-:S03]  /*5d9e0*/  F2FP.F16.E5M2.UNPACK_B R3, R20 ;  /* 0x00000014ff03723e */ /* 0x004fc600020004ff */
[----:B------:R-:W-:Y:S04]  /*5d9f0*/  STL [R1], R2 ;  /* 0x0000000201007387 */ /* 0x000fe80000100800 */
[----:B------:R-:W-:Y:S01]  /*5da00*/  STL [R1+0x4], R3 ;  /* 0x0000040301007387 */ /* 0x000fe20000100800 */
[----:B---3--:R-:W-:-:S15]  /*5da10*/  HMMA.16816.F32 R8, R4, R2, R8 ;  /* 0x000000020408723c */ /* 0x008fde0000001808 */
[----:B------:R-:W-:-:S08]  /*5da20*/  NOP ;  /* 0x0000000000007918 */ /* 0x000fd00000000000 */
[----:B------:R-:W-:Y:S04]  /*5da30*/  STL.64 [R1+0xe0], R8 ;  /* 0x0000e00801007387 */ /* 0x000fe80000100a00 */
[----:B------:R0:W-:Y:S04]  /*5da40*/  STL.64 [R1+0xe8], R10 ;  /* 0x0000e80a01007387 */ /* 0x0001e80000100a00 */
[----:B0-----:R-:W2:Y:S04]  /*5da50*/  LDL.LU.64 R10, [R1+0x4268] ;  /* 0x00426800010a7983 */ /* 0x001ea80000300a00 */
[----:B------:R-:W2:Y:S01]  /*5da60*/  LDL.LU.64 R8, [R1+0x4260] ;  /* 0x0042600001087983 */ /* 0x000ea20000300a00 */
[----:B------:R-:W-:-:S02]  /*5da70*/  F2FP.F16.E5M2.UNPACK_B R28, R28 ;  /* 0x0000001cff1c723e */ /* 0x000fc400020004ff */
[----:B------:R-:W-:-:S07]  /*5da80*/  F2FP.F16.E5M2.UNPACK_B R29, R29 ;  /* 0x0000001dff1d723e */ /* 0x000fce00020004ff */
[----:B--2---:R-:W-:-:S15]  /*5da90*/  HMMA.16816.F32 R8, R4, R28, R8 ;  /* 0x0000001c0408723c */ /* 0x004fde0000001808 */
[----:B------:R-:W-:-:S08]  /*5daa0*/  NOP ;  /* 0x0000000000007918 */ /* 0x000fd00000000000 */
[----:B------:R-:W-:Y:S04]  /*5dab0*/  STL.64 [R1+0xf0], R8 ;  /* 0x0000f00801007387 */ /* 0x000fe80000100a00 */
[----:B------:R0:W-:Y:S04]  /*5dac0*/  STL.64 [R1+0xf8], R10 ;  /* 0x0000f80a01007387 */ /* 0x0001e80000100a00 */
[----:B0-----:R-:W2:Y:S04]  /*5dad0*/  LDL.LU.64 R10, [R1+0x4258] ;  /* 0x00425800010a7983 */ /* 0x001ea80000300a00 */
[----:B------:R-:W2:Y:S01]  /*5dae0*/  LDL.LU.64 R8, [R1+0x4250] ;  /* 0x0042500001087983 */ /* 0x000ea20000300a00 */
[----:B------:R-:W-:-:S02]  /*5daf0*/  F2FP.F16.E5M2.UNPACK_B R26, R26 ;  /* 0x0000001aff1a723e */ /* 0x000fc400020004ff */
[----:B------:R-:W-:Y:S02]  /*5db00*/  F2FP.F16.E5M2.UNPACK_B R27, R27 ;  /* 0x0000001bff1b723e */ /* 0x000fe400020004ff */
[----:B----4-:R-:W-:Y:S02]  /*5db10*/  F2FP.F16.E5M2.UNPACK_B R24, R24 ;  /* 0x00000018ff18723e */ /* 0x010fe400020004ff */
[----:B------:R-:W-:-:S03]  /*5db20*/  F2FP.F16.E5M2.UNPACK_B R25, R25 ;  /* 0x00000019ff19723e */ /* 0x000fc600020004ff */
[----:B------:R-:W-:Y:S01]  /*5db30*/  HMMA.16816.F32 R12, R4, R26, R12 ;  /* 0x0000001a040c723c */ /* 0x000fe2000000180c */
[----:B------:R-:W-:Y:S01]  /*5db40*/  STL.64 [R1+0x4188], R28 ;  /* 0x0041881c01007387 */ /* 0x000fe20000100a00 */
[----:B------:R-:W-:Y:S02]  /*5db50*/  F2FP.F16.E5M2.UNPACK_B R22, R22 ;  /* 0x00000016ff16723e */ /* 0x000fe400020004ff */
[----:B------:R-:W-:-:S15]  /*5db60*/  F2FP.F16.E5M2.UNPACK_B R23, R23 ;  /* 0x00000017ff17723e */ /* 0x000fde00020004ff */
[----:B------:R-:W-:-:S04]  /*5db70*/  NOP ;  /* 0x0000000000007918 */ /* 0x000fc80000000000 */
[----:B------:R-:W-:Y:S04]  /*5db80*/  STL.64 [R1+0x110], R12 ;  /* 0x0001100c01007387 */ /* 0x000fe80000100a00 */
[----:B------:R-:W-:Y:S04]  /*5db90*/  STL.64 [R1+0x118], R14 ;  /* 0x0001180e01007387 */ /* 0x000fe80000100a00 */
[----:B------:R-:W-:Y:S04]  /*5dba0*/  STL.64 [R1+0x4180], R26 ;  /* 0x0041801a01007387 */ /* 0x000fe80000100a00 */
[----:B------:R-:W-:Y:S01]  /*5dbb0*/  STL.64 [R1+0x4178], R24 ;  /* 0x0041781801007387 */ /* 0x000fe20000100a00 */
[----:B--2---:R-:W-:-:S15]  /*5dbc0*/  HMMA.16816.F32 R8, R4, R24, R8 ;  /* 0x000000180408723c */ /* 0x004fde0000001808 */
[----:B------:R-:W-:-:S08]  /*5dbd0*/  NOP ;  /* 0x0000000000007918 */ /* 0x000fd00000000000 */
[----:B------:R-:W-:Y:S04]  /*5dbe0*/  STL.64 [R1+0x130], R8 ;  /* 0x0001300801007387 */ /* 0x000fe80000100a00 */
[----:B------:R0:W-:Y:S02]  /*5dbf0*/  STL.64 [R1+0x138], R10 ;  /* 0x0001380a01007387 */ /* 0x0001e40000100a00 */
[----:B0-----:R-:W-:Y:S02]  /*5dc00*/  HMMA.16816.F32 R8, R4, R22, R16 ;  /* 0x000000160408723c */ /* 0x001fe40000001810 */
[----:B------:R-:W2:Y:S04]  /*5dc10*/  LDL R18, [R1+0x1b08] ;  /* 0x001b080001127983 */ /* 0x000ea80000100800 */
[----:B------:R-:W3:-:S15]  /*5dc20*/  LDL R19, [R1+0x1b0c] ;  /* 0x001b0c0001137983 */ /* 0x000ede0000100800 */
[----:B------:R-:W-:-:S02]  /*5dc30*/  NOP ;  /* 0x0000000000007918 */ /* 0x000fc40000000000 */
[----:B------:R-:W-:Y:S04]  /*5dc40*/  STL.64 [R1+0x150], R8 ;  /* 0x0001500801007387 */ /* 0x000fe80000100a00 */
[----:B------:R-:W-:Y:S04]  /*5dc50*/  STL.64 [R1+0x158], R10 ;  /* 0x0001580a01007387 */ /* 0x000fe80000100a00 */
[----:B------:R-:W4:Y:S04]  /*5dc60*/  LDL R16, [R1+0x1b18] ;  /* 0x001b180001107983 */ /* 0x000f280000100800 */
[----:B------:R-:W4:Y:S04]  /*5dc70*/  LDL R17, [R1+0x1b1c] ;  /* 0x001b1c0001117983 */ /* 0x000f280000100800 */
[----:B------:R-:W2:Y:S04]  /*5dc80*/  LDL.LU R12, [R1+0x2c78] ;  /* 0x002c7800010c7983 */ /* 0x000ea80000300800 */
[----:B------:R-:W3:Y:S04]  /*5dc90*/  LDL.LU R13, [R1+0x2c80] ;  /* 0x002c8000010d7983 */ /* 0x000ee80000300800 */
[----:B---3--:R0:W-:Y:S04]  /*5dca0*/  STL [R1+0x4228], R13 ;  /* 0x0042280d01007387 */ /* 0x0081e80000100800 */
[----:B0-----:R-:W2:Y:S04]  /*5dcb0*/  LDL.LU R13, [R1+0x2c7c] ;  /* 0x002c7c00010d7983 */ /* 0x001ea80000300800 */
[----:B------:R-:W3:Y:S04]  /*5dcc0*/  LDL.LU R14, [R1+0x2c88] ;  /* 0x002c8800010e7983 */ /* 0x000ee80000300800 */
[----:B---3--:R0:W-:Y:S04]  /*5dcd0*/  STL [R1+0x4224], R14 ;  /* 0x0042240e01007387 */ /* 0x0081e80000100800 */
[----:B0-----:R-:W3:Y:S04]  /*5dce0*/  LDL.LU R14, [R1+0x2c84] ;  /* 0x002c8400010e7983 */ /* 0x001ee80000300800 */
[----:B------:R-:W4:Y:S04]  /*5dcf0*/  LDL R10, [R1+0x1b28] ;  /* 0x001b2800010a7983 */ /* 0x000f280000100800 */
[----:B----4-:R0:W-:Y:S04]  /*5dd00*/  STL [R1+0x4220], R10 ;  /* 0x0042200a01007387 */ /* 0x0101e80000100800 */
[----:B0-----:R-:W4:Y:S04]  /*5dd10*/  LDL.LU R10, [R1+0x2c8c] ;  /* 0x002c8c00010a7983 */ /* 0x001f280000300800 */
[----:B------:R-:W4:Y:S04]  /*5dd20*/  LDL R11, [R1+0x1b2c] ;  /* 0x001b2c00010b7983 */ /* 0x000f280000100800 */
[----:B------:R-:W4:Y:S04]  /*5dd30*/  LDL.LU R28, [R1+0x2c94] ;  /* 0x002c9400011c7983 */ /* 0x000f280000300800 */
        /* <DEDUP_REMOVED lines=15> */
[----:B------:R-:W3:Y:S04]  /*5de30*/  LDL R8, [R1+0x1b38] ;  /* 0x001b380001087983 */ /* 0x000ee80000100800 */
[----:B------:R-:W3:Y:S04]  /*5de40*/  LDL R9, [R1+0x1b3c] ;  /* 0x001b3c0001097983 */ /* 0x000ee80000100800 */
[----:B------:R-:W3:Y:S04]  /*5de50*/  LDL R2, [R1+0x1b48] ;  /* 0x001b480001027983 */ /* 0x000ee80000100800 */
[----:B------:R-:W3:Y:S04]  /*5de60*/  LDL R3, [R1+0x1b4c] ;  /* 0x001b4c0001037983 */ /* 0x000ee80000100800 */
[----:B------:R-:W3:Y:S04]  /*5de70*/  LDL R29, [R1+0x1b58] ;  /* 0x001b5800011d7983 */ /* 0x000ee80000100800 */
[----:B------:R-:W3:Y:S04]  /*5de80*/  LDL R0, [R1+0x1b5c] ;  /* 0x001b5c0001007983 */ /* 0x000ee80000100800 */
[----:B------:R-:W4:Y:S04]  /*5de90*/  LDL.LU R24, [R1+0x1a50] ;  /* 0x001a500001187983 */ /* 0x000f280000300800 */
        /* <DEDUP_REMOVED lines=13> */
[----:B------:R-:W3:Y:S01]  /*5df70*/  LDL.LU.64 R12, [R1+0x4240] ;  /* 0x00424000010c7983 */ /* 0x000ee20000300a00 */
[----:B------:R-:W-:-:S02]  /*5df80*/  F2FP.F16.E5M2.UNPACK_B R18, R18 ;  /* 0x00000012ff12723e */ /* 0x000fc400020004ff */
[----:B------:R-:W-:Y:S01]  /*5df90*/  F2FP.F16.E5M2.UNPACK_B R19, R19 ;  /* 0x00000013ff13723e */ /* 0x000fe200020004ff */
[----:B------:R-:W-:Y:S04]  /*5dfa0*/  STL.64 [R1+0x4160], R22 ;  /* 0x0041601601007387 */ /* 0x000fe80000100a00 */
[----:B------:R0:W-:Y:S04]  /*5dfb0*/  STL.64 [R1+0x4158], R20 ;  /* 0x0041581401007387 */ /* 0x0001e80000100a00 */
[----:B0-----:R-:W4:Y:S04]  /*5dfc0*/  LDL.LU R20, [R1+0x500] ;  /* 0x0005000001147983 */ /* 0x001f280000300800 */
[----:B------:R-:W4:Y:S04]  /*5dfd0*/  LDL.LU R21, [R1+0x504] ;  /* 0x0005040001157983 */ /* 0x000f280000300800 */
[----:B------:R-:W4:Y:S04]  /*5dfe0*/  LDL.LU R22, [R1+0x508] ;  /* 0x0005080001167983 */ /* 0x000f280000300800 */
[----:B------:R-:W4:Y:S01]  /*5dff0*/  LDL.LU R23, [R1+0x50c] ;  /* 0x00050c0001177983 */ /* 0x000f220000300800 */
[----:B---3--:R-:W-:-:S15]  /*5e000*/  HMMA.16816.F32 R12, R4, R18, R12 ;  /* 0x00000012040c723c */ /* 0x008fde000000180c */
[----:B------:R-:W-:-:S08]  /*5e010*/  NOP ;  /* 0x0000000000007918 */ /* 0x000fd00000000000 */
[----:B------:R-:W-:Y:S04]  /*5e020*/  STL.64 [R1+0x190], R12 ;  /* 0x0001900c01007387 */ /* 0x000fe80000100a00 */
[----:B------:R0:W-:Y:S04]  /*5e030*/  STL.64 [R1+0x198], R14 ;  /* 0x0001980e01007387 */ /* 0x0001e80000100a00 */
[----:B0-----:R-:W3:Y:S04]  /*5e040*/  LDL.LU.64 R14, [R1+0x4238] ;  /* 0x00423800010e7983 */ /* 0x001ee80000300a00 */
[----:B------:R-:W2:Y:S02]  /*5e050*/  LDL.LU.64 R12, [R1+0x4230] ;  /* 0x00423000010c7983 */ /* 0x000ea40000300a00 */
[----:B--2---:R-:W-:-:S02]  /*5e060*/  IMAD R12, R12, 0x100, R13 ;  /* 0x000001000c0c7824 */ /* 0x004fc400078e020d */
[----:B------:R-:W3:Y:S02]  /*5e070*/  LDL.LU R13, [R1+0x4228] ;  /* 0x00422800010d7983 */ /* 0x000ee40000300800 */
[----:B---3--:R-:W-:Y:S02]  /*5e080*/  IMAD R13, R13, 0x100, R14 ;  /* 0x000001000d0d7824 */ /* 0x008fe400078e020e */
[----:B------:R-:W2:Y:S01]  /*5e090*/  LDL.LU R14, [R1+0x4224] ;  /* 0x00422400010e7983 */ /* 0x000ea20000300800 */
[----:B------:R-:W-:Y:S02]  /*5e0a0*/  F2FP.F16.E5M2.UNPACK_B R16, R16 ;  /* 0x00000010ff10723e */ /* 0x000fe400020004ff */
[----:B------:R-:W-:-:S07]  /*5e0b0*/  F2FP.F16.E5M2.UNPACK_B R17, R17 ;  /* 0x00000011ff11723e */ /* 0x000fce00020004ff */
[----:B------:R-:W-:Y:S01]  /*5e0c0*/  HMMA.16816.F32 R24, R4, R16, R24 ;  /* 0x000000100418723c */ /* 0x000fe20000001818 */
[----:B--2---:R-:W-:Y:S02]  /*5e0d0*/  IMAD R14, R14, 0x100, R10 ;  /* 0x000001000e0e7824 */ /* 0x004fe400078e020a */
[----:B------:R-:W2:-:S15]  /*5e0e0*/  LDL.LU R10, [R1+0x4220] ;  /* 0x00422000010a7983 */ /* 0x000e9e0000300800 */
[----:B------:R-:W-:-:S05]  /*5e0f0*/  NOP ;  /* 0x0000000000007918 */ /* 0x000fca0000000000 */
[----:B------:R-:W-:Y:S04]  /*5e100*/  STL.64 [R1+0x1b0], R24 ;  /* 0x0001b01801007387 */ /* 0x000fe80000100a00 */
[----:B------:R0:W-:Y:S04]  /*5e110*/  STL.64 [R1+0x1b8], R26 ;  /* 0x0001b81a01007387 */ /* 0x0001e80000100a00 */
[----:B0-----:R-:W3:Y:S04]  /*5e120*/  LDL.LU.64 R26, [R1+0x4218] ;  /* 0x00421800011a7983 */ /* 0x001ee80000300a00 */
[----:B------:R-:W3:Y:S01]  /*5e130*/  LDL.LU.64 R24, [R1+0x4210] ;  /* 0x0042100001187983 */ /* 0x000ee20000300a00 */
[----:B------:R-:W-:-:S03]  /*5e140*/  F2FP.F16.E5M2.UNPACK_B R11, R11 ;  /* 0x0000000bff0b723e */ /* 0x000fc600020004ff */
[----:B------:R-:W-:Y:S04]  /*5e150*/  STL.64 [R1+0x4140], R18 ;  /* 0x0041401201007387 */ /* 0x000fe80000100a00 */
[----:B------:R-:W-:Y:S01]  /*5e160*/  STL.64 [R1+0x4138], R16 ;  /* 0x0041381001007387 */ /* 0x000fe20000100a00 */
[----:B------:R-:W-:Y:S02]  /*5e170*/  F2FP.F16.E5M2.UNPACK_B R12, R12 ;  /* 0x0000000cff0c723e */ /* 0x000fe400020004ff */
[----:B------:R-:W-:Y:S02]  /*5e180*/  F2FP.F16.E5M2.UNPACK_B R13, R13 ;  /* 0x0000000dff0d723e */ /* 0x000fe400020004ff */
[----:B------:R-:W-:Y:S02]  /*5e190*/  F2FP.F16.E5M2.UNPACK_B R8, R8 ;  /* 0x00000008ff08723e */ /* 0x000fe400020004ff */
[----:B------:R-:W-:Y:S01]  /*5e1a0*/  F2FP.F16.E5M2.UNPACK_B R9, R9 ;  /* 0x00000009ff09723e */ /* 0x000fe200020004ff */
[----:B------:R0:W-:Y:S02]  /*5e1b0*/  STL.64 [R1+0x41e8], R12 ;  /* 0x0041e80c01007387 */ /* 0x0001e40000100a00 */
[----:B0-----:R-:W-:-:S02]  /*5e1c0*/  F2FP.F16.E5M2.UNPACK_B R12, R29 ;  /* 0x0000001dff0c723e */ /* 0x001fc400020004ff */
[----:B------:R-:W-:Y:S02]  /*5e1d0*/  F2FP.F16.E5M2.UNPACK_B R13, R0 ;  /* 0x00000000ff0d723e */ /* 0x000fe400020004ff */
[----:B--2---:R-:W-:-:S07]  /*5e1e0*/  F2FP.F16.E5M2.UNPACK_B R10, R10 ;  /* 0x0000000aff0a723e */ /* 0x004fce00020004ff */
[----:B----4-:R-:W-:Y:S06]  /*5e1f0*/  HMMA.16816.F32 R16, R4, R10, R20 ;  /* 0x0000000a0410723c */ /* 0x010fec0000001814 */
[----:B------:R-:W-:Y:S04]  /*5e200*/  STL [R1+0x4120], R10 ;  /* 0x0041200a01007387 */ /* 0x000fe80000100800 */
[----:B------:R-:W-:-:S13]  /*5e210*/  STL [R1+0x4114], R11 ;  /* 0x0041140b01007387 */ /* 0x000fda0000100800 */
[----:B------:R-:W-:Y:S04]  /*5e220*/  STL.64 [R1+0x1e0], R16 ;  /* 0x0001e01001007387 */ /* 0x000fe80000100a00 */
[----:B------:R3:W-:Y:S04]  /*5e230*/  STL.64 [R1+0x1e8], R18 ;  /* 0x0001e81201007387 */ /* 0x0007e80000100a00 */
[----:B------:R-:W2:Y:S01]  /*5e240*/  LDL.LU R20, [R1+0x17f0] ;  /* 0x0017f00001147983 */ /* 0x000ea20000300800 */
[----:B---3--:R-:W-:-:S15]  /*5e250*/  HMMA.16816.F32 R16, R4, R8, R24 ;  /* 0x000000080410723c */ /* 0x008fde0000001818 */
[----:B------:R-:W-:-:S08]  /*5e260*/  NOP ;  /* 0x0000000000007918 */ /* 0x000fd00000000000 */
[----:B------:R-:W-:Y:S04]  /*5e270*/  STL.64 [R1+0xe20], R16 ;  /* 0x000e201001007387 */ /* 0x000fe80000100a00 */
[----:B------:R-:W-:Y:S04]  /*5e280*/  STL.64 [R1+0xe28], R18 ;  /* 0x000e281201007387 */ /* 0x000fe80000100a00 */
[----:B------:R-:W-:Y:S04]  /*5e290*/  STL [R1+0x20], R12 ;  /* 0x0000200c01007387 */ /* 0x000fe80000100800 */
[----:B------:R-:W2:Y:S04]  /*5e2a0*/  LDL.LU R21, [R1+0x17f4] ;  /* 0x0017f40001157983 */ /* 0x000ea80000300800 */
[----:B------:R-:W-:Y:S04]  /*5e2b0*/  STL [R1+0x24], R13 ;  /* 0x0000240d01007387 */ /* 0x000fe80000100800 */
        /* <DEDUP_REMOVED lines=15> */
[----:B0-----:R-:W3:Y:S04]  /*5e3b0*/  LDL.64 R20, [R1+0x8] ;  /* 0x0000080001147983 */ /* 0x001ee80000100a00 */
        /* <DEDUP_REMOVED lines=24> */
[----:B------:R-:W-:-:S03]  /*5e540*/  IMAD R15, R15, 0x100, R28 ;  /* 0x000001000f0f7824 */ /* 0x000fc600078e021c */
[----:B---3--:R-:W-:Y:S04]  /*5e550*/  STL.64 [R1+0x4208], R22 ;  /* 0x0042081601007387 */ /* 0x008fe80000100a00 */
[----:B--2---:R0:W-:Y:S04]  /*5e560*/  STL.64 [R1+0x4200], R20 ;  /* 0x0042001401007387 */ /* 0x0041e80000100a00 */
[----:B0-----:R-:W2:Y:S04]  /*5e570*/  LDL.LU R20, [R1+0x1a40] ;  /* 0x001a400001147983 */ /* 0x001ea80000300800 */
[----:B------:R-:W2:Y:S04]  /*5e580*/  LDL.LU R21, [R1+0x1a44] ;  /* 0x001a440001157983 */ /* 0x000ea80000300800 */
[----:B------:R-:W2:Y:S04]  /*5e590*/  LDL.LU R22, [R1+0x1a48] ;  /* 0x001a480001167983 */ /* 0x000ea80000300800 */
[----:B------:R-:W2:Y:S04]  /*5e5a0*/  LDL.LU R23, [R1+0x1a4c] ;  /* 0x001a4c0001177983 */ /* 0x000ea80000300800 */
[----:B------:R-:W3:Y:S04]  /*5e5b0*/  LDL.64 R10, [R1+0x18] ;  /* 0x00001800010a7983 */ /* 0x000ee80000100a00 */
[----:B------:R-:W4:Y:S04]  /*5e5c0*/  LDL.64 R28, [R1] ;  /* 0x00000000011c7983 */ /* 0x000f280000100a00 */
[----:B------:R-:W2:Y:S04]  /*5e5d0*/  LDL.LU R24, [R1+0x1810] ;  /* 0x0018100001187983 */ /* 0x000ea80000300800 */
        /* <DEDUP_REMOVED lines=22> */
[----:B------:R-:W-:Y:S04]  /*5e740*/  STL [R1+0x412c], R8 ;  /* 0x00412c0801007387 */ /* 0x000fe80000100800 */
[----:B------:R0:W-:Y:S04]  /*5e750*/  STL [R1+0x4128], R9 ;  /* 0x0041280901007387 */ /* 0x0001e80000100800 */
[----:B0-----:R-:W4:Y:S04]  /*5e760*/  LDL.64 R8, [R1+0x10] ;  /* 0x0000100001087983 */ /* 0x001f280000100a00 */
[----:B------:R-:W-:Y:S04]  /*5e770*/  STL.64 [R1+0xe10], R20 ;  /* 0x000e101401007387 */ /* 0x000fe80000100a00 */
[----:B------:R0:W-:Y:S04]  /*5e780*/  STL.64 [R1+0xe18], R22 ;  /* 0x000e181601007387 */ /* 0x0001e80000100a00 */
[----:B0-----:R-:W2:Y:S04]  /*5e790*/  LDL.LU.64 R22, [R1+0x4208] ;  /* 0x0042080001167983 */ /* 0x001ea80000300a00 */
[----:B------:R-:W2:Y:S04]  /*5e7a0*/  LDL.LU.64 R20, [R1+0x4200] ;  /* 0x0042000001147983 */ /* 0x000ea80000300a00 */
[----:B------:R-:W-:Y:S01]  /*5e7b0*/  STL [R1+0x4130], R3 ;  /* 0x0041300301007387 */ /* 0x000fe20000100800 */
[----:B--2---:R-:W-:Y:S03]  /*5e7c0*/  HMMA.16816.F32 R4, R4, R12, R20 ;  /* 0x0000000c0404723c */ /* 0x004fe60000001814 */
[----:B------:R-:W2:Y:S04]  /*5e7d0*/  LDL.LU.64 R22, [R1+0x41f8] ;  /* 0x0041f80001167983 */ /* 0x000ea80000300a00 */
[----:B------:R-:W2:Y:S04]  /*5e7e0*/  LDL.LU.64 R20, [R1+0x41f0] ;  /* 0x0041f00001147983 */ /* 0x000ea80000300a00 */
[----:B------:R-:W2:-:S12]  /*5e7f0*/  LDL.LU.64 R12, [R1+0x41e8] ;  /* 0x0041e800010c7983 */ /* 0x000e980000300a00 */
[----:B------:R-:W-:Y:S04]  /*5e800*/  STL.64 [R1+0xbb0], R4 ;  /* 0x000bb00401007387 */ /* 0x000fe80000100a00 */
[----:B------:R0:W-:Y:S04]  /*5e810*/  STL.64 [R1+0xbb8], R6 ;  /* 0x000bb80601007387 */ /* 0x0001e80000100a00 */
[----:B0-----:R-:W2:Y:S01]  /*5e820*/  LDL.64 R6, [R1+0x28] ;  /* 0x0000280001067983 */ /* 0x001ea20000100a00 */
[----:B------:R-:W-:Y:S02]  /*5e830*/  F2FP.F16.E5M2.UNPACK_B R14, R14 ;  /* 0x0000000eff0e723e */ /* 0x000fe400020004ff */
[----:B------:R-:W-:-:S07]  /*5e840*/  F2FP.F16.E5M2.UNPACK_B R15, R15 ;  /* 0x0000000fff0f723e */ /* 0x000fce00020004ff */
        /* <DEDUP_REMOVED lines=17> */
[----:B------:R-:W4:Y:S01]  /*5e960*/  LDL.LU.64 R20, [R1+0x41b8] ;  /* 0x0041b80001147983 */ /* 0x000f220000300a00 */
[----:B------:R-:W-:-:S02]  /*5e970*/  IMAD.MOV.U32 R5, RZ, RZ, R6 ;  /* 0x000000ffff057224 */ /* 0x000fc400078e0006 */
[----:B------:R-:W-:Y:S02]  /*5e980*/  IMAD.MOV.U32 R6, RZ, RZ, R11 ;  /* 0x000000ffff067224 */ /* 0x000fe400078e000b */
[----:B------:R-:W-:Y:S01]  /*5e990*/  IMAD.MOV.U32 R11, RZ, RZ, R9 ;  /* 0x000000ffff0b7224 */ /* 0x000fe200078e0009 */
[----:B----4-:R-:W-:Y:S06]  /*5e9a0*/  HMMA.16816.F32 R24, R12, R20, R24 ;  /* 0x000000140c18723c */ /* 0x010fec0000001818 */
[----:B------:R-:W-:Y:S02]  /*5e9b0*/  IMAD.MOV.U32 R9, RZ, RZ, R20 ;  /* 0x000000ffff097224 */ /* 0x000fe400078e0014 */
[----:B------:R-:W-:-:S15]  /*5e9c0*/  IMAD.MOV.U32 R0, RZ, RZ, R21 ;  /* 0x000000ffff007224 */ /* 0x000fde00078e0015 */
[----:B------:R-:W-:Y:S04]  /*5e9d0*/  STL.64 [R1+0xb70], R24 ;  /* 0x000b701801007387 */ /* 0x000fe80000100a00 */
[----:B------:R0:W-:Y:S04]  /*5e9e0*/  STL.64 [R1+0xb78], R26 ;  /* 0x000b781a01007387 */ /* 0x0001e80000100a00 */
[----:B0-----:R-:W4:Y:S04]  /*5e9f0*/  LDL.LU.64 R26, [R1+0x41b0] ;  /* 0x0041b000011a7983 */ /* 0x001f280000300a00 */
[----:B------:R-:W4:Y:S04]  /*5ea00*/  LDL.LU.64 R24, [R1+0x41a8] ;  /* 0x0041a80001187983 */ /* 0x000f280000300a00 */
[----:B------:R-:W2:Y:S01]  /*5ea10*/  LDL.LU.64 R20, [R1+0x41a0] ;  /* 0x0041a00001147983 */ /* 0x000ea20000300a00 */
[----:B------:R-:W-:-:S02]  /*5ea20*/  IMAD.MOV.U32 R4, RZ, RZ, R7 ;  /* 0x000000ffff047224 */ /* 0x000fc400078e0007 */
        /* <DEDUP_REMOVED lines=8> */
[----:B0-----:R-:W2:Y:S04]  /*5eab0*/  LDL.LU.64 R22, [R1+0x4198] ;  /* 0x0041980001167983 */ /* 0x001ea80000300a00 */
[----:B------:R-:W2:Y:S04]  /*5eac0*/  LDL.LU.64 R20, [R1+0x4190] ;  /* 0x0041900001147983 */ /* 0x000ea80000300a00 */
[----:B------:R-:W4:Y:S02]  /*5ead0*/  LDL.LU.64 R28, [R1+0x4188] ;  /* 0x00418800011c7983 */ /* 0x000f240000300a00 */
[----:B----4-:R-:W-:-:S15]  /*5eae0*/  HMMA.16816.F32 R24, R12, R28, R24 ;  /* 0x0000001c0c18723c */ /* 0x010fde0000001818 */
        /* <DEDUP_REMOVED lines=40> */
[----:B------:R-:W2:Y:S01]  /*5ed70*/  LDL.LU R23, [R1+0x17cc] ;  /* 0x0017cc0001177983 */ /* 0x000ea20000300800 */
[C---:B----4-:R-:W-:Y:S06]  /*5ed80*/  HMMA.16816.F32 R24, R12.reuse, R16, R24 ;  /* 0x000000100c18723c */ /* 0x050fec0000001818 */
[----:B--2---:R-:W-:-:S15]  /*5ed90*/  HMMA.16816.F32 R20, R12, R18, R20 ;  /* 0x000000120c14723c */ /* 0x004fde0000001814 */
[----:B------:R-:W-:-:S08]  /*5eda0*/  NOP ;  /* 0x0000000000007918 */ /* 0x000fd00000000000 */
[----:B------:R0:W-:Y:S04]  /*5edb0*/  STL.64 [R1+0xb00], R20 ;  /* 0x000b001401007387 */ /* 0x0001e80000100a00 */
[----:B------:R1:W-:Y:S04]  /*5edc0*/  STL.64 [R1+0xb08], R22 ;  /* 0x000b081601007387 */ /* 0x0003e80000100a00 */
[----:B0-----:R-:W2:Y:S04]  /*5edd0*/  LDL.LU R20, [R1+0x1730] ;  /* 0x0017300001147983 */ /* 0x001ea80000300800 */
[----:B------:R-:W-:Y:S04]  /*5ede0*/  STL.64 [R1+0xaf0], R24 ;  /* 0x000af01801007387 */ /* 0x000fe80000100a00 */
[----:B------:R0:W-:Y:S04]  /*5edf0*/  STL.64 [R1+0xaf8], R26 ;  /* 0x000af81a01007387 */ /* 0x0001e80000100a00 */
[----:B------:R-:W2:Y:S04]  /*5ee00*/  LDL.LU R21, [R1+0x1734] ;  /* 0x0017340001157983 */ /* 0x000ea80000300800 */
[----:B-1----:R-:W3:Y:S04]  /*5ee10*/  LDL.LU R22, [R1+0x1738] ;  /* 0x0017380001167983 */ /* 0x002ee80000300800 */
[----:B------:R-:W3:Y:S01]  /*5ee20*/  LDL.LU R23, [R1+0x173c] ;  /* 0x00173c0001177983 */ /* 0x000ee20000300800 */
[----:B0-----:R-:W-:-:S02]  /*5ee30*/  IMAD.MOV.U32 R26, RZ, RZ, R3 ;  /* 0x000000ffff1a7224 */ /* 0x001fc400078e0003 */
[----:B------:R-:W-:Y:S01]  /*5ee40*/  IMAD.MOV.U32 R27, RZ, RZ, R8 ;  /* 0x000000ffff1b7224 */ /* 0x000fe200078e0008 */
[----:B---3--:R-:W-:Y:S04]  /*5ee50*/  STL.64 [R1+0x4068], R22 ;  /* 0x0040681601007387 */ /* 0x008fe80000100a00 */
[----:B--2---:R0:W-:Y:S04]  /*5ee60*/  STL.64 [R1+0x4060], R20 ;  /* 0x0040601401007387 */ /* 0x0041e80000100a00 */
[----:B------:R-:W2:Y:S04]  /*5ee70*/  LDL.LU R3, [R1+0x4130] ;  /* 0x0041300001037983 */ /* 0x000ea80000300800 */
[----:B------:R-:W3:Y:S04]  /*5ee80*/  LDL.LU R8, [R1+0x412c] ;  /* 0x00412c0001087983 */ /* 0x000ee80000300800 */
[----:B------:R1:W-:Y:S04]  /*5ee90*/  STL.64 [R1+0x4070], R26 ;  /* 0x0040701a01007387 */ /* 0x0003e80000100a00 */
[----:B0-----:R-:W4:Y:S04]  /*5eea0*/  LDL.LU R20, [R1+0x1750] ;  /* 0x0017500001147983 */ /* 0x001f280000300800 */
[----:B------:R-:W4:Y:S04]  /*5eeb0*/  LDL.LU R21, [R1+0x1754] ;  /* 0x0017540001157983 */ /* 0x000f280000300800 */
[----:B------:R-:W2:Y:S04]  /*5eec0*/  LDL.LU R22, [R1+0x1758] ;  /* 0x0017580001167983 */ /* 0x000ea80000300800 */
[----:B------:R-:W2:Y:S01]  /*5eed0*/  LDL.LU R23, [R1+0x175c] ;  /* 0x00175c0001177983 */ /* 0x000ea20000300800 */
[----:B------:R-:W-:-:S02]  /*5eee0*/  IMAD.MOV.U32 R24, RZ, RZ, R9 ;  /* 0x000000ffff187224 */ /* 0x000fc400078e0009 */
[----:B------:R-:W-:Y:S02]  /*5eef0*/  IMAD.MOV.U32 R25, RZ, RZ, R0 ;  /* 0x000000ffff197224 */ /* 0x000fe400078e0000 */
[----:B-1----:R-:W-:Y:S02]  /*5ef00*/  IMAD.MOV.U32 R26, RZ, RZ, R10 ;  /* 0x000000ffff1a7224 */ /* 0x002fe400078e000a */
[----:B------:R-:W-:Y:S01]  /*5ef10*/  IMAD.MOV.U32 R27, RZ, RZ, R11 ;  /* 0x000000ffff1b7224 */ /* 0x000fe200078e000b */
[----:B--2---:R-:W-:Y:S04]  /*5ef20*/  STL.64 [R1+0x4080], R22 ;  /* 0x0040801601007387 */ /* 0x004fe80000100a00 */
[----:B----4-:R0:W-:Y:S04]  /*5ef30*/  STL.64 [R1+0x4078], R20 ;  /* 0x0040781401007387 */ /* 0x0101e80000100a00 */
[----:B------:R-:W3:Y:S04]  /*5ef40*/  LDL.LU R9, [R1+0x4128] ;  /* 0x0041280001097983 */ /* 0x000ee80000300800 */
[----:B------:R-:W2:Y:S04]  /*5ef50*/  LDL.LU R0, [R1+0x4124] ;  /* 0x0041240001007983 */ /* 0x000ea80000300800 */
[----:B------:R-:W4:Y:S04]  /*5ef60*/  LDL.LU R10, [R1+0x4120] ;  /* 0x00412000010a7983 */ /* 0x000f280000300800 */
[----:B------:R1:W-:Y:S04]  /*5ef70*/  STL.64 [R1+0x4088], R24 ;  /* 0x0040881801007387 */ /* 0x0003e80000100a00 */
[----:B------:R-:W-:Y:S04]  /*5ef80*/  STL.64 [R1+0x40a0], R26 ;  /* 0x0040a01a01007387 */ /* 0x000fe80000100a00 */
[----:B0-----:R-:W3:Y:S04]  /*5ef90*/  LDL.LU R20, [R1+0x1760] ;  /* 0x0017600001147983 */ /* 0x001ee80000300800 */
[----:B------:R-:W3:Y:S04]  /*5efa0*/  LDL.LU R21, [R1+0x1764] ;  /* 0x0017640001157983 */ /* 0x000ee80000300800 */
[----:B------:R-:W4:Y:S01]  /*5efb0*/  LDL.LU R22, [R1+0x1768] ;  /* 0x0017680001167983 */ /* 0x000f220000300800 */
[----:B-1----:R-:W-:-:S02]  /*5efc0*/  IMAD.MOV.U32 R24, RZ, RZ, R7 ;  /* 0x000000ffff187224 */ /* 0x002fc400078e0007 */
[----:B------:R-:W-:Y:S02]  /*5efd0*/  IMAD.MOV.U32 R25, RZ, RZ, R6 ;  /* 0x000000ffff197224 */ /* 0x000fe400078e0006 */
[----:B--2---:R-:W-:Y:S02]  /*5efe0*/  IMAD.MOV.U32 R23, RZ, RZ, R0 ;  /* 0x000000ffff177224 */ /* 0x004fe400078e0000 */
[----:B------:R-:W2:Y:S04]  /*5eff0*/  LDL.LU R0, [R1+0x411c] ;  /* 0x00411c0001007983 */ /* 0x000ea80000300800 */
[----:B------:R-:W-:Y:S04]  /*5f000*/  STL.64 [R1+0x40b8], R24 ;  /* 0x0040b81801007387 */ /* 0x000fe80000100a00 */
[----:B----4-:R-:W-:Y:S04]  /*5f010*/  STL.64 [R1+0x4098], R22 ;  /* 0x0040981601007387 */ /* 0x010fe80000100a00 */
[----:B---3--:R0:W-:Y:S04]  /*5f020*/  STL.64 [R1+0x4090], R20 ;  /* 0x0040901401007387 */ /* 0x0081e80000100a00 */
[----:B0-----:R-:W3:Y:S04]  /*5f030*/  LDL.LU R20, [R1+0x1770] ;  /* 0x0017700001147983 */ /* 0x001ee80000300800 */
[----:B------:R-:W3:Y:S04]  /*5f040*/  LDL.LU R21, [R1+0x1774] ;  /* 0x0017740001157983 */ /* 0x000ee80000300800 */
[----:B------:R-:W4:Y:S04]  /*5f050*/  LDL.LU R22, [R1+0x1778] ;  /* 0x0017780001167983 */ /* 0x000f280000300800 */
[----:B------:R-:W4:Y:S04]  /*5f060*/  LDL.LU R23, [R1+0x177c] ;  /* 0x00177c0001177983 */ /* 0x000f280000300800 */
[----:B------:R-:W2:Y:S01]  /*5f070*/  LDL.64 R24, [R1+0x20] ;  /* 0x0000200001187983 */ /* 0x000ea20000100a00 */
[----:B------:R-:W-:-:S02]  /*5f080*/  IMAD.MOV.U32 R26, RZ, RZ, R5 ;  /* 0x000000ffff1a7224 */ /* 0x000fc400078e0005 */
[----:B------:R-:W-:-:S05]  /*5f090*/  IMAD.MOV.U32 R27, RZ, RZ, R4 ;  /* 0x000000ffff1b7224 */ /* 0x000fca00078e0004 */
[----:B------:R-:W-:Y:S04]  /*5f0a0*/  STL.64 [R1+0x40e8], R26 ;  /* 0x0040e81a01007387 */ /* 0x000fe80000100a00 */
[----:B--2---:R-:W-:Y:S04]  /*5f0b0*/  STL.64 [R1+0x40e0], R24 ;  /* 0x0040e01801007387 */ /* 0x004fe80000100a00 */
[----:B----4-:R-:W-:Y:S04]  /*5f0c0*/  STL.64 [R1+0x40b0], R22 ;  /* 0x0040b01601007387 */ /* 0x010fe80000100a00 */
[----:B---3--:R0:W-:Y:S04]  /*5f0d0*/  STL.64 [R1+0x40a8], R20 ;  /* 0x0040a81401007387 */ /* 0x0081e80000100a00 */
[----:B0-----:R-:W2:Y:S01]  /*5f0e0*/  LDL.LU R20, [R1+0x1780] ;  /* 0x0017800001147983 */ /* 0x001ea20000300800 */
[----:B------:R-:W-:-:S03]  /*5f0f0*/  IMAD.MOV.U32 R21, RZ, RZ, R0 ;  /* 0x000000ffff157224 */ /* 0x000fc600078e0000 */
[----:B------:R-:W3:Y:S04]  /*5f100*/  LDL.LU R0, [R1+0x4118] ;  /* 0x0041180001007983 */ /* 0x000ee80000300800 */
[----:B------:R-:W4:Y:S04]  /*5f110*/  LDL.LU R22, [R1+0x1788] ;  /* 0x0017880001167983 */ /* 0x000f280000300800 */
[----:B------:R-:W4:Y:S04]  /*5f120*/  LDL.LU R23, [R1+0x178c] ;  /* 0x00178c0001177983 */ /* 0x000f280000300800 */
[----:B------:R-:W2:Y:S04]  /*5f130*/  LDL.LU R24, [R1+0x1a20] ;  /* 0x001a200001187983 */ /* 0x000ea80000300800 */
[----:B------:R-:W2:Y:S04]  /*5f140*/  LDL.LU R25, [R1+0x1a24] ;  /* 0x001a240001197983 */ /* 0x000ea80000300800 */
[----:B------:R-:W4:Y:S04]  /*5f150*/  LDL.LU R26, [R1+0x1a28] ;  /* 0x001a2800011a7983 */ /* 0x000f280000300800 */
[----:B------:R-:W2:Y:S04]  /*5f160*/  LDL.LU R11, [R1+0x2c9c] ;  /* 0x002c9c00010b7983 */ /* 0x000ea80000300800 */
[----:B------:R-:W2:Y:S01]  /*5f170*/  LDL.LU R4, [R1+0x2c98] ;  /* 0x002c980001047983 */ /* 0x000ea20000300800 */
[----:B---3--:R-:W-:-:S03]  /*5f180*/  IMAD.MOV.U32 R27, RZ, RZ, R0 ;  /* 0x000000ffff1b7224 */ /* 0x008fc600078e0000 */
[----:B------:R-:W3:Y:S04]  /*5f190*/  LDL.LU R0, [R1+0x2ca4] ;  /* 0x002ca40001007983 */ /* 0x000ee80000300800 */
[----:B------:R-:W3:Y:S04]  /*5f1a0*/  LDL.LU R5, [R1+0x2ca0] ;  /* 0x002ca00001057983 */ /* 0x000ee80000300800 */
[----:B------:R-:W3:Y:S04]  /*5f1b0*/  LDL.LU R6, [R1+0x2ca8] ;  /* 0x002ca80001067983 */ /* 0x000ee80000300800 */
[----:B------:R-:W3:Y:S04]  /*5f1c0*/  LDL.LU R7, [R1+0x2cb4] ;  /* 0x002cb40001077983 */ /* 0x000ee80000300800 */
[----:B----4-:R-:W-:Y:S04]  /*5f1d0*/  STL.64 [R1+0x40f8], R26 ;  /* 0x0040f81a01007387 */ /* 0x010fe80000100a00 */
[----:B--2---:R0:W-:Y:S04]  /*5f1e0*/  STL.64 [R1+0x40f0], R24 ;  /* 0x0040f01801007387 */ /* 0x0041e80000100a00 */
        /* <DEDUP_REMOVED lines=14> */
[----:B------:R-:W3:Y:S04]  /*5f2d0*/  LDL.LU R22, [R1+0x1798] ;  /* 0x0017980001167983 */ /* 0x000ee80000300800 */
[----:B------:R-:W3:Y:S01]  /*5f2e0*/  LDL.LU R23, [R1+0x179c] ;  /* 0x00179c0001177983 */ /* 0x000ee20000300800 */
[----:B------:R-:W-:-:S03]  /*5f2f0*/  IMAD R4, R4, 0x100, R11 ;  /* 0x0000010004047824 */ /* 0x000fc600078e020b */
[----:B---3--:R-:W-:Y:S04]  /*5f300*/  STL.64 [R1+0x40d8], R22 ;  /* 0x0040d81601007387 */ /* 0x008fe80000100a00 */
[----:B----4-:R0:W-:Y:S04]  /*5f310*/  STL.64 [R1+0x40d0], R20 ;  /* 0x0040d01401007387 */ /* 0x0101e80000100a00 */
        /* <DEDUP_REMOVED lines=20> */
[----:B0-----:R-:W4:Y:S04]  /*5f460*/  LDL.LU R10, [R1+0x2cac] ;  /* 0x002cac00010a7983 */ /* 0x001f280000300800 */
        /* <DEDUP_REMOVED lines=13> */
[----:B------:R-:W2:Y:S01]  /*5f540*/  LDL.LU.64 R24, [R1+0x40e0] ;  /* 0x0040e00001187983 */ /* 0x000ea20000300a00 */
[----:B----4-:R-:W-:-:S02]  /*5f550*/  IMAD R6, R6, 0x100, R10 ;  /* 0x0000010006067824 */ /* 0x010fc400078e020a */
[----:B---3--:R-:W-:Y:S01]  /*5f560*/  IMAD R7, R0, 0x100, R7 ;  /* 0x0000010000077824 */ /* 0x008fe200078e0207 */
[----:B------:R-:W-:Y:S02]  /*5f570*/  F2FP.F16.E5M2.UNPACK_B R4, R4 ;  /* 0x00000004ff04723e */ /* 0x000fe400020004ff */
[----:B------:R-:W-:Y:S01]  /*5f580*/  F2FP.F16.E5M2.UNPACK_B R5, R5 ;  /* 0x00000005ff05723e */ /* 0x000fe200020004ff */
[----:B--2---:R-:W-:Y:S01]  /*5f590*/  HMMA.16816.F32 R12, R12, R24, R20 ;  /* 0x000000180c0c723c */ /* 0x004fe20000001814 */
[----:B------:R-:W2:Y:S04]  /*5f5a0*/  LDL.LU.64 R22, [R1+0x40d8] ;  /* 0x0040d80001167983 */ /* 0x000ea80000300a00 */
[----:B------:R-:W2:Y:S01]  /*5f5b0*/  LDL.LU.64 R20, [R1+0x40d0] ;  /* 0x0040d00001147983 */ /* 0x000ea20000300a00 */
[----:B------:R-:W-:-:S02]  /*5f5c0*/  F2FP.F16.E5M2.UNPACK_B R6, R6 ;  /* 0x00000006ff06723e */ /* 0x000fc400020004ff */
[----:B------:R-:W-:Y:S01]  /*5f5d0*/  F2FP.F16.E5M2.UNPACK_B R7, R7 ;  /* 0x00000007ff07723e */ /* 0x000fe200020004ff */
[----:B------:R-:W-:Y:S02]  /*5f5e0*/  IMAD.MOV.U32 R9, RZ, RZ, R24 ;  /* 0x000000ffff097224 */ /* 0x000fe400078e0018 */
[----:B------:R-:W-:-:S12]  /*5f5f0*/  IMAD.MOV.U32 R0, RZ, RZ, R25 ;  /* 0x000000ffff007224 */ /* 0x000fd800078e0019 */
        /* <DEDUP_REMOVED lines=42> */
[----:B---3--:R-:W-:Y:S06]  /*5f8a0*/  HMMA.16816.F32 R12, R4, R28, R12 ;  /* 0x0000001c040c723c */ /* 0x008fec000000180c */
[----:B------:R0:W-:Y:S02]  /*5f8b0*/  STL.64 [R1+0x3f80], R28 ;  /* 0x003f801c01007387 */ /* 0x0001e40000100a00 */
[----:B0-----:R-:W-:-:S15]  /*5f8c0*/  IMAD.MOV.U32 R28, RZ, RZ, R9 ;  /* 0x000000ffff1c7224 */ /* 0x001fde00078e0009 */
[----:B------:R-:W-:Y:S04]  /*5f8d0*/  STL.64 [R1+0xa70], R12 ;  /* 0x000a700c01007387 */ /* 0x000fe80000100a00 */
[----:B------:R0:W-:Y:S04]  /*5f8e0*/  STL.64 [R1+0xa78], R14 ;  /* 0x000a780e01007387 */ /* 0x0001e80000100a00 */
[----:B------:R-:W3:Y:S01]  /*5f8f0*/  LDL.LU R9, [R1+0x2ccc] ;  /* 0x002ccc0001097983 */ /* 0x000ee20000300800 */
[----:B------:R-:W-:-:S03]  /*5f900*/  IMAD.MOV.U32 R29, RZ, RZ, R0 ;  /* 0x000000ffff1d7224 */ /* 0x000fc600078e0000 */
[----:B0-----:R-:W3:Y:S04]  /*5f910*/  LDL.LU R14, [R1+0x2cc8] ;  /* 0x002cc800010e7983 */ /* 0x001ee80000300800 */
[----:B------:R-:W3:Y:S01]  /*5f920*/  LDL.LU R15, [R1+0x2cd0] ;  /* 0x002cd000010f7983 */ /* 0x000ee20000300800 */
[C---:B--2---:R-:W-:Y:S06]  /*5f930*/  HMMA.16816.F32 R20, R4.reuse, R26, R20 ;  /* 0x0000001a0414723c */ /* 0x044fec0000001814 */
[----:B----4-:R-:W-:-:S15]  /*5f940*/  HMMA.16816.F32 R16, R4, R24, R16 ;  /* 0x000000180410723c */ /* 0x010fde0000001810 */
[----:B------:R-:W-:-:S02]  /*5f950*/  NOP ;  /* 0x0000000000007918 */ /* 0x000fc40000000000 */
[----:B------:R-:W-:Y:S04]  /*5f960*/  STL.64 [R1+0xa60], R20 ;  /* 0x000a601401007387 */ /* 0x000fe80000100a00 */
[----:B------:R0:W-:Y:S03]  /*5f970*/  STL.64 [R1+0xa68], R22 ;  /* 0x000a681601007387 */ /* 0x0001e60000100a00 */
[----:B------:R-:W-:Y:S01]  /*5f980*/  IMAD.MOV.U32 R0, RZ, RZ, R19 ;  /* 0x000000ffff007224 */ /* 0x000fe200078e0013 */
[----:B0-----:R-:W2:Y:S04]  /*5f990*/  LDL.LU.64 R22, [R1+0x4048] ;  /* 0x0040480001167983 */ /* 0x001ea80000300a00 */
[----:B------:R-:W4:Y:S04]  /*5f9a0*/  LDL.LU.64 R20, [R1+0x4040] ;  /* 0x0040400001147983 */ /* 0x000f280000300a00 */
[----:B------:R0:W-:Y:S04]  /*5f9b0*/  STL.64 [R1+0xa50], R16 ;  /* 0x000a501001007387 */ /* 0x0001e80000100a00 */
[----:B------:R1:W-:Y:S04]  /*5f9c0*/  STL [R1+0xa58], R18 ;  /* 0x000a581201007387 */ /* 0x0003e80000100800 */
        /* <DEDUP_REMOVED lines=29> */
[----:B0-----:R-:W4:Y:S04]  /*5fba0*/  LDL.LU R24, [R1+0x16e0] ;  /* 0x0016e00001187983 */ /* 0x001f280000300800 */
        /* <DEDUP_REMOVED lines=9> */
[----:B------:R0:W-:Y:S04]  /*5fc40*/  STL [R1+0x31a0], R0 ;  /* 0x0031a00001007387 */ /* 0x0001e80000100800 */
[----:B0-----:R-:W4:Y:S04]  /*5fc50*/  LDL.LU R0, [R1+0x2cd4] ;  /* 0x002cd40001007983 */ /* 0x001f280000300800 */
        /* <DEDUP_REMOVED lines=34> */
[----:B--2---:R-:W-:-:S02]  /*5fe80*/  IMAD R12, R12, 0x100, R10 ;  /* 0x000001000c0c7824 */ /* 0x004fc400078e020a */
[----:B------:R-:W-:Y:S01]  /*5fe90*/  IMAD R13, R13, 0x100, R11 ;  /* 0x000001000d0d7824 */ /* 0x000fe200078e020b */
[----:B------:R-:W2:Y:S04]  /*5fea0*/  LDL.LU R10, [R1+0x3ffc] ;  /* 0x003ffc00010a7983 */ /* 0x000ea80000300800 */
[----:B------:R-:W2:Y:S01]  /*5feb0*/  LDL.LU R11, [R1+0x3ff8] ;  /* 0x003ff800010b7983 */ /* 0x000ea20000300800 */
[----:B---3--:R-:W-:Y:S01]  /*5fec0*/  IMAD R14, R14, 0x100, R9 ;  /* 0x000001000e0e7824 */ /* 0x008fe200078e0209 */
[----:B--2---:R-:W-:-:S15]  /*5fed0*/  HMMA.16816.F32 R24, R4, R10, R24 ;  /* 0x0000000a0418723c */ /* 0x004fde0000001818 */
[----:B------:R-:W-:-:S08]  /*5fee0*/  NOP ;  /* 0x0000000000007918 */ /* 0x000fd00000000000 */
[----:B------:R-:W-:Y:S04]  /*5fef0*/  STL.64 [R1+0xa00], R24 ;  /* 0x000a001801007387 */ /* 0x000fe80000100a00 */
[----:B------:R0:W-:Y:S04]  /*5ff00*/  STL.64 [R1+0xa08], R26 ;  /* 0x000a081a01007387 */ /* 0x0001e80000100a00 */
[----:B0-----:R-:W2:Y:S04]  /*5ff10*/  LDL.LU.64 R26, [R1+0x3ff0] ;  /* 0x003ff000011a7983 */ /* 0x001ea80000300a00 */
[----:B------:R-:W2:Y:S04]  /*5ff20*/  LDL.LU.64 R24, [R1+0x3fe8] ;  /* 0x003fe80001187983 */ /* 0x000ea80000300a00 */
[----:B------:R-:W4:Y:S04]  /*5ff30*/  LDL.LU R9, [R1+0x3fe0] ;  /* 0x003fe00001097983 */ /* 0x000f280000300800 */
[----:B------:R-:W-:Y:S01]  /*5ff40*/  STL [R1+0x3f1c], R8 ;  /* 0x003f1c0801007387 */ /* 0x000fe20000100800 */
[----:B----4-:R-:W-:Y:S06]  /*5ff50*/  HMMA.16816.F32 R16, R4, R8, R16 ;  /* 0x000000080410723c */ /* 0x010fec0000001810 */
[----:B------:R-:W-:-:S15]  /*5ff60*/  STL [R1+0x3f18], R9 ;  /* 0x003f180901007387 */ /* 0x000fde0000100800 */
[----:B------:R-:W-:-:S02]  /*5ff70*/  NOP ;  /* 0x0000000000007918 */ /* 0x000fc40000000000 */
[----:B------:R-:W-:Y:S04]  /*5ff80*/  STL.64 [R1+0xde0], R16 ;  /* 0x000de01001007387 */ /* 0x000fe80000100a00 */
[----:B------:R-:W-:Y:S04]  /*5ff90*/  STL.64 [R1+0xde8], R18 ;  /* 0x000de81201007387 */ /* 0x000fe80000100a00 */
[----:B------:R0:W-:Y:S02]  /*5ffa0*/  STL.64 [R1+0x3fb8], R10 ;  /* 0x003fb80a01007387 */ /* 0x0001e40000100a00 */
        /* <DEDUP_REMOVED lines=25> */
[----:B------:R-:W3:Y:S04]  /*60140*/  LDL.LU R8, [R1+0x16b0] ;  /* 0x0016b00001087983 */ /* 0x000ee80000300800 */
[----:B------:R-:W3:Y:S04]  /*60150*/  LDL.LU R9, [R1+0x16b4] ;  /* 0x0016b40001097983 */ /* 0x000ee80000300800 */
[----:B------:R-:W2:Y:S04]  /*60160*/  LDL.LU R10, [R1+0x16b8] ;  /* 0x0016b800010a7983 */ /* 0x000ea80000300800 */
[----:B------:R-:W2:Y:S04]  /*60170*/  LDL.LU R11, [R1+0x16bc] ;  /* 0x0016bc00010b7983 */ /* 0x000ea80000300800 */
[----:B------:R-:W4:Y:S04]  /*60180*/  LDL R4, [R1+0x18] ;  /* 0x0000180001047983 */ /* 0x000f280000100800 */
[----:B------:R-:W4:Y:S04]  /*60190*/  LDL R5, [R1+0x1c] ;  /* 0x00001c0001057983 */ /* 0x000f280000100800 */
[----:B----4-:R0:W-:Y:S04]  /*601a0*/  STL.64 [R1+0x3fd8], R4 ;  /* 0x003fd80401007387 */ /* 0x0101e80000100a00 */
[----:B0-----:R-:W4:Y:S04]  /*601b0*/  LDL.LU R4, [R1+0x16d0] ;  /* 0x0016d00001047983 */ /* 0x001f280000300800 */
[----:B------:R-:W4:Y:S04]  /*601c0*/  LDL.LU R5, [R1+0x16d4] ;  /* 0x0016d40001057983 */ /* 0x000f280000300800 */
[----:B------:R-:W4:Y:S04]  /*601d0*/  LDL.LU R6, [R1+0x16d8] ;  /* 0x0016d80001067983 */ /* 0x000f280000300800 */
[----:B------:R-:W4:Y:S04]  /*601e0*/  LDL.LU R7, [R1+0x16dc] ;  /* 0x0016dc0001077983 */ /* 0x000f280000300800 */
[----:B------:R-:W4:Y:S04]  /*601f0*/  LDL.64 R2, [R1+0x28] ;  /* 0x0000280001027983 */ /* 0x000f280000100a00 */
[----:B--2---:R-:W-:Y:S04]  /*60200*/  STL.64 [R1+0x3fc8], R10 ;  /* 0x003fc80a01007387 */ /* 0x004fe80000100a00 */
[----:B---3--:R0:W-:Y:S04]  /*60210*/  STL.64 [R1+0x3fc0], R8 ;  /* 0x003fc00801007387 */ /* 0x0081e80000100a00 */
[----:B0-----:R-:W2:Y:S04]  /*60220*/  LDL.LU R8, [R1+0x16c0] ;  /* 0x0016c00001087983 */ /* 0x001ea80000300800 */
[----:B------:R-:W2:Y:S04]  /*60230*/  LDL.LU R9, [R1+0x16c4] ;  /* 0x0016c40001097983 */ /* 0x000ea80000300800 */
[----:B------:R-:W2:Y:S04]  /*60240*/  LDL.LU R10, [R1+0x16c8] ;  /* 0x0016c800010a7983 */ /* 0x000ea80000300800 */
[----:B------:R-:W2:Y:S04]  /*60250*/  LDL.LU R11, [R1+0x16cc] ;  /* 0x0016cc00010b7983 */ /* 0x000ea80000300800 */
[----:B------:R0:W-:Y:S04]  /*60260*/  STL.64 [R1+0x3f98], R24 ;  /* 0x003f981801007387 */ /* 0x0001e80000100a00 */
[----:B------:R-:W3:Y:S04]  /*60270*/  LDL.64 R28, [R1] ;  /* 0x00000000011c7983 */ /* 0x000ee80000100a00 */
[----:B0-----:R-:W3:Y:S04]  /*60280*/  LDL.64 R24, [R1+0x10] ;  /* 0x0000100001187983 */ /* 0x001ee80000100a00 */
[----:B------:R-:W-:Y:S04]  /*60290*/  STL.64 [R1+0x3f68], R22 ;  /* 0x003f681601007387 */ /* 0x000fe80000100a00 */
[----:B------:R0:W-:Y:S04]  /*602a0*/  STL.64 [R1+0x3f60], R20 ;  /* 0x003f601401007387 */ /* 0x0001e80000100a00 */
[----:B0-----:R-:W4:Y:S04]  /*602b0*/  LDL.LU R20, [R1+0x1670] ;  /* 0x0016700001147983 */ /* 0x001f280000300800 */
[----:B------:R-:W4:Y:S04]  /*602c0*/  LDL.LU R21, [R1+0x1674] ;  /* 0x0016740001157983 */ /* 0x000f280000300800 */
[----:B------:R-:W2:Y:S04]  /*602d0*/  LDL.LU R22, [R1+0x1678] ;  /* 0x0016780001167983 */ /* 0x000ea80000300800 */
[----:B------:R-:W2:Y:S01]  /*602e0*/  LDL.LU R23, [R1+0x167c] ;  /* 0x00167c0001177983 */ /* 0x000ea20000300800 */
[----:B------:R-:W-:Y:S01]  /*602f0*/  IMAD R15, R15, 0x100, R0 ;  /* 0x000001000f0f7824 */ /* 0x000fe200078e0200 */
[----:B------:R-:W-:-:S02]  /*60300*/  F2FP.F16.E5M2.UNPACK_B R12, R12 ;  /* 0x0000000cff0c723e */ /* 0x000fc400020004ff */
[----:B------:R-:W-:Y:S02]  /*60310*/  F2FP.F16.E5M2.UNPACK_B R13, R13 ;  /* 0x0000000dff0d723e */ /* 0x000fe400020004ff */
[----:B------:R-:W-:Y:S02]  /*60320*/  F2FP.F16.E5M2.UNPACK_B R14, R14 ;  /* 0x0000000eff0e723e */ /* 0x000fe400020004ff */
[----:B------:R-:W-:Y:S01]  /*60330*/  F2FP.F16.E5M2.UNPACK_B R15, R15 ;  /* 0x0000000fff0f723e */ /* 0x000fe200020004ff */
[----:B--2---:R-:W-:Y:S04]  /*60340*/  STL.64 [R1+0x3fb0], R22 ;  /* 0x003fb01601007387 */ /* 0x004fe80000100a00 */
[----:B----4-:R0:W-:Y:S04]  /*60350*/  STL.64 [R1+0x3fa8], R20 ;  /* 0x003fa81401007387 */ /* 0x0101e80000100a00 */
[----:B0-----:R-:W2:Y:S04]  /*60360*/  LDL.LU R20, [R1+0x16a0] ;  /* 0x0016a00001147983 */ /* 0x001ea80000300800 */
[----:B------:R-:W2:Y:S04]  /*60370*/  LDL.LU R21, [R1+0x16a4] ;  /* 0x0016a40001157983 */ /* 0x000ea80000300800 */
[----:B------:R-:W2:Y:S04]  /*60380*/  LDL.LU R22, [R1+0x16a8] ;  /* 0x0016a80001167983 */ /* 0x000ea80000300800 */
[----:B------:R-:W2:Y:S04]  /*60390*/  LDL.LU R23, [R1+0x16ac] ;  /* 0x0016ac0001177983 */ /* 0x000ea80000300800 */
[----:B------:R-:W4:Y:S04]  /*603a0*/  LDL.LU R16, [R1+0x1640] ;  /* 0x0016400001107983 */ /* 0x000f280000300800 */
[----:B------:R-:W4:Y:S04]  /*603b0*/  LDL.LU R17, [R1+0x1644] ;  /* 0x0016440001117983 */ /* 0x000f280000300800 */
[----:B------:R-:W3:Y:S04]  /*603c0*/  LDL.LU R18, [R1+0x1648] ;  /* 0x0016480001127983 */ /* 0x000ee80000300800 */
[----:B------:R-:W3:Y:S01]  /*603d0*/  LDL.LU R19, [R1+0x164c] ;  /* 0x00164c0001137983 */ /* 0x000ee20000300800 */
[----:B------:R-:W-:Y:S03]  /*603e0*/  HMMA.16816.F32 R4, R12, R2, R4 ;  /* 0x000000020c04723c */ /* 0x000fe60000001804 */
[----:B---3--:R-:W-:Y:S04]  /*603f0*/  STL.64 [R1+0x3f48], R18 ;  /* 0x003f481201007387 */ /* 0x008fe80000100a00 */
[----:B----4-:R0:W-:Y:S04]  /*60400*/  STL.64 [R1+0x3f40], R16 ;  /* 0x003f401001007387 */ /* 0x0101e80000100a00 */
        /* <DEDUP_REMOVED lines=1991> */
[----:B------:R-:W-:-:S02]  /*68080*/  IMAD.MOV.U32 R11, RZ, RZ, R15 ;  /* 0x000000ffff0b7224 */ /* 0x000fc400078e000f */
[----:B0-----:R-:W-:Y:S02]  /*68090*/  IMAD.MOV.U32 R26, RZ, RZ, R14 ;  /* 0x000000ffff1a7224 */ /* 0x001fe400078e000e */
        /* <DEDUP_REMOVED lines=295> */
[----:B------:R0:W-:Y:S02]  /*69310*/  STL.64 [R1+0xf28], R18 ;  /* 0x000f281201007387 */ /* 0x0001e40000100a00 */
[----:B0-----:R-:W-:Y:S06]  /*69320*/  HMMA.16816.F32 R16, R12, R8, R20 ;  /* 0x000000080c10723c */ /* 0x001fec0000001814 */
[----:B------:R-:W-:Y:S04]  /*69330*/  STL [R1+0x34b8], R8 ;  /* 0x0034b80801007387 */ /* 0x000fe80000100800 */
[----:B------:R-:W-:-:S13]  /*69340*/  STL [R1+0x3498], R9 ;  /* 0x0034980901007387 */ /* 0x000fda0000100800 */
[----:B------:R-:W-:Y:S04]  /*69350*/  STL.64 [R1+0x1030], R16 ;  /* 0x0010301001007387 */ /* 0x000fe80000100a00 */
[----:B------:R-:W-:Y:S04]  /*69360*/  STL.64 [R1+0x1038], R18 ;  /* 0x0010381201007387 */ /* 0x000fe80000100a00 */
[----:B------:R-:W-:Y:S04]  /*69370*/  STL.64 [R1+0x3578], R6 ;  /* 0x0035780601007387 */ /* 0x000fe80000100a00 */
[----:B------:R0:W-:Y:S04]  /*69380*/  STL.64 [R1+0x3570], R4 ;  /* 0x0035700401007387 */ /* 0x0001e80000100a00 */
[----:B------:R-:W2:Y:S01]  /*69390*/  LDL.LU R20, [R1+0xe90] ;  /* 0x000e900001147983 */ /* 0x000ea20000300800 */
[----:B0-----:R-:W-:-:S15]  /*693a0*/  HMMA.16816.F32 R4, R12, R2, R24 ;  /* 0x000000020c04723c */ /* 0x001fde0000001818 */
[----:B------:R-:W-:-:S08]  /*693b0*/  NOP ;  /* 0x0000000000007918 */ /* 0x000fd00000000000 */
        /* <DEDUP_REMOVED lines=46> */
[----:B------:R-:W3:Y:S04]  /*696a0*/  LDL.LU.64 R28, [R1] ;  /* 0x00000000011c7983 */ /* 0x000ee80000300a00 */
[----:B------:R-:W3:Y:S04]  /*696b0*/  LDL.LU R24, [R1+0xeb0] ;  /* 0x000eb00001187983 */ /* 0x000ee80000300800 */
[----:B------:R-:W3:Y:S04]  /*696c0*/  LDL.LU R25, [R1+0xeb4] ;  /* 0x000eb40001197983 */ /* 0x000ee80000300800 */
[----:B------:R-:W3:Y:S04]  /*696d0*/  LDL.LU R26, [R1+0xeb8] ;  /* 0x000eb800011a7983 */ /* 0x000ee80000300800 */
[----:B------:R-:W3:Y:S04]  /*696e0*/  LDL.LU R27, [R1+0xebc] ;  /* 0x000ebc00011b7983 */ /* 0x000ee80000300800 */
[----:B------:R-:W2:Y:S04]  /*696f0*/  LDL.LU R16, [R1+0xe70] ;  /* 0x000e700001107983 */ /* 0x000ea80000300800 */
[----:B------:R-:W2:Y:S04]  /*69700*/  LDL.LU R17, [R1+0xe74] ;  /* 0x000e740001117983 */ /* 0x000ea80000300800 */
[----:B------:R-:W3:Y:S04]  /*69710*/  LDL.LU R18, [R1+0xe78] ;  /* 0x000e780001127983 */ /* 0x000ee80000300800 */
[----:B------:R-:W3:Y:S01]  /*69720*/  LDL.LU R19, [R1+0xe7c] ;  /* 0x000e7c0001137983 */ /* 0x000ee20000300800 */
[----:B----4-:R-:W-:Y:S03]  /*69730*/  HMMA.16816.F32 R12, R12, R10, R4 ;  /* 0x0000000a0c0c723c */ /* 0x010fe60000001804 */
[----:B---3--:R-:W-:Y:S04]  /*69740*/  STL.64 [R1+0x34e0], R18 ;  /* 0x0034e01201007387 */ /* 0x008fe80000100a00 */
[----:B--2---:R0:W-:Y:S04]  /*69750*/  STL.64 [R1+0x34d8], R16 ;  /* 0x0034d81001007387 */ /* 0x0041e80000100a00 */
[----:B0-----:R-:W2:Y:S04]  /*69760*/  LDL.LU R16, [R1+0xe80] ;  /* 0x000e800001107983 */ /* 0x001ea80000300800 */
[----:B------:R-:W2:Y:S04]  /*69770*/  LDL.LU R17, [R1+0xe84] ;  /* 0x000e840001117983 */ /* 0x000ea80000300800 */
[----:B------:R-:W2:Y:S04]  /*69780*/  LDL.LU R18, [R1+0xe88] ;  /* 0x000e880001127983 */ /* 0x000ea80000300800 */
[----:B------:R-:W2:Y:S04]  /*69790*/  LDL.LU R19, [R1+0xe8c] ;  /* 0x000e8c0001137983 */ /* 0x000ea80000300800 */
[----:B------:R-:W-:Y:S04]  /*697a0*/  STL [R1+0x34c0], R2 ;  /* 0x0034c00201007387 */ /* 0x000fe80000100800 */
[----:B------:R0:W-:Y:S04]  /*697b0*/  STL [R1+0x34bc], R3 ;  /* 0x0034bc0301007387 */ /* 0x0001e80000100800 */
[----:B0-----:R-:W3:Y:S04]  /*697c0*/  LDL.LU.64 R2, [R1+0x10] ;  /* 0x0000100001027983 */ /* 0x001ee80000300a00 */
[----:B------:R-:W4:Y:S04]  /*697d0*/  LDL.LU.64 R6, [R1+0x3578] ;  /* 0x0035780001067983 */ /* 0x000f280000300a00 */
[----:B------:R-:W4:Y:S04]  /*697e0*/  LDL.LU.64 R4, [R1+0x3570] ;  /* 0x0035700001047983 */ /* 0x000f280000300a00 */
[----:B------:R0:W-:Y:S04]  /*697f0*/  STL.64 [R1+0xf10], R12 ;  /* 0x000f100c01007387 */ /* 0x0001e80000100a00 */
[----:B------:R1:W-:Y:S04]  /*69800*/  STL.64 [R1+0xf18], R14 ;  /* 0x000f180e01007387 */ /* 0x0003e80000100a00 */
[----:B0-----:R-:W4:Y:S01]  /*69810*/  LDL.LU.64 R12, [R1+0x28] ;  /* 0x00002800010c7983 */ /* 0x001f220000300a00 */
[----:B------:R-:W-:-:S03]  /*69820*/  IMAD.MOV.U32 R9, RZ, RZ, R10 ;  /* 0x000000ffff097224 */ /* 0x000fc600078e000a */
[----:B-1----:R-:W2:Y:S04]  /*69830*/  LDL.LU.64 R14, [R1+0x18] ;  /* 0x00001800010e7983 */ /* 0x002ea80000300a00 */
[----:B------:R0:W-:Y:S04]  /*69840*/  STL [R1+0x34c4], R9 ;  /* 0x0034c40901007387 */ /* 0x0001e80000100800 */
[----:B0-----:R-:W3:Y:S01]  /*69850*/  LDL.LU.64 R8, [R1+0x8] ;  /* 0x0000080001087983 */ /* 0x001ee20000300a00 */
[----:B----4-:R-:W-:-:S15]  /*69860*/  HMMA.16816.F32 R20, R4, R12, R20 ;  /* 0x0000000c0414723c */ /* 0x010fde0000001814 */
        /* <DEDUP_REMOVED lines=86> */
[----:B------:R-:W-:Y:S04]  /*69dd0*/  STL.64 [R1+0xe60], R20 ;  /* 0x000e601401007387 */ /* 0x000fe80000100a00 */
[----:B------:R0:W-:Y:S02]  /*69de0*/  STL.64 [R1+0xe68], R22 ;  /* 0x000e681601007387 */ /* 0x0001e40000100a00 */
[----:B0-----:R-:W-:Y:S02]  /*69df0*/  IMAD.MOV.U32 R22, RZ, RZ, R9 ;  /* 0x000000ffff167224 */ /* 0x001fe400078e0009 */
[----:B------:R-:W-:Y:S01]  /*69e00*/  IMAD.MOV.U32 R23, RZ, RZ, R2 ;  /* 0x000000ffff177224 */ /* 0x000fe200078e0002 */
[----:B------:R-:W2:Y:S04]  /*69e10*/  LDL.LU R9, [R1+0x34c4] ;  /* 0x0034c40001097983 */ /* 0x000ea80000300800 */
        /* <DEDUP_REMOVED lines=32> */
[----:B------:R0:W-:Y:S02]  /*6a020*/  STL.64 [R1+0x3450], R20 ;  /* 0x0034501401007387 */ /* 0x0001e40000100a00 */
[----:B0-----:R-:W-:Y:S02]  /*6a030*/  IMAD.MOV.U32 R20, RZ, RZ, R9 ;  /* 0x000000ffff147224 */ /* 0x001fe400078e0009 */
[----:B------:R-:W-:Y:S01]  /*6a040*/  IMAD.MOV.U32 R21, RZ, RZ, R0 ;  /* 0x000000ffff157224 */ /* 0x000fe200078e0000 */
[----:B----4-:R-:W-:Y:S04]  /*6a050*/  STL.64 [R1+0x3430], R26 ;  /* 0x0034301a01007387 */ /* 0x010fe80000100a00 */
[----:B--2---:R0:W-:Y:S04]  /*6a060*/  STL.64 [R1+0x3428], R24 ;  /* 0x0034281801007387 */ /* 0x0041e80000100a00 */
[----:B0-----:R-:W2:Y:S04]  /*6a070*/  LDL.LU R24, [R1+0x1040] ;  /* 0x0010400001187983 */ /* 0x001ea80000300800 */
[----:B------:R-:W2:Y:S04]  /*6a080*/  LDL.LU R25, [R1+0x1044] ;  /* 0x0010440001197983 */ /* 0x000ea80000300800 */
[----:B------:R-:W4:Y:S04]  /*6a090*/  LDL.LU R26, [R1+0x1048] ;  /* 0x00104800011a7983 */ /* 0x000f280000300800 */
[----:B------:R-:W4:Y:S04]  /*6a0a0*/  LDL.LU R27, [R1+0x104c] ;  /* 0x00104c00011b7983 */ /* 0x000f280000300800 */
[----:B------:R-:W-:Y:S04]  /*6a0b0*/  STL.64 [R1+0x3480], R22 ;  /* 0x0034801601007387 */ /* 0x000fe80000100a00 */
[----:B------:R0:W-:Y:S04]  /*6a0c0*/  STL.64 [R1+0x3478], R20 ;  /* 0x0034781401007387 */ /* 0x0001e80000100a00 */
[----:B0-----:R-:W3:Y:S04]  /*6a0d0*/  LDL.LU R20, [R1+0x1880] ;  /* 0x0018800001147983 */ /* 0x001ee80000300800 */
[----:B------:R-:W3:Y:S04]  /*6a0e0*/  LDL.LU R21, [R1+0x1884] ;  /* 0x0018840001157983 */ /* 0x000ee80000300800 */
[----:B------:R-:W2:Y:S04]  /*6a0f0*/  LDL.LU R22, [R1+0x1888] ;  /* 0x0018880001167983 */ /* 0x000ea80000300800 */
[----:B------:R-:W2:Y:S04]  /*6a100*/  LDL.LU R23, [R1+0x188c] ;  /* 0x00188c0001177983 */ /* 0x000ea80000300800 */
        /* <DEDUP_REMOVED lines=47> */
[----:B------:R-:W2:Y:S01]  /*6a400*/  LDL.LU R11, [R1+0x34b0] ;  /* 0x0034b000010b7983 */ /* 0x000ea20000300800 */
[----:B------:R-:W-:Y:S01]  /*6a410*/  IMAD R14, R14, 0x100, R9 ;  /* 0x000001000e0e7824 */ /* 0x000fe200078e0209 */
        /* <DEDUP_REMOVED lines=19> */
[----:B------:R-:W3:Y:S04]  /*6a550*/  LDL.LU.64 R20, [R1+0x3478] ;  /* 0x0034780001147983 */ /* 0x000ee80000300a00 */
[----:B------:R-:W-:Y:S04]  /*6a560*/  STL [R1+0x336c], R2 ;  /* 0x00336c0201007387 */ /* 0x000fe80000100800 */
[----:B------:R-:W-:Y:S01]  /*6a570*/  STL [R1+0x3368], R3 ;  /* 0x0033680301007387 */ /* 0x000fe20000100800 */
[----:B------:R-:W-:Y:S01]  /*6a580*/  IMAD R15, R0, 0x100, R15 ;  /* 0x00000100000f7824 */ /* 0x000fe200078e020f */
[----:B------:R-:W-:-:S02]  /*6a590*/  F2FP.F16.E5M2.UNPACK_B R12, R12 ;  /* 0x0000000cff0c723e */ /* 0x000fc400020004ff */
[----:B------:R-:W-:Y:S01]  /*6a5a0*/  F2FP.F16.E5M2.UNPACK_B R13, R13 ;  /* 0x0000000dff0d723e */ /* 0x000fe200020004ff */
[----:B---3--:R-:W-:Y:S01]  /*6a5b0*/  HMMA.16816.F32 R4, R4, R20, R24 ;  /* 0x000000140404723c */ /* 0x008fe20000001818 */
[----:B------:R-:W2:Y:S04]  /*6a5c0*/  LDL.LU.64 R26, [R1+0x3470] ;  /* 0x00347000011a7983 */ /* 0x000ea80000300a00 */
[----:B------:R-:W2:Y:S01]  /*6a5d0*/  LDL.LU.64 R24, [R1+0x3468] ;  /* 0x0034680001187983 */ /* 0x000ea20000300a00 */
[----:B------:R-:W-:Y:S02]  /*6a5e0*/  F2FP.F16.E5M2.UNPACK_B R14, R14 ;  /* 0x0000000eff0e723e */ /* 0x000fe400020004ff */
        /* <DEDUP_REMOVED lines=47> */
[----:B0-----:R-:W3:Y:S04]  /*6a8e0*/  LDL.LU.64 R26, [R1+0x33e0] ;  /* 0x0033e000011a7983 */ /* 0x001ee80000300a00 */
[----:B------:R-:W4:Y:S04]  /*6a8f0*/  LDL.LU.64 R24, [R1+0x33d8] ;  /* 0x0033d80001187983 */ /* 0x000f280000300a00 */
[----:B------:R-:W2:Y:S04]  /*6a900*/  LDL.LU R0, [R1+0x1a8c] ;  /* 0x001a8c0001007983 */ /* 0x000ea80000300800 */
[----:B------:R-:W2:Y:S04]  /*6a910*/  LDL.LU R28, [R1+0x1a98] ;  /* 0x001a9800011c7983 */ /* 0x000ea80000300800 */
[----:B------:R-:W2:Y:S01]  /*6a920*/  LDL.LU R29, [R1+0x1a9c] ;  /* 0x001a9c00011d7983 */ /* 0x000ea20000300800 */
[----:B---3--:R-:W-:-:S15]  /*6a930*/  HMMA.16816.F32 R4, R12, R26, R4 ;  /* 0x0000001a0c04723c */ /* 0x008fde0000001804 */
[----:B------:R-:W-:-:S08]  /*6a940*/  NOP ;  /* 0x0000000000007918 */ /* 0x000fd00000000000 */
[----:B------:R-:W-:Y:S04]  /*6a950*/  STL.64 [R1+0x160], R4 ;  /* 0x0001600401007387 */ /* 0x000fe80000100a00 */
[----:B------:R4:W-:Y:S02]  /*6a960*/  STL.64 [R1+0x168], R6 ;  /* 0x0001680601007387 */ /* 0x0009e40000100a00 */
[----:B----4-:R-:W-:Y:S02]  /*6a970*/  HMMA.16816.F32 R4, R12, R24, R16 ;  /* 0x000000180c04723c */ /* 0x010fe40000001810 */
[----:B------:R-:W3:-:S15]  /*6a980*/  LDL.LU R24, [R1+0xa0] ;  /* 0x0000a00001187983 */ /* 0x000ede0000300800 */
[----:B------:R-:W-:-:S06]  /*6a990*/  NOP ;  /* 0x0000000000007918 */ /* 0x000fcc0000000000 */
[----:B------:R-:W-:Y:S04]  /*6a9a0*/  STL.64 [R1+0x140], R4 ;  /* 0x0001400401007387 */ /* 0x000fe80000100a00 */
[----:B------:R-:W-:Y:S04]  /*6a9b0*/  STL.64 [R1+0x148], R6 ;  /* 0x0001480601007387 */ /* 0x000fe80000100a00 */
[----:B------:R-:W3:Y:S04]  /*6a9c0*/  LDL.LU R25, [R1+0xa4] ;  /* 0x0000a40001197983 */ /* 0x000ee80000300800 */
[----:B------:R-:W4:Y:S04]  /*6a9d0*/  LDL.LU R26, [R1+0xa8] ;  /* 0x0000a800011a7983 */ /* 0x000f280000300800 */
[----:B------:R-:W4:Y:S04]  /*6a9e0*/  LDL.LU R27, [R1+0xac] ;  /* 0x0000ac00011b7983 */ /* 0x000f280000300800 */
[----:B------:R-:W2:Y:S04]  /*6a9f0*/  LDL.LU R9, [R1+0x2e5c] ;  /* 0x002e5c0001097983 */ /* 0x000ea80000300800 */
[----:B------:R-:W-:Y:S04]  /*6aa00*/  STL.64 [R1+0x33a0], R10 ;  /* 0x0033a00a01007387 */ /* 0x000fe80000100a00 */
        /* <DEDUP_REMOVED lines=13> */
[----:B------:R-:W2:Y:S04]  /*6aae0*/  LDL.LU R16, [R1+0x100] ;  /* 0x0001000001107983 */ /* 0x000ea80000300800 */
[----:B------:R-:W2:Y:S04]  /*6aaf0*/  LDL.LU R17, [R1+0x104] ;  /* 0x0001040001117983 */ /* 0x000ea80000300800 */
[----:B------:R-:W2:Y:S04]  /*6ab00*/  LDL.LU R18, [R1+0x108] ;  /* 0x0001080001127983 */ /* 0x000ea80000300800 */
[----:B------:R-:W2:Y:S04]  /*6ab10*/  LDL.LU R19, [R1+0x10c] ;  /* 0x00010c0001137983 */ /* 0x000ea80000300800 */
[----:B0-----:R-:W3:Y:S04]  /*6ab20*/  LDL.LU R8, [R1+0x120] ;  /* 0x0001200001087983 */ /* 0x001ee80000300800 */
[----:B------:R-:W3:Y:S04]  /*6ab30*/  LDL.LU R9, [R1+0x124] ;  /* 0x0001240001097983 */ /* 0x000ee80000300800 */
[----:B------:R-:W3:Y:S04]  /*6ab40*/  LDL.LU R10, [R1+0x128] ;  /* 0x00012800010a7983 */ /* 0x000ee80000300800 */
[----:B------:R-:W3:Y:S04]  /*6ab50*/  LDL.LU R11, [R1+0x12c] ;  /* 0x00012c00010b7983 */ /* 0x000ee80000300800 */
[----:B------:R-:W4:Y:S04]  /*6ab60*/  LDL.LU R4, [R1+0x2e58] ;  /* 0x002e580001047983 */ /* 0x000f280000300800 */
[----:B------:R-:W2:Y:S04]  /*6ab70*/  LDL.LU R2, [R1+0x2e64] ;  /* 0x002e640001027983 */ /* 0x000ea80000300800 */
[----:B------:R-:W4:Y:S04]  /*6ab80*/  LDL.LU R5, [R1+0x2e60] ;  /* 0x002e600001057983 */ /* 0x000f280000300800 */
[----:B------:R-:W2:Y:S04]  /*6ab90*/  LDL.LU R3, [R1+0x2e6c] ;  /* 0x002e6c0001037983 */ /* 0x000ea80000300800 */
[----:B------:R-:W3:Y:S04]  /*6aba0*/  LDL.LU R6, [R1+0x2e68] ;  /* 0x002e680001067983 */ /* 0x000ee80000300800 */
[----:B------:R-:W3:Y:S04]  /*6abb0*/  LDL.LU R7, [R1+0x2e70] ;  /* 0x002e700001077983 */ /* 0x000ee80000300800 */
        /* <DEDUP_REMOVED lines=10> */
[----:B------:R-:W3:Y:S04]  /*6ac60*/  LDL.LU R26, [R1+0x38] ;  /* 0x00003800011a7983 */ /* 0x000ee80000300800 */
[----:B------:R-:W3:Y:S01]  /*6ac70*/  LDL.LU R27, [R1+0x3c] ;  /* 0x00003c00011b7983 */ /* 0x000ee20000300800 */
[C---:B------:R-:W-:Y:S06]  /*6ac80*/  HMMA.16816.F32 R8, R12.reuse, R22, R8 ;  /* 0x000000160c08723c */ /* 0x040fec0000001808 */
[C---:B--2---:R-:W-:Y:S01]  /*6ac90*/  HMMA.16816.F32 R16, R12.reuse, R20, R16 ;  /* 0x000000140c10723c */ /* 0x044fe20000001810 */
[----:B---3--:R-:W-:Y:S04]  /*6aca0*/  STL.64 [R1+0x3360], R26 ;  /* 0x0033601a01007387 */ /* 0x008fe80000100a00 */
[----:B----4-:R0:W-:Y:S04]  /*6acb0*/  STL.64 [R1+0x3358], R24 ;  /* 0x0033581801007387 */ /* 0x0101e80000100a00 */
        /* <DEDUP_REMOVED lines=14> */
[----:B------:R-:W4:Y:S04]  /*6ada0*/  LDL.LU R22, [R1+0x1a7c] ;  /* 0x001a7c0001167983 */ /* 0x000f280000300800 */
[----:B------:R-:W4:Y:S04]  /*6adb0*/  LDL.LU R23, [R1+0x1a88] ;  /* 0x001a880001177983 */ /* 0x000f280000300800 */
[----:B------:R-:W-:Y:S04]  /*6adc0*/  STL.64 [R1+0x100], R16 ;  /* 0x0001001001007387 */ /* 0x000fe80000100a00 */
[----:B------:R0:W-:Y:S04]  /*6add0*/  STL.64 [R1+0x108], R18 ;  /* 0x0001081201007387 */ /* 0x0001e80000100a00 */
[----:B0-----:R-:W3:Y:S04]  /*6ade0*/  LDL.LU.64 R18, [R1+0x33c0] ;  /* 0x0033c00001127983 */ /* 0x001ee80000300a00 */
[----:B------:R-:W2:Y:S04]  /*6adf0*/  LDL.LU.64 R16, [R1+0x33b8] ;  /* 0x0033b80001107983 */ /* 0x000ea80000300a00 */
        /* <DEDUP_REMOVED lines=8> */
[----:B--2---:R-:W-:Y:S02]  /*6ae80*/  HMMA.16816.F32 R16, R12, R16, R8 ;  /* 0x000000100c10723c */ /* 0x004fe40000001808 */
[----:B------:R-:W2:Y:S04]  /*6ae90*/  LDL.LU.64 R10, [R1+0x33a0] ;  /* 0x0033a000010a7983 */ /* 0x000ea80000300a00 */
[----:B------:R-:W3:-:S15]  /*6aea0*/  LDL.LU.64 R8, [R1+0x3398] ;  /* 0x0033980001087983 */ /* 0x000ede0000300a00 */
        /* <DEDUP_REMOVED lines=15> */
[----:B---3--:R-:W-:-:S03]  /*6afa0*/  IMAD R4, R4, 0x100, R9 ;  /* 0x0000010004047824 */ /* 0x008fc600078e0209 */
[----:B------:R-:W3:Y:S01]  /*6afb0*/  LDL.LU R9, [R1+0x3380] ;  /* 0x0033800001097983 */ /* 0x000ee20000300800 */
[----:B------:R-:W-:Y:S02]  /*6afc0*/  IMAD R5, R5, 0x100, R2 ;  /* 0x0000010005057824 */ /* 0x000fe400078e0202 */
[----:B--2---:R-:W-:Y:S01]  /*6afd0*/  IMAD R6, R6, 0x100, R3 ;  /* 0x0000010006067824 */ /* 0x004fe200078e0203 */
[----:B---3--:R-:W-:-:S15]  /*6afe0*/  HMMA.16816.F32 R24, R12, R8, R24 ;  /* 0x000000080c18723c */ /* 0x008fde0000001818 */
[----:B------:R-:W-:-:S08]  /*6aff0*/  NOP ;  /* 0x0000000000007918 */ /* 0x000fd00000000000 */
[----:B------:R-:W-:Y:S04]  /*6b000*/  STL.64 [R1+0x60], R24 ;  /* 0x0000601801007387 */ /* 0x000fe80000100a00 */
[----:B------:R0:W-:Y:S04]  /*6b010*/  STL.64 [R1+0x68], R26 ;  /* 0x0000681a01007387 */ /* 0x0001e80000100a00 */
[----:B0-----:R-:W2:Y:S04]  /*6b020*/  LDL.LU.64 R26, [R1+0x3378] ;  /* 0x00337800011a7983 */ /* 0x001ea80000300a00 */
[----:B------:R-:W2:Y:S04]  /*6b030*/  LDL.LU.64 R24, [R1+0x3370] ;  /* 0x0033700001187983 */ /* 0x000ea80000300a00 */
[----:B------:R-:W3:Y:S04]  /*6b040*/  LDL.LU R8, [R1+0x20] ;  /* 0x0000200001087983 */ /* 0x000ee80000300800 */
[----:B------:R-:W3:Y:S04]  /*6b050*/  LDL.LU R9, [R1+0x24] ;  /* 0x0000240001097983 */ /* 0x000ee80000300800 */
[----:B------:R-:W2:Y:S04]  /*6b060*/  LDL.LU R2, [R1+0x336c] ;  /* 0x00336c0001027983 */ /* 0x000ea80000300800 */
[----:B------:R-:W2:Y:S02]  /*6b070*/  LDL.LU R3, [R1+0x3368] ;  /* 0x0033680001037983 */ /* 0x000ea40000300800 */
[----:B--2---:R-:W-:-:S15]  /*6b080*/  HMMA.16816.F32 R24, R12, R2, R24 ;  /* 0x000000020c18723c */ /* 0x004fde0000001818 */
[----:B------:R-:W-:-:S08]  /*6b090*/  NOP ;  /* 0x0000000000007918 */ /* 0x000fd00000000000 */
[----:B------:R-:W-:Y:S04]  /*6b0a0*/  STL.64 [R1+0x50], R24 ;  /* 0x0000501801007387 */ /* 0x000fe80000100a00 */
[----:B------:R0:W-:Y:S04]  /*6b0b0*/  STL.64 [R1+0x58], R26 ;  /* 0x0000581a01007387 */ /* 0x0001e80000100a00 */
[----:B0-----:R-:W3:Y:S04]  /*6b0c0*/  LDL.LU.64 R26, [R1+0x3360] ;  /* 0x00336000011a7983 */ /* 0x001ee80000300a00 */
[----:B------:R-:W3:Y:S01]  /*6b0d0*/  LDL.LU.64 R24, [R1+0x3358] ;  /* 0x0033580001187983 */ /* 0x000ee20000300a00 */
[----:B----4-:R-:W-:Y:S01]  /*6b0e0*/  IMAD R7, R7, 0x100, R10 ;  /* 0x0000010007077824 */ /* 0x010fe200078e020a */
[----:B------:R-:W-:-:S02]  /*6b0f0*/  F2FP.F16.E5M2.UNPACK_B R10, R11.H1 ;  /* 0x0000000bff0a723e */ /* 0x000fc400030004ff */
[----:B------:R-:W-:-:S03]  /*6b100*/  F2FP.F16.E5M2.UNPACK_B R11, R20.H1 ;  /* 0x00000014ff0b723e */ /* 0x000fc600030004ff */
[----:B------:R-:W-:Y:S04]  /*6b110*/  STL [R1+0x28], R10 ;  /* 0x0000280a01007387 */ /* 0x000fe80000100800 */
[----:B------:R-:W-:Y:S01]  /*6b120*/  STL [R1+0x2c], R11 ;  /* 0x00002c0b01007387 */ /* 0x000fe20000100800 */
[----:B------:R-:W-:Y:S02]  /*6b130*/  F2FP.F16.E5M2.UNPACK_B R4, R4 ;  /* 0x00000004ff04723e */ /* 0x000fe400020004ff */
[----:B------:R-:W-:Y:S02]  /*6b140*/  F2FP.F16.E5M2.UNPACK_B R5, R5 ;  /* 0x00000005ff05723e */ /* 0x000fe400020004ff */
[----:B------:R-:W-:Y:S02]  /*6b150*/  F2FP.F16.E5M2.UNPACK_B R6, R6 ;  /* 0x00000006ff06723e */ /* 0x000fe400020004ff */
[----:B------:R-:W-:Y:S01]  /*6b160*/  F2FP.F16.E5M2.UNPACK_B R7, R7 ;  /* 0x00000007ff07723e */ /* 0x000fe200020004ff */
[----:B---3--:R-:W-:Y:S01]  /*6b170*/  HMMA.16816.F32 R12, R12, R8, R24 ;  /* 0x000000080c0c723c */ /* 0x008fe20000001818 */
[----:B------:R-:W2:Y:S04]  /*6b180*/  LDL.LU.64 R26, [R1+0x3350] ;  /* 0x00335000011a7983 */ /* 0x000ea80000300a00 */
[----:B------:R-:W2:-:S15]  /*6b190*/  LDL.LU.64 R24, [R1+0x3348] ;  /* 0x0033480001187983 */ /* 0x000e9e0000300a00 */
[----:B------:R-:W-:-:S03]  /*6b1a0*/  NOP ;  /* 0x0000000000007918 */ /* 0x000fc60000000000 */
[----:B------:R-:W-:Y:S04]  /*6b1b0*/  STL.64 [R1+0x30], R12 ;  /* 0x0000300c01007387 */ /* 0x000fe80000100a00 */
[----:B------:R0:W-:Y:S02]  /*6b1c0*/  STL.64 [R1+0x38], R14 ;  /* 0x0000380e01007387 */ /* 0x0001e40000100a00 */
[----:B0-----:R-:W-:Y:S01]  /*6b1d0*/  HMMA.16816.F32 R12, R4, R10, R16 ;  /* 0x0000000a040c723c */ /* 0x001fe20000001810 */
[----:B------:R-:W-:Y:S02]  /*6b1e0*/  F2FP.F16.E5M2.UNPACK_B R8, R21.H1 ;  /* 0x00000015ff08723e */ /* 0x000fe400030004ff */
[----:B------:R-:W-:-:S03]  /*6b1f0*/  F2FP.F16.E5M2.UNPACK_B R9, R22.H1 ;  /* 0x00000016ff09723e */ /* 0x000fc600030004ff */
[----:B------:R-:W-:-:S15]  /*6b200*/  STL [R1+0x20], R8 ;  /* 0x0000200801007387 */ /* 0x000fde0000100800 */
[----:B------:R-:W-:-:S02]  /*6b210*/  NOP ;  /* 0x0000000000007918 */ /* 0x000fc40000000000 */
[----:B------:R-:W-:Y:S04]  /*6b220*/  STL.64 [R1+0x40], R12 ;  /* 0x0000400c01007387 */ /* 0x000fe80000100a00 */
[----:B------:R2:W-:Y:S01]  /*6b230*/  STL.64 [R1+0x48], R14 ;  /* 0x0000480e01007387 */ /* 0x0005e20000100a00 */
[----:B------:R-:W-:Y:S02]  /*6b240*/  F2FP.F16.E5M2.UNPACK_B R2, R23.H1 ;  /* 0x00000017ff02723e */ /* 0x000fe400030004ff */
[----:B------:R-:W-:Y:S01]  /*6b250*/  F2FP.F16.E5M2.UNPACK_B R0, R0.H1 ;  /* 0x00000000ff00723e */ /* 0x000fe200030004ff */
[----:B------:R-:W-:Y:S04]  /*6b260*/  STL [R1+0x24], R9 ;  /* 0x0000240901007387 */ /* 0x000fe80000100800 */
[----:B------:R-:W-:Y:S01]  /*6b270*/  STL [R1+0x18], R2 ;  /* 0x0000180201007387 */ /* 0x000fe20000100800 */
[----:B------:R-:W-:Y:S01]  /*6b280*/  F2FP.F16.E5M2.UNPACK_B R3, R29.H1 ;  /* 0x0000001dff03723e */ /* 0x000fe200030004ff */
[----:B--2---:R-:W-:Y:S07]  /*6b290*/  HMMA.16816.F32 R12, R4, R8, R24 ;  /* 0x00000008040c723c */ /* 0x004fee0000001818 */
[----:B------:R-:W-:-:S15]  /*6b2a0*/  F2FP.F16.E5M2.UNPACK_B R8, R28.H1 ;  /* 0x0000001cff08723e */ /* 0x000fde00030004ff */
[----:B------:R-:W-:-:S01]  /*6b2b0*/  NOP ;  /* 0x0000000000007918 */ /* 0x000fc20000000000 */
[----:B------:R0:W-:Y:S04]  /*6b2c0*/  STL.64 [R1+0x1040], R12 ;  /* 0x0010400c01007387 */ /* 0x0001e80000100a00 */
[----:B------:R1:W-:Y:S04]  /*6b2d0*/  STL.64 [R1+0x1048], R14 ;  /* 0x0010480e01007387 */ /* 0x0003e80000100a00 */
[----:B------:R-:W-:Y:S04]  /*6b2e0*/  STL [R1+0x1c], R0 ;  /* 0x00001c0001007387 */ /* 0x000fe80000100800 */
[----:B------:R-:W-:Y:S04]  /*6b2f0*/  STL [R1+0x10], R8 ;  /* 0x0000100801007387 */ /* 0x000fe80000100800 */
[----:B------:R-:W2:Y:S04]  /*6b300*/  LDL.LU R20, [R1+0x1b08] ;  /* 0x001b080001147983 */ /* 0x000ea80000300800 */
[----:B------:R-:W2:Y:S04]  /*6b310*/  LDL.LU R21, [R1+0x1b0c] ;  /* 0x001b0c0001157983 */ /* 0x000ea80000300800 */
[----:B------:R-:W-:Y:S04]  /*6b320*/  STL [R1+0x14], R3 ;  /* 0x0000140301007387 */ /* 0x000fe80000100800 */
[----:B0-----:R-:W3:Y:S04]  /*6b330*/  LDL.LU R12, [R1+0x170] ;  /* 0x00017000010c7983 */ /* 0x001ee80000300800 */
[----:B------:R-:W3:Y:S04]  /*6b340*/  LDL.LU R13, [R1+0x174] ;  /* 0x00017400010d7983 */ /* 0x000ee80000300800 */
[----:B-1----:R-:W4:Y:S04]  /*6b350*/  LDL.LU R14, [R1+0x178] ;  /* 0x00017800010e7983 */ /* 0x002f280000300800 */
[----:B------:R-:W4:Y:S04]  /*6b360*/  LDL.LU R15, [R1+0x17c] ;  /* 0x00017c00010f7983 */ /* 0x000f280000300800 */
[----:B------:R-:W2:Y:S04]  /*6b370*/  LDL.LU R26, [R1+0x1ad8] ;  /* 0x001ad800011a7983 */ /* 0x000ea80000300800 */
        /* <DEDUP_REMOVED lines=15> */
[----:B---3--:R0:W-:Y:S04]  /*6b470*/  STL.64 [R1+0x3318], R26 ;  /* 0x0033181a01007387 */ /* 0x0081e80000100a00 */
[----:B------:R-:W3:Y:S04]  /*6b480*/  LDL.LU R16, [R1+0x1aa8] ;  /* 0x001aa80001107983 */ /* 0x000ee80000300800 */
[----:B------:R-:W3:Y:S04]  /*6b490*/  LDL.LU R17, [R1+0x1aac] ;  /* 0x001aac0001117983 */ /* 0x000ee80000300800 */
[----:B--2---:R-:W-:Y:S01]  /*6b4a0*/  STL.64 [R1+0x3310], R24 ;  /* 0x0033101801007387 */ /* 0x004fe20000100a00 */
[----:B0-----:R-:W-:-:S02]  /*6b4b0*/  IMAD.MOV.U32 R26, RZ, RZ, R8 ;  /* 0x000000ffff1a7224 */ /* 0x001fc400078e0008 */
[----:B------:R-:W-:-:S05]  /*6b4c0*/  IMAD.MOV.U32 R27, RZ, RZ, R3 ;  /* 0x000000ffff1b7224 */ /* 0x000fca00078e0003 */
[----:B------:R-:W-:Y:S04]  /*6b4d0*/  STL.64 [R1+0x3330], R26 ;  /* 0x0033301a01007387 */ /* 0x000fe80000100a00 */
[----:B------:R-:W2:Y:S04]  /*6b4e0*/  LDL.LU R3, [R1+0x1ab8] ;  /* 0x001ab80001037983 */ /* 0x000ea80000300800 */
[----:B------:R-:W2:Y:S04]  /*6b4f0*/  LDL.LU R18, [R1+0x1abc] ;  /* 0x001abc0001127983 */ /* 0x000ea80000300800 */
[----:B------:R-:W2:Y:S04]  /*6b500*/  LDL.LU R28, [R1+0x1ac8] ;  /* 0x001ac800011c7983 */ /* 0x000ea80000300800 */
[----:B------:R-:W2:Y:S04]  /*6b510*/  LDL.LU R29, [R1+0x1acc] ;  /* 0x001acc00011d7983 */ /* 0x000ea80000300800 */
[----:B------:R-:W4:Y:S04]  /*6b520*/  LDL.LU R22, [R1+0x1af8] ;  /* 0x001af80001167983 */ /* 0x000f280000300800 */
[----:B------:R-:W4:Y:S04]  /*6b530*/  LDL.LU R23, [R1+0x1afc] ;  /* 0x001afc0001177983 */ /* 0x000f280000300800 */
[----:B----4-:R-:W-:Y:S04]  /*6b540*/  STL.64 [R1+0x32d8], R22 ;  /* 0x0032d81601007387 */ /* 0x010fe80000100a00 */
[----:B------:R0:W-:Y:S04]  /*6b550*/  STL.64 [R1+0x32d0], R20 ;  /* 0x0032d01401007387 */ /* 0x0001e80000100a00 */
        /* <DEDUP_REMOVED lines=16> */
[----:B------:R-:W-:-:S02]  /*6b660*/  IMAD.MOV.U32 R24, RZ, RZ, R2 ;  /* 0x000000ffff187224 */ /* 0x000fc400078e0002 */
[----:B------:R-:W-:Y:S01]  /*6b670*/  IMAD.MOV.U32 R25, RZ, RZ, R0 ;  /* 0x000000ffff197224 */ /* 0x000fe200078e0000 */
        /* <DEDUP_REMOVED lines=18> */
[----:B---3--:R-:W-:Y:S03]  /*6b7a0*/  HMMA.16816.F32 R24, R4, R24, R20 ;  /* 0x000000180418723c */ /* 0x008fe60000001814 */
[----:B------:R-:W3:Y:S04]  /*6b7b0*/  LDL.LU.64 R22, [R1+0x3340] ;  /* 0x0033400001167983 */ /* 0x000ee80000300a00 */
[----:B------:R-:W3:-:S15]  /*6b7c0*/  LDL.LU.64 R20, [R1+0x3338] ;  /* 0x0033380001147983 */ /* 0x000ede0000300a00 */
[----:B------:R-:W-:-:S01]  /*6b7d0*/  NOP ;  /* 0x0000000000007918 */ /* 0x000fc20000000000 */
        /* <DEDUP_REMOVED lines=10> */
[----:B------:R-:W2:Y:S01]  /*6b880*/  LDL.LU.64 R24, [R1+0x3310] ;  /* 0x0033100001187983 */ /* 0x000ea20000300a00 */
[----:B------:R-:W-:-:S02]  /*6b890*/  F2FP.F16.E5M2.UNPACK_B R16, R16.H1 ;  /* 0x00000010ff10723e */ /* 0x000fc400030004ff */
[----:B------:R-:W-:-:S03]  /*6b8a0*/  F2FP.F16.E5M2.UNPACK_B R17, R17.H1 ;  /* 0x00000011ff11723e */ /* 0x000fc600030004ff */
        /* <DEDUP_REMOVED lines=8> */
[----:B------:R-:W-:-:S02]  /*6b930*/  F2FP.F16.E5M2.UNPACK_B R2, R3.H1 ;  /* 0x00000003ff02723e */ /* 0x000fc400030004ff */
[----:B------:R-:W-:Y:S02]  /*6b940*/  F2FP.F16.E5M2.UNPACK_B R3, R18.H1 ;  /* 0x00000012ff03723e */ /* 0x000fe400030004ff */
[----:B------:R-:W-:Y:S02]  /*6b950*/  F2FP.F16.E5M2.UNPACK_B R28, R28.H1 ;  /* 0x0000001cff1c723e */ /* 0x000fe400030004ff */
[----:B------:R-:W-:-:S07]  /*6b960*/  F2FP.F16.E5M2.UNPACK_B R29, R29.H1 ;  /* 0x0000001dff1d723e */ /* 0x000fce00030004ff */
[C---:B---3--:R-:W-:Y:S01]  /*6b970*/  HMMA.16816.F32 R20, R4.reuse, R28, R20 ;  /* 0x0000001c0414723c */ /* 0x048fe20000001814 */
[----:B------:R-:W-:Y:S04]  /*6b980*/  STL [R1], R2 ;  /* 0x0000000201007387 */ /* 0x000fe80000100800 */
[----:B------:R-:W-:Y:S01]  /*6b990*/  STL [R1+0x4], R3 ;  /* 0x0000040301007387 */ /* 0x000fe20000100800 */
        /* <DEDUP_REMOVED lines=8> */
[----:B0-----:R-:W4:Y:S04]  /*6ba20*/  LDL.LU.64 R22, [R1+0x32e8] ;  /* 0x0032e80001167983 */ /* 0x001f280000300a00 */
[----:B------:R-:W4:Y:S04]  /*6ba30*/  LDL.LU.64 R20, [R1+0x32e0] ;  /* 0x0032e00001147983 */ /* 0x000f280000300a00 */
[----:B------:R-:W-:Y:S01]  /*6ba40*/  STL.64 [R1+0x3220], R28 ;  /* 0x0032201c01007387 */ /* 0x000fe20000100a00 */
[----:B--2---:R-:W-:-:S02]  /*6ba50*/  F2FP.F16.E5M2.UNPACK_B R26, R26.H1 ;  /* 0x0000001aff1a723e */ /* 0x004fc400030004ff */
[----:B------:R-:W-:Y:S02]  /*6ba60*/  F2FP.F16.E5M2.UNPACK_B R27, R27.H1 ;  /* 0x0000001bff1b723e */ /* 0x000fe400030004ff */
[----:B---3--:R-:W-:Y:S02]  /*6ba70*/  F2FP.F16.E5M2.UNPACK_B R24, R24.H1 ;  /* 0x00000018ff18723e */ /* 0x008fe400030004ff */
[----:B------:R-:W-:-:S07]  /*6ba80*/  F2FP.F16.E5M2.UNPACK_B R25, R25.H1 ;  /* 0x00000019ff19723e */ /* 0x000fce00030004ff */
[C---:B----4-:R-:W-:Y:S06]  /*6ba90*/  HMMA.16816.F32 R12, R4.reuse, R24, R12 ;  /* 0x00000018040c723c */ /* 0x050fec000000180c */
[----:B------:R-:W-:-:S15]  /*6baa0*/  HMMA.16816.F32 R20, R4, R26, R20 ;  /* 0x0000001a0414723c */ /* 0x000fde0000001814 */
        /* <DEDUP_REMOVED lines=9> */
[----:B------:R-:W-:Y:S04]  /*6bb40*/  STL.64 [R1+0x3218], R26 ;  /* 0x0032181a01007387 */ /* 0x000fe80000100a00 */
[----:B------:R0:W-:Y:S01]  /*6bb50*/  STL.64 [R1+0x3210], R24 ;  /* 0x0032101801007387 */ /* 0x0001e20000100a00 */
[----:B------:R-:W-:-:S02]  /*6bb60*/  F2FP.F16.E5M2.UNPACK_B R18, R19.H1 ;  /* 0x00000013ff12723e */ /* 0x000fc400030004ff */
[----:B--2---:R-:W-:Y:S02]  /*6bb70*/  F2FP.F16.E5M2.UNPACK_B R22, R22.H1 ;  /* 0x00000016ff16723e */ /* 0x004fe400030004ff */
[----:B------:R-:W-:Y:S02]  /*6bb80*/  F2FP.F16.E5M2.UNPACK_B R23, R23.H1 ;  /* 0x00000017ff17723e */ /* 0x000fe400030004ff */
[----:B---3--:R-:W-:Y:S02]  /*6bb90*/  F2FP.F16.E5M2.UNPACK_B R20, R20.H1 ;  /* 0x00000014ff14723e */ /* 0x008fe400030004ff */
[----:B------:R-:W-:-:S07]  /*6bba0*/  F2FP.F16.E5M2.UNPACK_B R21, R21.H1 ;  /* 0x00000015ff15723e */ /* 0x000fce00030004ff */
[C---:B------:R-:W-:Y:S06]  /*6bbb0*/  HMMA.16816.F32 R8, R4.reuse, R20, R8 ;  /* 0x000000140408723c */ /* 0x040fec0000001808 */
[----:B----4-:R-:W-:Y:S06]  /*6bbc0*/  HMMA.16816.F32 R12, R4, R22, R12 ;  /* 0x00000016040c723c */ /* 0x010fec000000180c */
[----:B------:R-:W-:Y:S04]  /*6bbd0*/  STL [R1+0x31e4], R22 ;  /* 0x0031e41601007387 */ /* 0x000fe80000100800 */
[----:B------:R-:W-:-:S13]  /*6bbe0*/  STL [R1+0x31e0], R23 ;  /* 0x0031e01701007387 */ /* 0x000fda0000100800 */
[----:B------:R-:W-:Y:S04]  /*6bbf0*/  STL.64 [R1+0x1140], R12 ;  /* 0x0011400c01007387 */ /* 0x000fe80000100a00 */
[----:B------:R-:W-:Y:S04]  /*6bc00*/  STL.64 [R1+0x1148], R14 ;  /* 0x0011480e01007387 */ /* 0x000fe80000100a00 */
[----:B------:R-:W-:Y:S04]  /*6bc10*/  STL [R1+0x32b8], R18 ;  /* 0x0032b81201007387 */ /* 0x000fe80000100800 */
[----:B0-----:R-:W2:Y:S04]  /*6bc20*/  LDL.LU R24, [R1+0xb90] ;  /* 0x000b900001187983 */ /* 0x001ea80000300800 */
        /* <DEDUP_REMOVED lines=33> */
[----:B------:R-:W4:Y:S04]  /*6be40*/  LDL.LU R26, [R1+0xe18] ;  /* 0x000e1800011a7983 */ /* 0x000f280000300800 */
[----:B------:R-:W4:Y:S01]  /*6be50*/  LDL.LU R27, [R1+0xe1c] ;  /* 0x000e1c00011b7983 */ /* 0x000f220000300800 */
[----:B------:R-:W-:-:S03]  /*6be60*/  F2FP.F16.E5M2.UNPACK_B R19, R0.H1 ;  /* 0x00000000ff13723e */ /* 0x000fc600030004ff */
[----:B------:R-:W2:Y:S04]  /*6be70*/  LDL.LU R3, [R1+0x1b58] ;  /* 0x001b580001037983 */ /* 0x000ea80000300800 */
[----:B------:R-:W2:Y:S04]  /*6be80*/  LDL.LU R0, [R1+0x1b5c] ;  /* 0x001b5c0001007983 */ /* 0x000ea80000300800 */
[----:B----4-:R-:W-:Y:S04]  /*6be90*/  STL.64 [R1+0x3290], R26 ;  /* 0x0032901a01007387 */ /* 0x010fe80000100a00 */
[----:B---3--:R0:W-:Y:S04]  /*6bea0*/  STL.64 [R1+0x3288], R24 ;  /* 0x0032881801007387 */ /* 0x0081e80000100a00 */
[----:B0-----:R-:W3:Y:S04]  /*6beb0*/  LDL.LU R24, [R1+0xe20] ;  /* 0x000e200001187983 */ /* 0x001ee80000300800 */
[----:B------:R-:W3:Y:S04]  /*6bec0*/  LDL.LU R25, [R1+0xe24] ;  /* 0x000e240001197983 */ /* 0x000ee80000300800 */
[----:B------:R-:W4:Y:S04]  /*6bed0*/  LDL.LU R26, [R1+0xe28] ;  /* 0x000e2800011a7983 */ /* 0x000f280000300800 */
[----:B------:R-:W4:Y:S01]  /*6bee0*/  LDL.LU R27, [R1+0xe2c] ;  /* 0x000e2c00011b7983 */ /* 0x000f220000300800 */
[----:B------:R-:W-:-:S03]  /*6bef0*/  IMAD R12, R12, 0x100, R18 ;  /* 0x000001000c0c7824 */ /* 0x000fc600078e0212 */
[----:B----4-:R-:W-:Y:S04]  /*6bf00*/  STL.64 [R1+0x32a0], R26 ;  /* 0x0032a01a01007387 */ /* 0x010fe80000100a00 */
[----:B---3--:R0:W-:Y:S04]  /*6bf10*/  STL.64 [R1+0x3298], R24 ;  /* 0x0032981801007387 */ /* 0x0081e80000100a00 */
[----:B0-----:R-:W3:Y:S04]  /*6bf20*/  LDL.LU R24, [R1+0x1e0] ;  /* 0x0001e00001187983 */ /* 0x001ee80000300800 */
[----:B------:R-:W3:Y:S04]  /*6bf30*/  LDL.LU R25, [R1+0x1e4] ;  /* 0x0001e40001197983 */ /* 0x000ee80000300800 */
[----:B------:R-:W3:Y:S04]  /*6bf40*/  LDL.LU R26, [R1+0x1e8] ;  /* 0x0001e800011a7983 */ /* 0x000ee80000300800 */
[----:B------:R-:W3:Y:S04]  /*6bf50*/  LDL.LU R27, [R1+0x1ec] ;  /* 0x0001ec00011b7983 */ /* 0x000ee80000300800 */
[----:B------:R-:W4:Y:S04]  /*6bf60*/  LDL.64 R22, [R1+0x28] ;  /* 0x0000280001167983 */ /* 0x000f280000100a00 */
[----:B------:R-:W4:Y:S04]  /*6bf70*/  LDL.64 R28, [R1+0x20] ;  /* 0x00002000011c7983 */ /* 0x000f280000100a00 */
[----:B------:R0:W-:Y:S04]  /*6bf80*/  STL [R1+0x31ec], R20 ;  /* 0x0031ec1401007387 */ /* 0x0001e80000100800 */
[----:B0-----:R-:W4:Y:S04]  /*6bf90*/  LDL.LU R20, [R1+0x2e8c] ;  /* 0x002e8c0001147983 */ /* 0x001f280000300800 */
[----:B------:R0:W-:Y:S04]  /*6bfa0*/  STL [R1+0x31e8], R21 ;  /* 0x0031e81501007387 */ /* 0x0001e80000100800 */
[----:B0-----:R-:W4:Y:S04]  /*6bfb0*/  LDL.LU R21, [R1+0x2e84] ;  /* 0x002e840001157983 */ /* 0x001f280000300800 */
[----:B------:R-:W2:Y:S01]  /*6bfc0*/  LDL.LU R18, [R1+0x32b8] ;  /* 0x0032b80001127983 */ /* 0x000ea20000300800 */
[----:B------:R-:W-:-:S02]  /*6bfd0*/  F2FP.F16.E5M2.UNPACK_B R16, R16.H1 ;  /* 0x00000010ff10723e */ /* 0x000fc400030004ff */
[----:B------:R-:W-:-:S07]  /*6bfe0*/  F2FP.F16.E5M2.UNPACK_B R17, R17.H1 ;  /* 0x00000011ff11723e */ /* 0x000fce00030004ff */
[C---:B---3--:R-:W-:Y:S06]  /*6bff0*/  HMMA.16816.F32 R24, R4.reuse, R16, R24 ;  /* 0x000000100418723c */ /* 0x048fec0000001818 */
        /* <DEDUP_REMOVED lines=10> */
[----:B------:R0:W-:Y:S04]  /*6c0a0*/  STL [R1+0x31bc], R16 ;  /* 0x0031bc1001007387 */ /* 0x0001e80000100800 */
[----:B------:R1:W-:Y:S04]  /*6c0b0*/  STL [R1+0x31b8], R17 ;  /* 0x0031b81101007387 */ /* 0x0003e80000100800 */
[----:B------:R1:W-:Y:S04]  /*6c0c0*/  STL.64 [R1+0x3248], R18 ;  /* 0x0032481201007387 */ /* 0x0003e80000100a00 */
[----:B0-----:R-:W3:Y:S04]  /*6c0d0*/  LDL.LU R16, [R1+0xba0] ;  /* 0x000ba00001107983 */ /* 0x001ee80000300800 */
[----:B-1----:R-:W3:Y:S04]  /*6c0e0*/  LDL.LU R17, [R1+0xba4] ;  /* 0x000ba40001117983 */ /* 0x002ee80000300800 */
[----:B------:R-:W3:Y:S04]  /*6c0f0*/  LDL.LU R18, [R1+0xba8] ;  /* 0x000ba80001127983 */ /* 0x000ee80000300800 */
[----:B------:R-:W3:Y:S01]  /*6c100*/  LDL.LU R19, [R1+0xbac] ;  /* 0x000bac0001137983 */ /* 0x000ee20000300800 */
[----:B--2---:R-:W-:-:S02]  /*6c110*/  F2FP.F16.E5M2.UNPACK_B R10, R10.H1 ;  /* 0x0000000aff0a723e */ /* 0x004fc400030004ff */
[----:B------:R-:W-:-:S07]  /*6c120*/  F2FP.F16.E5M2.UNPACK_B R11, R11.H1 ;  /* 0x0000000bff0b723e */ /* 0x000fce00030004ff */
[----:B----4-:R-:W-:-:S15]  /*6c130*/  HMMA.16816.F32 R24, R4, R10, R24 ;  /* 0x0000000a0418723c */ /* 0x010fde0000001818 */
[----:B------:R-:W-:-:S08]  /*6c140*/  NOP ;  /* 0x0000000000007918 */ /* 0x000fd00000000000 */
[----:B------:R-:W-:Y:S04]  /*6c150*/  STL.64 [R1+0xe20], R24 ;  /* 0x000e201801007387 */ /* 0x000fe80000100a00 */
[----:B------:R0:W-:Y:S04]  /*6c160*/  STL.64 [R1+0xe28], R26 ;  /* 0x000e281a01007387 */ /* 0x0001e80000100a00 */
[----:B0-----:R-:W2:Y:S04]  /*6c170*/  LDL.LU.64 R26, [R1+0x3290] ;  /* 0x00329000011a7983 */ /* 0x001ea80000300a00 */
[----:B------:R-:W2:Y:S01]  /*6c180*/  LDL.LU.64 R24, [R1+0x3288] ;  /* 0x0032880001187983 */ /* 0x000ea20000300a00 */
[----:B---3--:R-:W-:-:S02]  /*6c190*/  F2FP.F16.E5M2.UNPACK_B R8, R8.H1 ;  /* 0x00000008ff08723e */ /* 0x008fc400030004ff */
[----:B------:R-:W-:Y:S01]  /*6c1a0*/  F2FP.F16.E5M2.UNPACK_B R9, R9.H1 ;  /* 0x00000009ff09723e */ /* 0x000fe200030004ff */
[----:B------:R-:W-:Y:S06]  /*6c1b0*/  STL [R1+0x31a4], R11 ;  /* 0x0031a40b01007387 */ /* 0x000fec0000100800 */
[----:B--2---:R-:W-:-:S15]  /*6c1c0*/  HMMA.16816.F32 R24, R4, R8, R24 ;  /* 0x000000080418723c */ /* 0x004fde0000001818 */
[----:B------:R-:W-:-:S08]  /*6c1d0*/  NOP ;  /* 0x0000000000007918 */ /* 0x000fd00000000000 */
[----:B------:R-:W-:Y:S04]  /*6c1e0*/  STL.64 [R1+0xe10], R24 ;  /* 0x000e101801007387 */ /* 0x000fe80000100a00 */
[----:B------:R0:W-:Y:S04]  /*6c1f0*/  STL.64 [R1+0xe18], R26 ;  /* 0x000e181a01007387 */ /* 0x0001e80000100a00 */
[----:B0-----:R-:W2:Y:S04]  /*6c200*/  LDL.LU.64 R26, [R1+0x3280] ;  /* 0x00328000011a7983 */ /* 0x001ea80000300a00 */
[----:B------:R-:W2:Y:S01]  /*6c210*/  LDL.LU.64 R24, [R1+0x3278] ;  /* 0x0032780001187983 */ /* 0x000ea20000300a00 */
[----:B------:R-:W-:Y:S01]  /*6c220*/  IMAD R15, R2, 0x100, R15 ;  /* 0x00000100020f7824 */ /* 0x000fe200078e020f */
[----:B------:R-:W-:-:S02]  /*6c230*/  F2FP.F16.E5M2.UNPACK_B R2, R3.H1 ;  /* 0x00000003ff02723e */ /* 0x000fc400030004ff */
[----:B------:R-:W-:Y:S01]  /*6c240*/  F2FP.F16.E5M2.UNPACK_B R3, R0.H1 ;  /* 0x00000000ff03723e */ /* 0x000fe200030004ff */
[----:B------:R0:W-:Y:S04]  /*6c250*/  STL.64 [R1+0x3250], R8 ;  /* 0x0032500801007387 */ /* 0x0001e80000100a00 */
[----:B0-----:R-:W3:Y:S01]  /*6c260*/  LDL.64 R8, [R1+0x18] ;  /* 0x0000180001087983 */ /* 0x001ee20000100a00 */
[----:B------:R-:W-:Y:S02]  /*6c270*/  IMAD R13, R13, 0x100, R21 ;  /* 0x000001000d0d7824 */ /* 0x000fe400078e0215 */
[----:B------:R-:W-:Y:S01]  /*6c280*/  IMAD R14, R14, 0x100, R20 ;  /* 0x000001000e0e7824 */ /* 0x000fe200078e0214 */
[----:B------:R-:W-:Y:S02]  /*6c290*/  F2FP.F16.E5M2.UNPACK_B R12, R12 ;  /* 0x0000000cff0c723e */ /* 0x000fe400020004ff */
[----:B------:R-:W-:-:S02]  /*6c2a0*/  F2FP.F16.E5M2.UNPACK_B R15, R15 ;  /* 0x0000000fff0f723e */ /* 0x000fc400020004ff */
[----:B------:R-:W-:Y:S02]  /*6c2b0*/  F2FP.F16.E5M2.UNPACK_B R13, R13 ;  /* 0x0000000dff0d723e */ /* 0x000fe400020004ff */
[----:B------:R-:W-:Y:S01]  /*6c2c0*/  F2FP.F16.E5M2.UNPACK_B R14, R14 ;  /* 0x0000000eff0e723e */ /* 0x000fe200020004ff */
[----:B--2---:R-:W-:Y:S01]  /*6c2d0*/  HMMA.16816.F32 R4, R4, R2, R24 ;  /* 0x000000020404723c */ /* 0x004fe20000001818 */
[----:B------:R-:W2:Y:S04]  /*6c2e0*/  LDL.LU.64 R26, [R1+0x3270] ;  /* 0x00327000011a7983 */ /* 0x000ea80000300a00 */
[----:B------:R-:W2:Y:S01]  /*6c2f0*/  LDL.LU.64 R24, [R1+0x3268] ;  /* 0x0032680001187983 */ /* 0x000ea20000300a00 */
[----:B------:R-:W-:-:S15]  /*6c300*/  HMMA.16816.F32 R16, R12, R22, R16 ;  /* 0x000000160c10723c */ /* 0x000fde0000001810 */
[----:B------:R-:W-:-:S02]  /*6c310*/  NOP ;  /* 0x0000000000007918 */ /* 0x000fc40000000000 */
[----:B------:R0:W-:Y:S04]  /*6c320*/  STL.64 [R1+0xbb0], R4 ;  /* 0x000bb00401007387 */ /* 0x0001e80000100a00 */
[----:B------:R1:W-:Y:S04]  /*6c330*/  STL.64 [R1+0xbb8], R6 ;  /* 0x000bb80601007387 */ /* 0x0003e80000100a00 */
[----:B------:R-:W-:Y:S04]  /*6c340*/  STL.64 [R1+0xba0], R16 ;  /* 0x000ba01001007387 */ /* 0x000fe80000100a00 */
[----:B------:R2:W-:Y:S01]  /*6c350*/  STL.64 [R1+0xba8], R18 ;  /* 0x000ba81201007387 */ /* 0x0005e20000100a00 */
[----:B0-----:R-:W-:-:S02]  /*6c360*/  IMAD.MOV.U32 R4, RZ, RZ, R22 ;  /* 0x000000ffff047224 */ /* 0x001fc400078e0016 */
[----:B-1----:R-:W-:Y:S02]  /*6c370*/  IMAD.MOV.U32 R6, RZ, RZ, R28 ;  /* 0x000000ffff067224 */ /* 0x002fe400078e001c */
[----:B------:R-:W-:Y:S01]  /*6c380*/  IMAD.MOV.U32 R5, RZ, RZ, R29 ;  /* 0x000000ffff057224 */ /* 0x000fe200078e001d */
[----:B--2---:R-:W-:-:S15]  /*6c390*/  HMMA.16816.F32 R16, R12, R28, R24 ;  /* 0x0000001c0c10723c */ /* 0x004fde0000001818 */
[----:B------:R-:W-:-:S08]  /*6c3a0*/  NOP ;  /* 0x0000000000007918 */ /* 0x000fd00000000000 */
[----:B------:R-:W-:Y:S04]  /*6c3b0*/  STL.64 [R1+0x1320], R16 ;  /* 0x0013201001007387 */ /* 0x000fe80000100a00 */
[----:B------:R-:W-:Y:S04]  /*6c3c0*/  STL.64 [R1+0x1328], R18 ;  /* 0x0013281201007387 */ /* 0x000fe80000100a00 */
[----:B------:R-:W-:Y:S04]  /*6c3d0*/  STL [R1+0x3260], R6 ;  /* 0x0032600601007387 */ /* 0x000fe80000100800 */
[----:B------:R0:W-:Y:S04]  /*6c3e0*/  STL.64 [R1+0x3258], R4 ;  /* 0x0032580401007387 */ /* 0x0001e80000100a00 */
[----:B0-----:R-:W3:Y:S04]  /*6c3f0*/  LDL.LU R4, [R1+0xb80] ;  /* 0x000b800001047983 */ /* 0x001ee80000300800 */
[----:B------:R-:W3:Y:S04]  /*6c400*/  LDL.LU R5, [R1+0xb84] ;  /* 0x000b840001057983 */ /* 0x000ee80000300800 */
[----:B------:R-:W3:Y:S04]  /*6c410*/  LDL.LU R6, [R1+0xb88] ;  /* 0x000b880001067983 */ /* 0x000ee80000300800 */
[----:B------:R-:W3:Y:S04]  /*6c420*/  LDL.LU R7, [R1+0xb8c] ;  /* 0x000b8c0001077983 */ /* 0x000ee80000300800 */
[----:B------:R-:W2:Y:S04]  /*6c430*/  LDL.64 R28, [R1] ;  /* 0x00000000011c7983 */ /* 0x000ea80000100a00 */
[----:B------:R-:W4:Y:S04]  /*6c440*/  LDL.LU R24, [R1+0xb40] ;  /* 0x000b400001187983 */ /* 0x000f280000300800 */
[----:B------:R-:W4:Y:S04]  /*6c450*/  LDL.LU R25, [R1+0xb44] ;  /* 0x000b440001197983 */ /* 0x000f280000300800 */
[----:B------:R-:W3:Y:S04]  /*6c460*/  LDL.LU R26, [R1+0xb48] ;  /* 0x000b4800011a7983 */ /* 0x000ee80000300800 */
[----:B------:R-:W3:Y:S04]  /*6c470*/  LDL.LU R27, [R1+0xb4c] ;  /* 0x000b4c00011b7983 */ /* 0x000ee80000300800 */
[----:B------:R-:W2:Y:S04]  /*6c480*/  LDL.LU R16, [R1+0xb70] ;  /* 0x000b700001107983 */ /* 0x000ea80000300800 */
[----:B------:R-:W2:Y:S04]  /*6c490*/  LDL.LU R17, [R1+0xb74] ;  /* 0x000b740001117983 */ /* 0x000ea80000300800 */
[----:B------:R-:W2:Y:S01]  /*6c4a0*/  LDL.LU R18, [R1+0xb78] ;  /* 0x000b780001127983 */ /* 0x000ea20000300800 */
[----:B------:R-:W-:-:S03]  /*6c4b0*/  IMAD.MOV.U32 R0, RZ, RZ, R23 ;  /* 0x000000ffff007224 */ /* 0x000fc600078e0017 */
[----:B------:R-:W2:Y:S04]  /*6c4c0*/  LDL.LU R19, [R1+0xb7c] ;  /* 0x000b7c0001137983 */ /* 0x000ea80000300800 */
[----:B------:R-:W2:Y:S04]  /*6c4d0*/  LDL.64 R22, [R1+0x10] ;  /* 0x0000100001167983 */ /* 0x000ea80000100a00 */
[----:B------:R-:W2:Y:S04]  /*6c4e0*/  LDL.64 R20, [R1+0x8] ;  /* 0x0000080001147983 */ /* 0x000ea80000100a00 */
        /* <DEDUP_REMOVED lines=16> */
[----:B------:R-:W3:Y:S01]  /*6c5f0*/  LDL.LU.64 R4, [R1+0x3258] ;  /* 0x0032580001047983 */ /* 0x000ee20000300a00 */
[----:B------:R-:W-:-:S02]  /*6c600*/  IMAD.MOV.U32 R7, RZ, RZ, R9 ;  /* 0x000000ffff077224 */ /* 0x000fc400078e0009 */
[----:B------:R-:W-:Y:S02]  /*6c610*/  IMAD.MOV.U32 R11, RZ, RZ, R8 ;  /* 0x000000ffff0b7224 */ /* 0x000fe400078e0008 */
[----:B------:R-:W3:Y:S01]  /*6c620*/  LDL.LU.64 R8, [R1+0x3250] ;  /* 0x0032500001087983 */ /* 0x000ee20000300a00 */
[C---:B--2---:R-:W-:Y:S03]  /*6c630*/  HMMA.16816.F32 R16, R12.reuse, R22, R16 ;  /* 0x000000160c10723c */ /* 0x044fe60000001810 */
[----:B----4-:R-:W-:Y:S04]  /*6c640*/  STL.64 [R1+0x31f8], R6 ;  /* 0x0031f80601007387 */ /* 0x010fe80000100a00 */
[----:B---3--:R0:W-:Y:S04]  /*6c650*/  STL.64 [R1+0x31f0], R4 ;  /* 0x0031f00401007387 */ /* 0x0081e80000100a00 */
[----:B0-----:R-:W2:Y:S04]  /*6c660*/  LDL.LU R4, [R1+0xb20] ;  /* 0x000b200001047983 */ /* 0x001ea80000300800 */
[----:B------:R-:W2:Y:S04]  /*6c670*/  LDL.LU R5, [R1+0xb24] ;  /* 0x000b240001057983 */ /* 0x000ea80000300800 */
[----:B------:R-:W3:Y:S04]  /*6c680*/  LDL.LU R6, [R1+0xb28] ;  /* 0x000b280001067983 */ /* 0x000ee80000300800 */
[----:B------:R-:W3:Y:S01]  /*6c690*/  LDL.LU R7, [R1+0xb2c] ;  /* 0x000b2c0001077983 */ /* 0x000ee20000300800 */
[----:B------:R-:W-:Y:S03]  /*6c6a0*/  HMMA.16816.F32 R24, R12, R20, R24 ;  /* 0x000000140c18723c */ /* 0x000fe60000001818 */
        /* <DEDUP_REMOVED lines=12> */
[----:B------:R-:W-:Y:S04]  /*6c770*/  STL.64 [R1+0x1300], R16 ;  /* 0x0013001001007387 */ /* 0x000fe80000100a00 */
[----:B------:R0:W-:Y:S04]  /*6c780*/  STL.64 [R1+0x1308], R18 ;  /* 0x0013081201007387 */ /* 0x0001e80000100a00 */
[----:B0-----:R-:W4:Y:S04]  /*6c790*/  LDL.LU.64 R18, [R1+0x3248] ;  /* 0x0032480001127983 */ /* 0x001f280000300a00 */
        /* <DEDUP_REMOVED lines=39> */
[----:B------:R-:W2:Y:S04]  /*6ca10*/  LDL.LU R26, [R1+0xa68] ;  /* 0x000a6800011a7983 */ /* 0x000ea80000300800 */
[----:B------:R-:W2:Y:S04]  /*6ca20*/  LDL.LU R27, [R1+0xa6c] ;  /* 0x000a6c00011b7983 */ /* 0x000ea80000300800 */
[----:B--2---:R0:W-:Y:S02]  /*6ca30*/  STL.64 [R1+0x30e0], R26 ;  /* 0x0030e01a01007387 */ /* 0x0041e40000100a00 */
[----:B0-----:R-:W-:-:S02]  /*6ca40*/  IMAD.MOV.U32 R26, RZ, RZ, R20 ;  /* 0x000000ffff1a7224 */ /* 0x001fc400078e0014 */
[----:B------:R-:W-:Y:S01]  /*6ca50*/  IMAD.MOV.U32 R27, RZ, RZ, R21 ;  /* 0x000000ffff1b7224 */ /* 0x000fe200078e0015 */
[----:B------:R-:W2:Y:S04]  /*6ca60*/  LDL.LU R20, [R1+0x31ec] ;  /* 0x0031ec0001147983 */ /* 0x000ea80000300800 */
[----:B------:R-:W2:Y:S04]  /*6ca70*/  LDL.LU R21, [R1+0x31e8] ;  /* 0x0031e80001157983 */ /* 0x000ea80000300800 */
[----:B----4-:R0:W-:Y:S02]  /*6ca80*/  STL.64 [R1+0x30d8], R24 ;  /* 0x0030d81801007387 */ /* 0x0101e40000100a00 */
[----:B0-----:R-:W-:-:S02]  /*6ca90*/  IMAD.MOV.U32 R24, RZ, RZ, R22 ;  /* 0x000000ffff187224 */ /* 0x001fc400078e0016 */
[----:B------:R-:W-:Y:S01]  /*6caa0*/  IMAD.MOV.U32 R25, RZ, RZ, R23 ;  /* 0x000000ffff197224 */ /* 0x000fe200078e0017 */
[----:B------:R-:W4:Y:S04]  /*6cab0*/  LDL.LU R22, [R1+0x31e4] ;  /* 0x0031e40001167983 */ /* 0x000f280000300800 */
[----:B------:R-:W4:Y:S04]  /*6cac0*/  LDL.LU R23, [R1+0x31e0] ;  /* 0x0031e00001177983 */ /* 0x000f280000300800 */
        /* <DEDUP_REMOVED lines=8> */
[----:B------:R-:W-:-:S02]  /*6cb50*/  NOP ;  /* 0x0000000000007918 */ /* 0x000fc40000000000 */
[----:B------:R-:W-:Y:S04]  /*6cb60*/  STL.64 [R1+0x12a0], R8 ;  /* 0x0012a00801007387 */ /* 0x000fe80000100a00 */
[----:B------:R0:W-:Y:S04]  /*6cb70*/  STL.64 [R1+0x12a8], R10 ;  /* 0x0012a80a01007387 */ /* 0x0001e80000100a00 */
[----:B0-----:R-:W2:Y:S04]  /*6cb80*/  LDL.LU.64 R10, [R1+0x31d8] ;  /* 0x0031d800010a7983 */ /* 0x001ea80000300a00 */
[----:B------:R-:W4:Y:S04]  /*6cb90*/  LDL.LU.64 R8, [R1+0x31d0] ;  /* 0x0031d00001087983 */ /* 0x000f280000300a00 */
[----:B------:R-:W-:Y:S04]  /*6cba0*/  STL.64 [R1+0x1290], R24 ;  /* 0x0012901801007387 */ /* 0x000fe80000100a00 */
[----:B------:R0:W-:Y:S02]  /*6cbb0*/  STL.64 [R1+0x1298], R26 ;  /* 0x0012981a01007387 */ /* 0x0001e40000100a00 */
[----:B0-----:R-:W-:-:S02]  /*6cbc0*/  IMAD.MOV.U32 R26, RZ, RZ, R17 ;  /* 0x000000ffff1a7224 */ /* 0x001fc400078e0011 */
[----:B------:R-:W-:-:S05]  /*6cbd0*/  IMAD.MOV.U32 R27, RZ, RZ, R16 ;  /* 0x000000ffff1b7224 */ /* 0x000fca00078e0010 */
[----:B------:R-:W-:Y:S04]  /*6cbe0*/  STL.64 [R1+0x3128], R26 ;  /* 0x0031281a01007387 */ /* 0x000fe80000100a00 */
[----:B------:R-:W-:Y:S04]  /*6cbf0*/  STL.64 [R1+0x30f0], R22 ;  /* 0x0030f01601007387 */ /* 0x000fe80000100a00 */
[----:B------:R0:W-:Y:S04]  /*6cc00*/  STL.64 [R1+0x30e8], R20 ;  /* 0x0030e81401007387 */ /* 0x0001e80000100a00 */
[----:B0-----:R-:W3:Y:S04]  /*6cc10*/  LDL.LU R20, [R1+0xa70] ;  /* 0x000a700001147983 */ /* 0x001ee80000300800 */
[----:B------:R-:W3:Y:S04]  /*6cc20*/  LDL.LU R21, [R1+0xa74] ;  /* 0x000a740001157983 */ /* 0x000ee80000300800 */
[----:B------:R-:W4:Y:S04]  /*6cc30*/  LDL.LU R22, [R1+0xa78] ;  /* 0x000a780001167983 */ /* 0x000f280000300800 */
[----:B------:R-:W4:Y:S01]  /*6cc40*/  LDL.LU R23, [R1+0xa7c] ;  /* 0x000a7c0001177983 */ /* 0x000f220000300800 */
[----:B------:R-:W-:-:S02]  /*6cc50*/  IMAD.MOV.U32 R25, RZ, RZ, R7 ;  /* 0x000000ffff197224 */ /* 0x000fc400078e0007 */
[----:B--2---:R-:W-:-:S05]  /*6cc60*/  IMAD.MOV.U32 R24, RZ, RZ, R11 ;  /* 0x000000ffff187224 */ /* 0x004fca00078e000b */
[----:B------:R-:W-:Y:S04]  /*6cc70*/  STL.64 [R1+0x3140], R24 ;  /* 0x0031401801007387 */ /* 0x000fe80000100a00 */
[----:B----4-:R-:W-:Y:S04]  /*6cc80*/  STL.64 [R1+0x3108], R22 ;  /* 0x0031081601007387 */ /* 0x010fe80000100a00 */
[----:B---3--:R0:W-:Y:S04]  /*6cc90*/  STL.64 [R1+0x3100], R20 ;  /* 0x0031001401007387 */ /* 0x0081e80000100a00 */
[----:B0-----:R-:W2:Y:S04]  /*6cca0*/  LDL.LU R20, [R1+0xa80] ;  /* 0x000a800001147983 */ /* 0x001ea80000300800 */
[----:B------:R-:W2:Y:S04]  /*6ccb0*/  LDL.LU R21, [R1+0xa84] ;  /* 0x000a840001157983 */ /* 0x000ea80000300800 */
[----:B------:R-:W3:Y:S04]  /*6ccc0*/  LDL.LU R22, [R1+0xa88] ;  /* 0x000a880001167983 */ /* 0x000ee80000300800 */
[----:B------:R-:W3:Y:S01]  /*6ccd0*/  LDL.LU R23, [R1+0xa8c] ;  /* 0x000a8c0001177983 */ /* 0x000ee20000300800 */
[----:B------:R-:W-:-:S02]  /*6cce0*/  IMAD.MOV.U32 R26, RZ, RZ, R6 ;  /* 0x000000ffff1a7224 */ /* 0x000fc400078e0006 */
[----:B------:R-:W-:Y:S02]  /*6ccf0*/  IMAD.MOV.U32 R27, RZ, RZ, R5 ;  /* 0x000000ffff1b7224 */ /* 0x000fe400078e0005 */
[----:B------:R-:W-:Y:S02]  /*6cd00*/  IMAD.MOV.U32 R24, RZ, RZ, R4 ;  /* 0x000000ffff187224 */ /* 0x000fe400078e0004 */
[----:B------:R-:W-:Y:S01]  /*6cd10*/  IMAD.MOV.U32 R25, RZ, RZ, R0 ;  /* 0x000000ffff197224 */ /* 0x000fe200078e0000 */
[----:B------:R-:W-:Y:S04]  /*6cd20*/  STL.64 [R1+0x3158], R26 ;  /* 0x0031581a01007387 */ /* 0x000fe80000100a00 */
[----:B------:R-:W-:Y:S04]  /*6cd30*/  STL.64 [R1+0x3178], R24 ;  /* 0x0031781801007387 */ /* 0x000fe80000100a00 */
        /* <DEDUP_REMOVED lines=31> */
[----:B------:R0:W-:Y:S04]  /*6cf30*/  STL.64 [R1+0x3180], R24 ;  /* 0x0031801801007387 */ /* 0x0001e80000100a00 */
        /* <DEDUP_REMOVED lines=33> */
[----:B0-----:R-:W4:Y:S04]  /*6d150*/  LDL.LU.64 R10, [R1+0x31c8] ;  /* 0x0031c800010a7983 */ /* 0x001f280000300a00 */
[----:B------:R-:W4:Y:S04]  /*6d160*/  LDL.LU.64 R8, [R1+0x31c0] ;  /* 0x0031c00001087983 */ /* 0x000f280000300a00 */
[----:B------:R-:W4:Y:S04]  /*6d170*/  LDL.LU R16, [R1+0x31bc] ;  /* 0x0031bc0001107983 */ /* 0x000f280000300800 */
[----:B------:R-:W4:Y:S02]  /*6d180*/  LDL.LU R17, [R1+0x31b8] ;  /* 0x0031b80001117983 */ /* 0x000f240000300800 */
[----:B----4-:R-:W-:-:S15]  /*6d190*/  HMMA.16816.F32 R8, R12, R16, R8 ;  /* 0x000000100c08723c */ /* 0x010fde0000001808 */
[----:B------:R-:W-:-:S08]  /*6d1a0*/  NOP ;  /* 0x0000000000007918 */ /* 0x000fd00000000000 */
[----:B------:R-:W-:Y:S04]  /*6d1b0*/  STL.64 [R1+0x1270], R8 ;  /* 0x0012700801007387 */ /* 0x000fe80000100a00 */
[----:B------:R0:W-:Y:S04]  /*6d1c0*/  STL.64 [R1+0x1278], R10 ;  /* 0x0012780a01007387 */ /* 0x0001e80000100a00 */
[----:B0-----:R-:W4:Y:S04]  /*6d1d0*/  LDL.LU.64 R10, [R1+0x31b0] ;  /* 0x0031b000010a7983 */ /* 0x001f280000300a00 */
[----:B------:R-:W3:Y:S01]  /*6d1e0*/  LDL.LU.64 R8, [R1+0x31a8] ;  /* 0x0031a80001087983 */ /* 0x000ee20000300a00 */
[----:B----4-:R-:W-:-:S03]  /*6d1f0*/  IMAD R6, R6, 0x100, R11 ;  /* 0x0000010006067824 */ /* 0x010fc600078e020b */
[----:B------:R-:W2:Y:S01]  /*6d200*/  LDL.LU R11, [R1+0x31a4] ;  /* 0x0031a400010b7983 */ /* 0x000ea20000300800 */
[----:B------:R-:W-:-:S03]  /*6d210*/  IMAD R7, R7, 0x100, R0 ;  /* 0x0000010007077824 */ /* 0x000fc600078e0200 */
        /* <DEDUP_REMOVED lines=17> */
[----:B--2---:R-:W-:Y:S01]  /*6d330*/  HMMA.16816.F32 R12, R12, R2, R24 ;  /* 0x000000020c0c723c */ /* 0x004fe20000001818 */
[----:B------:R-:W2:-:S15]  /*6d340*/  LDL.LU.64 R24, [R1+0x3178] ;  /* 0x0031780001187983 */ /* 0x000e9e0000300a00 */
[----:B------:R-:W-:-:S07]  /*6d350*/  NOP ;  /* 0x0000000000007918 */ /* 0x000fce0000000000 */
[----:B------:R0:W-:Y:S04]  /*6d360*/  STL.64 [R1+0xdf0], R12 ;  /* 0x000df00c01007387 */ /* 0x0001e80000100a00 */
[----:B------:R1:W-:Y:S04]  /*6d370*/  STL.64 [R1+0xdf8], R14 ;  /* 0x000df80e01007387 */ /* 0x0003e80000100a00 */
[----:B0-----:R-:W3:Y:S04]  /*6d380*/  LDL.LU R12, [R1+0xa50] ;  /* 0x000a5000010c7983 */ /* 0x001ee80000300800 */
[----:B------:R-:W3:Y:S04]  /*6d390*/  LDL.LU R13, [R1+0xa54] ;  /* 0x000a5400010d7983 */ /* 0x000ee80000300800 */
[----:B-1----:R-:W3:Y:S01]  /*6d3a0*/  LDL.LU R14, [R1+0xa58] ;  /* 0x000a5800010e7983 */ /* 0x002ee20000300800 */
[----:B----4-:R-:W-:-:S03]  /*6d3b0*/  IMAD.MOV.U32 R15, RZ, RZ, R0 ;  /* 0x000000ffff0f7224 */ /* 0x010fc600078e0000 */
[----:B------:R-:W4:Y:S01]  /*6d3c0*/  LDL.LU R0, [R1+0x3170] ;  /* 0x0031700001007983 */ /* 0x000f220000300800 */
[----:B--2---:R-:W-:Y:S03]  /*6d3d0*/  HMMA.16816.F32 R24, R4, R24, R20 ;  /* 0x000000180418723c */ /* 0x004fe60000001814 */
[----:B------:R-:W2:Y:S04]  /*6d3e0*/  LDL.LU.64 R22, [R1+0x3168] ;  /* 0x0031680001167983 */ /* 0x000ea80000300a00 */
[----:B------:R-:W2:-:S15]  /*6d3f0*/  LDL.LU.64 R20, [R1+0x3160] ;  /* 0x0031600001147983 */ /* 0x000e9e0000300a00 */
[----:B------:R-:W-:-:S01]  /*6d400*/  NOP ;  /* 0x0000000000007918 */ /* 0x000fc20000000000 */
        /* <DEDUP_REMOVED lines=33> */
[----:B------:R-:W4:-:S15]  /*6d620*/  LDL.LU.64 R20, [R1+0x30e8] ;  /* 0x0030e80001147983 */ /* 0x000f1e0000300a00 */
        /* <DEDUP_REMOVED lines=14> */
[----:B------:R-:W-:Y:S04]  /*6d710*/  STL.64 [R1+0x11f8], R14 ;  /* 0x0011f80e01007387 */ /* 0x000fe80000100a00 */
        /* <DEDUP_REMOVED lines=18> */
[----:B------:R0:W-:Y:S04]  /*6d840*/  STL [R1+0x3f44], R28 ;  /* 0x003f441c01007387 */ /* 0x0001e80000100800 */
[----:B0-----:R-:W4:Y:S04]  /*6d850*/  LDL.LU R28, [R1+0x2ebc] ;  /* 0x002ebc00011c7983 */ /* 0x001f280000300800 */
[----:B------:R-:W4:Y:S04]  /*6d860*/  LDL.LU R12, [R1+0x2eb8] ;  /* 0x002eb800010c7983 */ /* 0x000f280000300800 */
[----:B------:R0:W-:Y:S04]  /*6d870*/  STL [R1+0x3f40], R29 ;  /* 0x003f401d01007387 */ /* 0x0001e80000100800 */
[----:B0-----:R-:W4:Y:S04]  /*6d880*/  LDL.LU R29, [R1+0x2ec4] ;  /* 0x002ec400011d7983 */ /* 0x001f280000300800 */
[----:B------:R-:W4:Y:S04]  /*6d890*/  LDL.LU R13, [R1+0x2ec0] ;  /* 0x002ec000010d7983 */ /* 0x000f280000300800 */
[----:B------:R-:W-:Y:S04]  /*6d8a0*/  STL.64 [R1+0x3f38], R10 ;  /* 0x003f380a01007387 */ /* 0x000fe80000100a00 */
        /* <DEDUP_REMOVED lines=13> */
[----:B------:R-:W4:Y:S04]  /*6d980*/  LDL.LU R15, [R1+0x2ed0] ;  /* 0x002ed000010f7983 */ /* 0x000f280000300800 */
[----:B------:R0:W-:Y:S04]  /*6d990*/  STL [R1+0x30c4], R0 ;  /* 0x0030c40001007387 */ /* 0x0001e80000100800 */
[----:B0-----:R-:W4:Y:S04]  /*6d9a0*/  LDL.LU R0, [R1+0x2ed4] ;  /* 0x002ed40001007983 */ /* 0x001f280000300800 */
        /* <DEDUP_REMOVED lines=33> */
[----:B------:R-:W3:Y:S01]  /*6dbc0*/  LDL.LU.64 R8, [R1+0x3f48] ;  /* 0x003f480001087983 */ /* 0x000ee20000300a00 */
[----:B------:R-:W-:-:S02]  /*6dbd0*/  IMAD R12, R12, 0x100, R28 ;  /* 0x000001000c0c7824 */ /* 0x000fc400078e021c */
[----:B------:R-:W-:Y:S01]  /*6dbe0*/  IMAD R13, R13, 0x100, R29 ;  /* 0x000001000d0d7824 */ /* 0x000fe200078e021d */
[----:B------:R-:W2:Y:S04]  /*6dbf0*/  LDL.LU R28, [R1+0x3f44] ;  /* 0x003f4400011c7983 */ /* 0x000ea80000300800 */
[----:B------:R-:W2:Y:S01]  /*6dc00*/  LDL.LU R29, [R1+0x3f40] ;  /* 0x003f4000011d7983 */ /* 0x000ea20000300800 */
[----:B---3--:R-:W-:-:S15]  /*6dc10*/  HMMA.16816.F32 R8, R4, R16, R8 ;  /* 0x000000100408723c */ /* 0x008fde0000001808 */
[----:B------:R-:W-:-:S08]  /*6dc20*/  NOP ;  /* 0x0000000000007918 */ /* 0x000fd00000000000 */
[----:B------:R-:W-:Y:S04]  /*6dc30*/  STL.64 [R1+0x11a0], R8 ;  /* 0x0011a00801007387 */ /* 0x000fe80000100a00 */
[----:B------:R0:W-:Y:S04]  /*6dc40*/  STL.64 [R1+0x11a8], R10 ;  /* 0x0011a80a01007387 */ /* 0x0001e80000100a00 */
[----:B0-----:R-:W3:Y:S04]  /*6dc50*/  LDL.LU.64 R10, [R1+0x3f38] ;  /* 0x003f3800010a7983 */ /* 0x001ee80000300a00 */
[----:B------:R-:W2:Y:S04]  /*6dc60*/  LDL.LU.64 R8, [R1+0x3f30] ;  /* 0x003f300001087983 */ /* 0x000ea80000300a00 */
[----:B------:R0:W-:Y:S04]  /*6dc70*/  STL.64 [R1+0x3e50], R18 ;  /* 0x003e501201007387 */ /* 0x0001e80000100a00 */
[----:B0-----:R-:W2:Y:S01]  /*6dc80*/  LDL.LU R19, [R1+0x2ecc] ;  /* 0x002ecc0001137983 */ /* 0x001ea20000300800 */
[----:B----4-:R-:W-:Y:S01]  /*6dc90*/  IMAD R15, R15, 0x100, R0 ;  /* 0x000001000f0f7824 */ /* 0x010fe200078e0200 */
[----:B------:R-:W-:-:S02]  /*6dca0*/  F2FP.F16.E5M2.UNPACK_B R12, R12 ;  /* 0x0000000cff0c723e */ /* 0x000fc400020004ff */
[----:B------:R0:W-:Y:S01]  /*6dcb0*/  STL.64 [R1+0x3e48], R16 ;  /* 0x003e481001007387 */ /* 0x0001e20000100a00 */
[----:B------:R-:W-:Y:S02]  /*6dcc0*/  F2FP.F16.E5M2.UNPACK_B R13, R13 ;  /* 0x0000000dff0d723e */ /* 0x000fe400020004ff */
[----:B------:R-:W-:Y:S01]  /*6dcd0*/  F2FP.F16.E5M2.UNPACK_B R15, R15 ;  /* 0x0000000fff0f723e */ /* 0x000fe200020004ff */
[----:B---3--:R-:W-:Y:S01]  /*6dce0*/  HMMA.16816.F32 R20, R4, R10, R20 ;  /* 0x0000000a0414723c */ /* 0x008fe20000001814 */
[----:B--2---:R-:W-:-:S05]  /*6dcf0*/  IMAD R14, R14, 0x100, R19 ;  /* 0x000001000e0e7824 */ /* 0x004fca00078e0213 */
[----:B0-----:R-:W-:-:S15]  /*6dd00*/  HMMA.16816.F32 R16, R4, R8, R24 ;  /* 0x000000080410723c */ /* 0x001fde0000001818 */
[----:B------:R-:W-:-:S02]  /*6dd10*/  NOP ;  /* 0x0000000000007918 */ /* 0x000fc40000000000 */
[----:B------:R0:W-:Y:S01]  /*6dd20*/  STL.64 [R1+0x14c0], R20 ;  /* 0x0014c01401007387 */ /* 0x0001e20000100a00 */
[----:B------:R-:W-:-:S03]  /*6dd30*/  F2FP.F16.E5M2.UNPACK_B R14, R14 ;  /* 0x0000000eff0e723e */ /* 0x000fc600020004ff */
        /* <DEDUP_REMOVED lines=11> */
[----:B--2---:R0:W-:Y:S04]  /*6ddf0*/  STL.64 [R1+0x3ea0], R26 ;  /* 0x003ea01a01007387 */ /* 0x0041e80000100a00 */
[----:B0-----:R-:W2:Y:S04]  /*6de00*/  LDL R26, [R1] ;  /* 0x00000000011a7983 */ /* 0x001ea80000100800 */
[----:B------:R-:W2:Y:S04]  /*6de10*/  LDL R27, [R1+0x4] ;  /* 0x00000400011b7983 */ /* 0x000ea80000100800 */
        /* <DEDUP_REMOVED lines=8> */
[----:B------:R-:W4:Y:S04]  /*6dea0*/  LDL R24, [R1+0x8] ;  /* 0x0000080001187983 */ /* 0x000f280000100800 */
[----:B------:R-:W4:Y:S04]  /*6deb0*/  LDL R25, [R1+0xc] ;  /* 0x00000c0001197983 */ /* 0x000f280000100800 */
[----:B----4-:R-:W-:Y:S04]  /*6dec0*/  STL.64 [R1+0x3ed0], R24 ;  /* 0x003ed01801007387 */ /* 0x010fe80000100a00 */
        /* <DEDUP_REMOVED lines=17> */
[----:B------:R-:W2:Y:S04]  /*6dfe0*/  LDL R26, [R1+0x20] ;  /* 0x00002000011a7983 */ /* 0x000ea80000100800 */
        /* <DEDUP_REMOVED lines=29> */
[----:B------:R-:W2:Y:S04]  /*6e1c0*/  LDL.LU R16, [R1+0x940] ;  /* 0x0009400001107983 */ /* 0x000ea80000300800 */
        /* <DEDUP_REMOVED lines=14> */
[----:B------:R-:W3:Y:S01]  /*6e2b0*/  LDL.LU R11, [R1+0x9fc] ;  /* 0x0009fc00010b7983 */ /* 0x000ee20000300800 */
[----:B----4-:R-:W-:Y:S03]  /*6e2c0*/  HMMA.16816.F32 R24, R12, R24, R20 ;  /* 0x000000180c18723c */ /* 0x010fe60000001814 */
[----:B------:R-:W4:Y:S03]  /*6e2d0*/  LDL.LU R0, [R1+0x2ef0] ;  /* 0x002ef00001007983 */ /* 0x000f260000300800 */
[----:B---3--:R-:W-:Y:S01]  /*6e2e0*/  HMMA.16816.F32 R4, R4, R2, R8 ;  /* 0x000000020404723c */ /* 0x008fe20000001808 */
[----:B------:R-:W3:-:S15]  /*6e2f0*/  LDL.LU R8, [R1+0x930] ;  /* 0x0009300001087983 */ /* 0x000ede0000300800 */
[----:B------:R-:W-:-:S07]  /*6e300*/  NOP ;  /* 0x0000000000007918 */ /* 0x000fce0000000000 */
[----:B------:R0:W-:Y:S04]  /*6e310*/  STL.64 [R1+0x15b0], R4 ;  /* 0x0015b00401007387 */ /* 0x0001e80000100a00 */
[----:B------:R1:W-:Y:S04]  /*6e320*/  STL.64 [R1+0x15b8], R6 ;  /* 0x0015b80601007387 */ /* 0x0003e80000100a00 */
[----:B------:R-:W3:Y:S04]  /*6e330*/  LDL.LU R9, [R1+0x934] ;  /* 0x0009340001097983 */ /* 0x000ee80000300800 */
[----:B------:R-:W3:Y:S04]  /*6e340*/  LDL.LU R10, [R1+0x938] ;  /* 0x00093800010a7983 */ /* 0x000ee80000300800 */
[----:B------:R-:W3:Y:S04]  /*6e350*/  LDL.LU R11, [R1+0x93c] ;  /* 0x00093c00010b7983 */ /* 0x000ee80000300800 */
[----:B0-----:R-:W4:Y:S04]  /*6e360*/  LDL.LU R4, [R1+0x2ed8] ;  /* 0x002ed80001047983 */ /* 0x001f280000300800 */
[----:B------:R-:W4:Y:S04]  /*6e370*/  LDL.LU R5, [R1+0x2ee0] ;  /* 0x002ee00001057983 */ /* 0x000f280000300800 */
[----:B-1----:R-:W4:Y:S04]  /*6e380*/  LDL.LU R6, [R1+0x2ee8] ;  /* 0x002ee80001067983 */ /* 0x002f280000300800 */
        /* <DEDUP_REMOVED lines=94> */
[----:B0-----:R-:W2:Y:S01]  /*6e970*/  LDL.LU R18, [R1+0x2edc] ;  /* 0x002edc0001127983 */ /* 0x001ea20000300800 */
[----:B---3--:R-:W-:Y:S01]  /*6e980*/  HMMA.16816.F32 R20, R12, R16, R20 ;  /* 0x000000100c14723c */ /* 0x008fe20000001814 */
[----:B----4-:R-:W-:-:S02]  /*6e990*/  IMAD R5, R5, 0x100, R28 ;  /* 0x0000010005057824 */ /* 0x010fc400078e021c */
[----:B------:R-:W-:Y:S01]  /*6e9a0*/  STL [R1+0x3d58], R19 ;  /* 0x003d581301007387 */ /* 0x000fe20000100800 */
[----:B------:R-:W-:Y:S02]  /*6e9b0*/  IMAD R6, R6, 0x100, R29 ;  /* 0x0000010006067824 */ /* 0x000fe400078e021d */
[----:B------:R-:W-:Y:S01]  /*6e9c0*/  IMAD R7, R0, 0x100, R7 ;  /* 0x0000010000077824 */ /* 0x000fe200078e0207 */
[----:B------:R-:W-:Y:S01]  /*6e9d0*/  STL [R1+0x3d44], R16 ;  /* 0x003d441001007387 */ /* 0x000fe20000100800 */
[----:B------:R-:W-:Y:S02]  /*6e9e0*/  F2FP.F16.E5M2.UNPACK_B R5, R5 ;  /* 0x00000005ff05723e */ /* 0x000fe400020004ff */
[----:B------:R-:W-:Y:S01]  /*6e9f0*/  F2FP.F16.E5M2.UNPACK_B R6, R6 ;  /* 0x00000006ff06723e */ /* 0x000fe200020004ff */
[----:B------:R-:W-:-:S12]  /*6ea00*/  STL [R1+0x3d40], R17 ;  /* 0x003d401101007387 */ /* 0x000fd80000100800 */
[----:B------:R0:W-:Y:S04]  /*6ea10*/  STL.64 [R1+0xaf0], R20 ;  /* 0x000af01401007387 */ /* 0x0001e80000100a00 */
[----:B------:R1:W-:Y:S04]  /*6ea20*/  STL.64 [R1+0xaf8], R22 ;  /* 0x000af81601007387 */ /* 0x0003e80000100a00 */
[----:B0-----:R-:W3:Y:S01]  /*6ea30*/  LDL.LU R20, [R1+0x880] ;  /* 0x0008800001147983 */ /* 0x001ee20000300800 */
[----:B--2---:R-:W-:Y:S02]  /*6ea40*/  IMAD R4, R4, 0x100, R18 ;  /* 0x0000010004047824 */ /* 0x004fe400078e0212 */
[----:B------:R-:W-:Y:S01]  /*6ea50*/  HMMA.16816.F32 R16, R12, R10, R24 ;  /* 0x0000000a0c10723c */ /* 0x000fe20000001818 */
[----:B------:R-:W-:-:S02]  /*6ea60*/  F2FP.F16.E5M2.UNPACK_B R7, R7 ;  /* 0x00000007ff07723e */ /* 0x000fc400020004ff */
[----:B------:R-:W-:-:S15]  /*6ea70*/  F2FP.F16.E5M2.UNPACK_B R4, R4 ;  /* 0x00000004ff04723e */ /* 0x000fde00020004ff */
[----:B------:R-:W-:-:S05]  /*6ea80*/  NOP ;  /* 0x0000000000007918 */ /* 0x000fca0000000000 */
[----:B------:R-:W-:Y:S04]  /*6ea90*/  STL.64 [R1+0x14a0], R16 ;  /* 0x0014a01001007387 */ /* 0x000fe80000100a00 */
[----:B------:R-:W-:Y:S04]  /*6eaa0*/  STL.64 [R1+0x14a8], R18 ;  /* 0x0014a81201007387 */ /* 0x000fe80000100a00 */
[----:B------:R-:W3:Y:S04]  /*6eab0*/  LDL.LU R21, [R1+0x884] ;  /* 0x0008840001157983 */ /* 0x000ee80000300800 */
[----:B-1----:R-:W2:Y:S04]  /*6eac0*/  LDL.LU R22, [R1+0x888] ;  /* 0x0008880001167983 */ /* 0x002ea80000300800 */
[----:B------:R-:W2:Y:S04]  /*6ead0*/  LDL.LU R23, [R1+0x88c] ;  /* 0x00088c0001177983 */ /* 0x000ea80000300800 */
        /* <DEDUP_REMOVED lines=11> */
[----:B0-----:R-:W2:Y:S04]  /*6eb90*/  LDL.64 R20, [R1+0x8] ;  /* 0x0000080001147983 */ /* 0x001ea80000100a00 */
        /* <DEDUP_REMOVED lines=39> */
[----:B------:R-:W3:Y:S04]  /*6ee10*/  LDL.64 R18, [R1+0x10] ;  /* 0x0000100001127983 */ /* 0x000ee80000100a00 */
[----:B------:R-:W3:Y:S04]  /*6ee20*/  LDL.64 R28, [R1] ;  /* 0x00000000011c7983 */ /* 0x000ee80000100a00 */
[----:B------:R-:W4:Y:S04]  /*6ee30*/  LDL.LU R24, [R1+0x8a0] ;  /* 0x0008a00001187983 */ /* 0x000f280000300800 */
[----:B------:R-:W4:Y:S04]  /*6ee40*/  LDL.LU R25, [R1+0x8a4] ;  /* 0x0008a40001197983 */ /* 0x000f280000300800 */
[----:B------:R-:W3:Y:S04]  /*6ee50*/  LDL.LU R26, [R1+0x8a8] ;  /* 0x0008a800011a7983 */ /* 0x000ee80000300800 */
[----:B------:R-:W3:Y:S01]  /*6ee60*/  LDL.LU R27, [R1+0x8ac] ;  /* 0x0008ac00011b7983 */ /* 0x000ee20000300800 */
[C---:B--2---:R-:W-:Y:S03]  /*6ee70*/  HMMA.16816.F32 R20, R12.reuse, R8, R20 ;  /* 0x000000080c14723c */ /* 0x044fe60000001814 */
[----:B---3--:R-:W-:Y:S04]  /*6ee80*/  STL.64 [R1+0x3dd0], R26 ;  /* 0x003dd01a01007387 */ /* 0x008fe80000100a00 */
[----:B----4-:R0:W-:Y:S04]  /*6ee90*/  STL.64 [R1+0x3dc8], R24 ;  /* 0x003dc81801007387 */ /* 0x0101e80000100a00 */
[----:B0-----:R-:W2:Y:S04]  /*6eea0*/  LDL.LU R24, [R1+0x8c0] ;  /* 0x0008c00001187983 */ /* 0x001ea80000300800 */
[----:B------:R-:W2:Y:S04]  /*6eeb0*/  LDL.LU R25, [R1+0x8c4] ;  /* 0x0008c40001197983 */ /* 0x000ea80000300800 */
[----:B------:R-:W2:Y:S04]  /*6eec0*/  LDL.LU R26, [R1+0x8c8] ;  /* 0x0008c800011a7983 */ /* 0x000ea80000300800 */
[----:B------:R-:W2:Y:S04]  /*6eed0*/  LDL.LU R27, [R1+0x8cc] ;  /* 0x0008cc00011b7983 */ /* 0x000ea80000300800 */
[----:B------:R-:W-:Y:S04]  /*6eee0*/  STL [R1+0x3d60], R10 ;  /* 0x003d600a01007387 */ /* 0x000fe80000100800 */
[----:B------:R-:W-:Y:S04]  /*6eef0*/  STL [R1+0x3d28], R11 ;  /* 0x003d280b01007387 */ /* 0x000fe80000100800 */
[----:B------:R-:W-:Y:S04]  /*6ef00*/  STL.64 [R1+0x1490], R20 ;  /* 0x0014901401007387 */ /* 0x000fe80000100a00 */
[----:B------:R0:W-:Y:S04]  /*6ef10*/  STL.64 [R1+0x1498], R22 ;  /* 0x0014981601007387 */ /* 0x0001e80000100a00 */
[----:B0-----:R-:W3:Y:S04]  /*6ef20*/  LDL.LU.64 R22, [R1+0x3e30] ;  /* 0x003e300001167983 */ /* 0x001ee80000300a00 */
[----:B------:R-:W3:Y:S04]  /*6ef30*/  LDL.LU.64 R20, [R1+0x3e28] ;  /* 0x003e280001147983 */ /* 0x000ee80000300a00 */
[----:B------:R-:W-:Y:S01]  /*6ef40*/  STL [R1+0x3d64], R9 ;  /* 0x003d640901007387 */ /* 0x000fe20000100800 */
[----:B---3--:R-:W-:Y:S03]  /*6ef50*/  HMMA.16816.F32 R12, R12, R2, R20 ;  /* 0x000000020c0c723c */ /* 0x008fe60000001814 */
[----:B------:R-:W3:Y:S04]  /*6ef60*/  LDL.LU.64 R22, [R1+0x3e20] ;  /* 0x003e200001167983 */ /* 0x000ee80000300a00 */
[----:B------:R-:W3:-:S15]  /*6ef70*/  LDL.LU.64 R20, [R1+0x3e18] ;  /* 0x003e180001147983 */ /* 0x000ede0000300a00 */
[----:B------:R-:W-:-:S01]  /*6ef80*/  NOP ;  /* 0x0000000000007918 */ /* 0x000fc20000000000 */
[----:B------:R0:W-:Y:S04]  /*6ef90*/  STL.64 [R1+0x15a0], R12 ;  /* 0x0015a00c01007387 */ /* 0x0001e80000100a00 */
[----:B------:R1:W-:Y:S04]  /*6efa0*/  STL.64 [R1+0x15a8], R14 ;  /* 0x0015a80e01007387 */ /* 0x0003e80000100a00 */
[----:B0-----:R-:W3:Y:S04]  /*6efb0*/  LDL.64 R12, [R1+0x28] ;  /* 0x00002800010c7983 */ /* 0x001ee80000100a00 */
[----:B-1----:R-:W4:Y:S01]  /*6efc0*/  LDL.64 R14, [R1+0x20] ;  /* 0x00002000010e7983 */ /* 0x002f220000100a00 */
        /* <DEDUP_REMOVED lines=21> */
[----:B------:R-:W-:Y:S02]  /*6f120*/  IMAD.MOV.U32 R12, RZ, RZ, R15 ;  /* 0x000000ffff0c7224 */ /* 0x000fe400078e000f */
[----:B------:R-:W-:Y:S02]  /*6f130*/  IMAD.MOV.U32 R15, RZ, RZ, R16 ;  /* 0x000000ffff0f7224 */ /* 0x000fe400078e0010 */
[----:B------:R-:W-:-:S05]  /*6f140*/  IMAD.MOV.U32 R14, RZ, RZ, R17 ;  /* 0x000000ffff0e7224 */ /* 0x000fca00078e0011 */
        /* <DEDUP_REMOVED lines=11> */
[----:B------:R-:W2:Y:S01]  /*6f200*/  LDL.LU.64 R20, [R1+0x3dd8] ;  /* 0x003dd80001147983 */ /* 0x000ea20000300a00 */
[----:B------:R-:W-:-:S02]  /*6f210*/  IMAD.MOV.U32 R17, RZ, RZ, R18 ;  /* 0x000000ffff117224 */ /* 0x000fc400078e0012 */
[----:B------:R-:W-:Y:S01]  /*6f220*/  IMAD.MOV.U32 R16, RZ, RZ, R19 ;  /* 0x000000ffff107224 */ /* 0x000fe200078e0013 */
[----:B--2---:R-:W-:Y:S06]  /*6f230*/  HMMA.16816.F32 R24, R4, R20, R24 ;  /* 0x000000140418723c */ /* 0x004fec0000001818 */
[----:B------:R-:W-:Y:S02]  /*6f240*/  IMAD.MOV.U32 R18, RZ, RZ, R20 ;  /* 0x000000ffff127224 */ /* 0x000fe400078e0014 */
[----:B------:R-:W-:-:S15]  /*6f250*/  IMAD.MOV.U32 R19, RZ, RZ, R21 ;  /* 0x000000ffff137224 */ /* 0x000fde00078e0015 */
[----:B------:R-:W-:Y:S04]  /*6f260*/  STL.64 [R1+0xab0], R24 ;  /* 0x000ab01801007387 */ /* 0x000fe80000100a00 */
[----:B------:R0:W-:Y:S04]  /*6f270*/  STL.64 [R1+0xab8], R26 ;  /* 0x000ab81a01007387 */ /* 0x0001e80000100a00 */
[----:B0-----:R-:W2:Y:S04]  /*6f280*/  LDL.LU.64 R26, [R1+0x3dd0] ;  /* 0x003dd000011a7983 */ /* 0x001ea80000300a00 */
[----:B------:R-:W2:Y:S04]  /*6f290*/  LDL.LU.64 R24, [R1+0x3dc8] ;  /* 0x003dc80001187983 */ /* 0x000ea80000300a00 */
[----:B------:R-:W3:Y:S01]  /*6f2a0*/  LDL.LU.64 R20, [R1+0x3dc0] ;  /* 0x003dc00001147983 */ /* 0x000ee20000300a00 */
[----:B------:R-:W-:-:S02]  /*6f2b0*/  IMAD.MOV.U32 R9, RZ, RZ, R28 ;  /* 0x000000ffff097224 */ /* 0x000fc400078e001c */
[----:B------:R-:W-:Y:S01]  /*6f2c0*/  IMAD.MOV.U32 R10, RZ, RZ, R29 ;  /* 0x000000ffff0a7224 */ /* 0x000fe200078e001d */
[----:B---3--:R-:W-:-:S15]  /*6f2d0*/  HMMA.16816.F32 R20, R4, R28, R20 ;  /* 0x0000001c0414723c */ /* 0x008fde0000001814 */
        /* <DEDUP_REMOVED lines=23> */
[----:B------:R-:W2:Y:S04]  /*6f450*/  LDL.LU.64 R20, [R1+0x3d78] ;  /* 0x003d780001147983 */ /* 0x000ea80000300a00 */
        /* <DEDUP_REMOVED lines=12> */
[----:B------:R-:W3:Y:S04]  /*6f520*/  LDL.LU.64 R12, [R1+0x3d68] ;  /* 0x003d6800010c7983 */ /* 0x000ee80000300a00 */
[----:B------:R0:W-:Y:S04]  /*6f530*/  STL.64 [R1+0x3c70], R22 ;  /* 0x003c701601007387 */ /* 0x0001e80000100a00 */
[----:B------:R1:W-:Y:S04]  /*6f540*/  STL.64 [R1+0xa50], R24 ;  /* 0x000a501801007387 */ /* 0x0003e80000100a00 */
[----:B------:R4:W-:Y:S01]  /*6f550*/  STL.64 [R1+0xa58], R26 ;  /* 0x000a581a01007387 */ /* 0x0009e20000100a00 */
[----:B0-----:R-:W-:-:S02]  /*6f560*/  IMAD.MOV.U32 R22, RZ, RZ, R9 ;  /* 0x000000ffff167224 */ /* 0x001fc400078e0009 */
[----:B------:R-:W-:Y:S01]  /*6f570*/  IMAD.MOV.U32 R23, RZ, RZ, R10 ;  /* 0x000000ffff177224 */ /* 0x000fe200078e000a */
[----:B------:R-:W3:Y:S04]  /*6f580*/  LDL.LU R9, [R1+0x3d64] ;  /* 0x003d640001097983 */ /* 0x000ee80000300800 */
[----:B------:R-:W3:Y:S04]  /*6f590*/  LDL.LU R10, [R1+0x3d60] ;  /* 0x003d6000010a7983 */ /* 0x000ee80000300800 */
[----:B------:R0:W-:Y:S04]  /*6f5a0*/  STL.64 [R1+0x3c68], R20 ;  /* 0x003c681401007387 */ /* 0x0001e80000100a00 */
[----:B------:R-:W-:Y:S04]  /*6f5b0*/  STL.64 [R1+0x3c88], R22 ;  /* 0x003c881601007387 */ /* 0x000fe80000100a00 */
[----:B-1----:R-:W2:Y:S04]  /*6f5c0*/  LDL.LU R24, [R1+0x7c0] ;  /* 0x0007c00001187983 */ /* 0x002ea80000300800 */
[----:B------:R-:W2:Y:S04]  /*6f5d0*/  LDL.LU R25, [R1+0x7c4] ;  /* 0x0007c40001197983 */ /* 0x000ea80000300800 */
[----:B----4-:R-:W4:Y:S04]  /*6f5e0*/  LDL.LU R26, [R1+0x7c8] ;  /* 0x0007c800011a7983 */ /* 0x010f280000300800 */
[----:B------:R-:W4:Y:S01]  /*6f5f0*/  LDL.LU R27, [R1+0x7cc] ;  /* 0x0007cc00011b7983 */ /* 0x000f220000300800 */
[----:B0-----:R-:W-:-:S02]  /*6f600*/  IMAD.MOV.U32 R20, RZ, RZ, R18 ;  /* 0x000000ffff147224 */ /* 0x001fc400078e0012 */
        /* <DEDUP_REMOVED lines=28> */
[----:B---3--:R-:W-:-:S02]  /*6f7d0*/  IMAD.MOV.U32 R22, RZ, RZ, R13 ;  /* 0x000000ffff167224 */ /* 0x008fc400078e000d */
[----:B------:R-:W-:Y:S02]  /*6f7e0*/  IMAD.MOV.U32 R23, RZ, RZ, R12 ;  /* 0x000000ffff177224 */ /* 0x000fe400078e000c */
[----:B------:R-:W-:-:S03]  /*6f7f0*/  IMAD.MOV.U32 R20, RZ, RZ, R11 ;  /* 0x000000ffff147224 */ /* 0x000fc600078e000b */
[----:B------:R-:W-:Y:S01]  /*6f800*/  STL.64 [R1+0x3ce8], R22 ;  /* 0x003ce81601007387 */ /* 0x000fe20000100a00 */
[----:B------:R-:W-:-:S03]  /*6f810*/  IMAD.MOV.U32 R21, RZ, RZ, R0 ;  /* 0x000000ffff157224 */ /* 0x000fc600078e0000 */
[----:B----4-:R-:W-:Y:S04]  /*6f820*/  STL.64 [R1+0x3cc8], R26 ;  /* 0x003cc81a01007387 */ /* 0x010fe80000100a00 */
[----:B--2---:R0:W-:Y:S04]  /*6f830*/  STL.64 [R1+0x3cc0], R24 ;  /* 0x003cc01801007387 */ /* 0x0041e80000100a00 */
[----:B0-----:R-:W2:Y:S04]  /*6f840*/  LDL.LU R24, [R1+0x800] ;  /* 0x0008000001187983 */ /* 0x001ea80000300800 */
[----:B------:R-:W2:Y:S04]  /*6f850*/  LDL.LU R25, [R1+0x804] ;  /* 0x0008040001197983 */ /* 0x000ea80000300800 */
[----:B------:R-:W3:Y:S04]  /*6f860*/  LDL.LU R26, [R1+0x808] ;  /* 0x00080800011a7983 */ /* 0x000ee80000300800 */
[----:B------:R-:W3:Y:S04]  /*6f870*/  LDL.LU R27, [R1+0x80c] ;  /* 0x00080c00011b7983 */ /* 0x000ee80000300800 */
[----:B------:R0:W-:Y:S04]  /*6f880*/  STL.64 [R1+0x3d00], R20 ;  /* 0x003d001401007387 */ /* 0x0001e80000100a00 */
[----:B0-----:R-:W4:Y:S04]  /*6f890*/  LDL.LU R20, [R1+0x830] ;  /* 0x0008300001147983 */ /* 0x001f280000300800 */
[----:B------:R-:W4:Y:S04]  /*6f8a0*/  LDL.LU R21, [R1+0x834] ;  /* 0x0008340001157983 */ /* 0x000f280000300800 */
[----:B------:R-:W2:Y:S04]  /*6f8b0*/  LDL.LU R22, [R1+0x838] ;  /* 0x0008380001167983 */ /* 0x000ea80000300800 */
[----:B------:R-:W2:Y:S04]  /*6f8c0*/  LDL.LU R23, [R1+0x83c] ;  /* 0x00083c0001177983 */ /* 0x000ea80000300800 */
[----:B------:R-:W3:Y:S04]  /*6f8d0*/  LDL.LU R16, [R1+0x2efc] ;  /* 0x002efc0001107983 */ /* 0x000ee80000300800 */
[----:B------:R-:W3:Y:S04]  /*6f8e0*/  LDL.LU R12, [R1+0x2ef8] ;  /* 0x002ef800010c7983 */ /* 0x000ee80000300800 */
[----:B------:R-:W3:Y:S04]  /*6f8f0*/  LDL.LU R17, [R1+0x2f04] ;  /* 0x002f040001117983 */ /* 0x000ee80000300800 */
[----:B------:R-:W3:Y:S04]  /*6f900*/  LDL.LU R13, [R1+0x2f00] ;  /* 0x002f0000010d7983 */ /* 0x000ee80000300800 */
[----:B------:R-:W4:Y:S04]  /*6f910*/  LDL.LU R11, [R1+0x2f0c] ;  /* 0x002f0c00010b7983 */ /* 0x000f280000300800 */
[----:B----4-:R-:W-:Y:S04]  /*6f920*/  STL.64 [R1+0x3d38], R10 ;  /* 0x003d380a01007387 */ /* 0x010fe80000100a00 */
        /* <DEDUP_REMOVED lines=32> */
[----:B------:R-:W-:Y:S01]  /*6fb30*/  HMMA.16816.F32 R8, R4, R18, R8 ;  /* 0x000000120408723c */ /* 0x000fe20000001808 */
        /* <DEDUP_REMOVED lines=22> */
[----:B0-----:R-:W3:Y:S04]  /*6fca0*/  LDL.LU R16, [R1+0x7a0] ;  /* 0x0007a00001107983 */ /* 0x001ee80000300800 */
[----:B------:R-:W3:Y:S04]  /*6fcb0*/  LDL.LU R17, [R1+0x7a4] ;  /* 0x0007a40001117983 */ /* 0x000ee80000300800 */
[----:B------:R-:W3:Y:S04]  /*6fcc0*/  LDL.LU R18, [R1+0x7a8] ;  /* 0x0007a80001127983 */ /* 0x000ee80000300800 */
[----:B------:R-:W3:Y:S01]  /*6fcd0*/  LDL.LU R19, [R1+0x7ac] ;  /* 0x0007ac0001137983 */ /* 0x000ee20000300800 */
[----:B----4-:R-:W-:-:S03]  /*6fce0*/  IMAD R14, R14, 0x100, R11 ;  /* 0x000001000e0e7824 */ /* 0x010fc600078e020b */
[----:B------:R-:W2:Y:S02]  /*6fcf0*/  LDL.LU R11, [R1+0x3d28] ;  /* 0x003d2800010b7983 */ /* 0x000ea40000300800 */
[----:B--2---:R-:W-:-:S15]  /*6fd00*/  HMMA.16816.F32 R20, R4, R10, R20 ;  /* 0x0000000a0414723c */ /* 0x004fde0000001814 */
        /* <DEDUP_REMOVED lines=10> */
[----:B0-----:R-:W2:Y:S04]  /*6fdb0*/  LDL.LU.64 R22, [R1+0x3d10] ;  /* 0x003d100001167983 */ /* 0x001ea80000300a00 */
[----:B------:R-:W2:Y:S01]  /*6fdc0*/  LDL.LU.64 R20, [R1+0x3d08] ;  /* 0x003d080001147983 */ /* 0x000ea20000300a00 */
[----:B------:R-:W-:Y:S01]  /*6fdd0*/  IMAD R15, R0, 0x100, R15 ;  /* 0x00000100000f7824 */ /* 0x000fe200078e020f */
[----:B------:R-:W-:-:S02]  /*6fde0*/  F2FP.F16.E5M2.UNPACK_B R12, R12 ;  /* 0x0000000cff0c723e */ /* 0x000fc400020004ff */
[----:B------:R-:W-:Y:S02]  /*6fdf0*/  F2FP.F16.E5M2.UNPACK_B R13, R13 ;  /* 0x0000000dff0d723e */ /* 0x000fe400020004ff */
[----:B------:R-:W-:Y:S01]  /*6fe00*/  F2FP.F16.E5M2.UNPACK_B R14, R14 ;  /* 0x0000000eff0e723e */ /* 0x000fe200020004ff */
[----:B--2---:R-:W-:Y:S01]  /*6fe10*/  HMMA.16816.F32 R4, R4, R2, R20 ;  /* 0x000000020404723c */ /* 0x004fe20000001814 */
[----:B------:R-:W2:Y:S01]  /*6fe20*/  LDL.LU.64 R20, [R1+0x3d00] ;  /* 0x003d000001147983 */ /* 0x000ea20000300a00 */
[----:B------:R-:W-:-:S15]  /*6fe30*/  F2FP.F16.E5M2.UNPACK_B R15, R15 ;  /* 0x0000000fff0f723e */ /* 0x000fde00020004ff */
[----:B------:R-:W-:-:S06]  /*6fe40*/  NOP ;  /* 0x0000000000007918 */ /* 0x000fcc0000000000 */
        /* <DEDUP_REMOVED lines=54> */
[----:B------:R-:W2:Y:S04]  /*701b0*/  LDL.LU.64 R24, [R1+0x3c58] ;  /* 0x003c580001187983 */ /* 0x000ea80000300a00 */
[----:B------:R0:W-:Y:S04]  /*701c0*/  STL.64 [R1+0x3bb0], R28 ;  /* 0x003bb01c01007387 */ /* 0x0001e80000100a00 */
[----:B0-----:R-:W4:Y:S01]  /*701d0*/  LDL.64 R28, [R1+0x28] ;  /* 0x00002800011c7983 */ /* 0x001f220000100a00 */
[----:B---3--:R-:W-:-:S15]  /*701e0*/  HMMA.16816.F32 R4, R12, R26, R4 ;  /* 0x0000001a0c04723c */ /* 0x008fde0000001804 */
[----:B------:R-:W-:-:S08]  /*701f0*/  NOP ;  /* 0x0000000000007918 */ /* 0x000fd00000000000 */
[----:B------:R-:W-:Y:S04]  /*70200*/  STL.64 [R1+0x9b0], R4 ;  /* 0x0009b00401007387 */ /* 0x000fe80000100a00 */
[----:B------:R2:W-:Y:S02]  /*70210*/  STL.64 [R1+0x9b8], R6 ;  /* 0x0009b80601007387 */ /* 0x0005e40000100a00 */
[----:B--2---:R-:W-:Y:S02]  /*70220*/  HMMA.16816.F32 R4, R12, R24, R16 ;  /* 0x000000180c04723c */ /* 0x004fe40000001810 */
[----:B------:R-:W2:-:S15]  /*70230*/  LDL.LU R16, [R1+0x780] ;  /* 0x0007800001107983 */ /* 0x000e9e0000300800 */
[----:B------:R-:W-:-:S06]  /*70240*/  NOP ;  /* 0x0000000000007918 */ /* 0x000fcc0000000000 */
[----:B------:R-:W-:Y:S04]  /*70250*/  STL.64 [R1+0x9a0], R4 ;  /* 0x0009a00401007387 */ /* 0x000fe80000100a00 */
[----:B------:R-:W-:Y:S04]  /*70260*/  STL.64 [R1+0x9a8], R6 ;  /* 0x0009a80601007387 */ /* 0x000fe80000100a00 */
        /* <DEDUP_REMOVED lines=10> */
[----:B------:R-:W3:Y:S04]  /*70310*/  LDL.LU R5, [R1+0x2f20] ;  /* 0x002f200001057983 */ /* 0x000ee80000300800 */
[----:B------:R-:W4:Y:S04]  /*70320*/  LDL.LU R11, [R1+0x2f2c] ;  /* 0x002f2c00010b7983 */ /* 0x000f280000300800 */
[----:B----4-:R-:W-:Y:S04]  /*70330*/  STL.64 [R1+0x3c20], R10 ;  /* 0x003c200a01007387 */ /* 0x010fe80000100a00 */
[----:B------:R0:W-:Y:S04]  /*70340*/  STL.64 [R1+0x3c18], R8 ;  /* 0x003c180801007387 */ /* 0x0001e80000100a00 */
[----:B0-----:R-:W4:Y:S04]  /*70350*/  LDL.LU R8, [R1+0x760] ;  /* 0x0007600001087983 */ /* 0x001f280000300800 */
[----:B------:R-:W4:Y:S04]  /*70360*/  LDL.LU R9, [R1+0x764] ;  /* 0x0007640001097983 */ /* 0x000f280000300800 */
[----:B------:R-:W2:Y:S04]  /*70370*/  LDL.LU R10, [R1+0x768] ;  /* 0x00076800010a7983 */ /* 0x000ea80000300800 */
[----:B------:R-:W2:Y:S01]  /*70380*/  LDL.LU R11, [R1+0x76c] ;  /* 0x00076c00010b7983 */ /* 0x000ea20000300800 */
[C---:B------:R-:W-:Y:S03]  /*70390*/  HMMA.16816.F32 R16, R12.reuse, R22, R16 ;  /* 0x000000160c10723c */ /* 0x040fe60000001810 */
        /* <DEDUP_REMOVED lines=42> */
[----:B------:R-:W4:Y:S04]  /*70640*/  LDL.LU.64 R8, [R1+0x3c28] ;  /* 0x003c280001087983 */ /* 0x000f280000300a00 */
[----:B------:R0:W-:Y:S04]  /*70650*/  STL.64 [R1+0x3bc8], R18 ;  /* 0x003bc81201007387 */ /* 0x0001e80000100a00 */
[----:B0-----:R-:W3:Y:S04]  /*70660*/  LDL.LU R18, [R1+0x2f1c] ;  /* 0x002f1c0001127983 */ /* 0x001ee80000300800 */
[----:B------:R-:W2:Y:S01]  /*70670*/  LDL.LU R19, [R1+0x2f24] ;  /* 0x002f240001137983 */ /* 0x000ea20000300800 */
[----:B----4-:R-:W-:-:S15]  /*70680*/  HMMA.16816.F32 R8, R12, R16, R8 ;  /* 0x000000100c08723c */ /* 0x010fde0000001808 */
[----:B------:R-:W-:-:S08]  /*70690*/  NOP ;  /* 0x0000000000007918 */ /* 0x000fd00000000000 */
[----:B------:R-:W-:Y:S04]  /*706a0*/  STL.64 [R1+0x960], R8 ;  /* 0x0009600801007387 */ /* 0x000fe80000100a00 */
[----:B------:R0:W-:Y:S04]  /*706b0*/  STL.64 [R1+0x968], R10 ;  /* 0x0009680a01007387 */ /* 0x0001e80000100a00 */
[----:B0-----:R-:W4:Y:S04]  /*706c0*/  LDL.LU.64 R10, [R1+0x3c20] ;  /* 0x003c2000010a7983 */ /* 0x001f280000300a00 */
[----:B------:R-:W4:Y:S01]  /*706d0*/  LDL.LU.64 R8, [R1+0x3c18] ;  /* 0x003c180001087983 */ /* 0x000f220000300a00 */
[----:B---3--:R-:W-:-:S03]  /*706e0*/  IMAD R4, R4, 0x100, R18 ;  /* 0x0000010004047824 */ /* 0x008fc600078e0212 */
[----:B------:R0:W-:Y:S01]  /*706f0*/  STL [R1+0x3b4c], R16 ;  /* 0x003b4c1001007387 */ /* 0x0001e20000100800 */
[----:B--2---:R-:W-:-:S03]  /*70700*/  IMAD R5, R5, 0x100, R19 ;  /* 0x0000010005057824 */ /* 0x004fc600078e0213 */
[----:B------:R1:W-:Y:S04]  /*70710*/  STL [R1+0x3b48], R17 ;  /* 0x003b481101007387 */ /* 0x0003e80000100800 */
[----:B0-----:R-:W2:Y:S04]  /*70720*/  LDL.LU R16, [R1+0xd70] ;  /* 0x000d700001107983 */ /* 0x001ea80000300800 */
[----:B-1----:R-:W2:Y:S04]  /*70730*/  LDL.LU R17, [R1+0xd74] ;  /* 0x000d740001117983 */ /* 0x002ea80000300800 */
[----:B------:R-:W2:Y:S04]  /*70740*/  LDL.LU R18, [R1+0xd78] ;  /* 0x000d780001127983 */ /* 0x000ea80000300800 */
[----:B------:R-:W2:Y:S01]  /*70750*/  LDL.LU R19, [R1+0xd7c] ;  /* 0x000d7c0001137983 */ /* 0x000ea20000300800 */
[----:B----4-:R-:W-:-:S03]  /*70760*/  IMAD R6, R6, 0x100, R11 ;  /* 0x0000010006067824 */ /* 0x010fc600078e020b */
[----:B------:R-:W3:Y:S01]  /*70770*/  LDL.LU R11, [R1+0x3c10] ;  /* 0x003c1000010b7983 */ /* 0x000ee20000300800 */
[C---:B--2---:R-:W-:Y:S06]  /*70780*/  HMMA.16816.F32 R16, R12.reuse, R8, R16 ;  /* 0x000000080c10723c */ /* 0x044fec0000001810 */
[----:B---3--:R-:W-:-:S15]  /*70790*/  HMMA.16816.F32 R24, R12, R10, R24 ;  /* 0x0000000a0c18723c */ /* 0x008fde0000001818 */
[----:B------:R-:W-:-:S08]  /*707a0*/  NOP ;  /* 0x0000000000007918 */ /* 0x000fd00000000000 */
[----:B------:R-:W-:Y:S04]  /*707b0*/  STL.64 [R1+0x1460], R24 ;  /* 0x0014601801007387 */ /* 0x000fe80000100a00 */
[----:B------:R0:W-:Y:S04]  /*707c0*/  STL.64 [R1+0x1468], R26 ;  /* 0x0014681a01007387 */ /* 0x0001e80000100a00 */
[----:B0-----:R-:W2:Y:S04]  /*707d0*/  LDL.LU.64 R26, [R1+0x3c08] ;  /* 0x003c0800011a7983 */ /* 0x001ea80000300a00 */
[----:B------:R-:W2:Y:S04]  /*707e0*/  LDL.LU.64 R24, [R1+0x3c00] ;  /* 0x003c000001187983 */ /* 0x000ea80000300a00 */
[----:B------:R-:W-:Y:S04]  /*707f0*/  STL.64 [R1+0x3b40], R10 ;  /* 0x003b400a01007387 */ /* 0x000fe80000100a00 */
[----:B------:R0:W-:Y:S04]  /*70800*/  STL.64 [R1+0x3b38], R8 ;  /* 0x003b380801007387 */ /* 0x0001e80000100a00 */
[----:B------:R-:W-:Y:S04]  /*70810*/  STL.64 [R1+0x1450], R16 ;  /* 0x0014501001007387 */ /* 0x000fe80000100a00 */
[----:B------:R-:W-:Y:S01]  /*70820*/  STL.64 [R1+0x1458], R18 ;  /* 0x0014581201007387 */ /* 0x000fe20000100a00 */
[----:B0-----:R-:W-:Y:S03]  /*70830*/  HMMA.16816.F32 R8, R12, R2, R20 ;  /* 0x000000020c08723c */ /* 0x001fe60000001814 */
[----:B------:R-:W3:Y:S04]  /*70840*/  LDL.LU R12, [R1+0x2f38] ;  /* 0x002f3800010c7983 */ /* 0x000ee80000300800 */
[----:B------:R-:W3:Y:S01]  /*70850*/  LDL.LU R13, [R1+0x2f40] ;  /* 0x002f4000010d7983 */ /* 0x000ee20000300800 */
[----:B------:R-:W-:Y:S01]  /*70860*/  IMAD R7, R0, 0x100, R7 ;  /* 0x0000010000077824 */ /* 0x000fe200078e0207 */
[----:B------:R-:W-:-:S02]  /*70870*/  F2FP.F16.E5M2.UNPACK_B R4, R4 ;  /* 0x00000004ff04723e */ /* 0x000fc400020004ff */
[----:B------:R-:W-:Y:S02]  /*70880*/  F2FP.F16.E5M2.UNPACK_B R5, R5 ;  /* 0x00000005ff05723e */ /* 0x000fe400020004ff */
[----:B------:R-:W-:Y:S02]  /*70890*/  F2FP.F16.E5M2.UNPACK_B R6, R6 ;  /* 0x00000006ff06723e */ /* 0x000fe400020004ff */
[----:B------:R-:W-:-:S08]  /*708a0*/  F2FP.F16.E5M2.UNPACK_B R7, R7 ;  /* 0x00000007ff07723e */ /* 0x000fd000020004ff */
[----:B------:R-:W-:Y:S04]  /*708b0*/  STL.64 [R1+0x1540], R8 ;  /* 0x0015400801007387 */ /* 0x000fe80000100a00 */
[----:B------:R-:W-:Y:S04]  /*708c0*/  STL.64 [R1+0x1548], R10 ;  /* 0x0015480a01007387 */ /* 0x000fe80000100a00 */
[----:B---3--:R2:W-:Y:S02]  /*708d0*/  STL.64 [R1+0x3be8], R12 ;  /* 0x003be80c01007387 */ /* 0x0085e40000100a00 */
[----:B--2---:R-:W-:Y:S02]  /*708e0*/  HMMA.16816.F32 R12, R4, R28, R24 ;  /* 0x0000001c040c723c */ /* 0x004fe40000001818 */
[----:B------:R-:W-:Y:S04]  /*708f0*/  STL [R1+0x3b54], R2 ;  /* 0x003b540201007387 */ /* 0x000fe80000100800 */
[----:B------:R-:W-:-:S15]  /*70900*/  STL [R1+0x3b50], R3 ;  /* 0x003b500301007387 */ /* 0x000fde0000100800 */
[----:B------:R-:W-:-:S02]  /*70910*/  NOP ;  /* 0x0000000000007918 */ /* 0x000fc40000000000 */
[----:B------:R0:W-:Y:S04]  /*70920*/  STL.64 [R1+0x950], R12 ;  /* 0x0009500c01007387 */ /* 0x0001e80000100a00 */
[----:B------:R1:W-:Y:S04]  /*70930*/  STL.64 [R1+0x958], R14 ;  /* 0x0009580e01007387 */ /* 0x0003e80000100a00 */
[----:B------:R-:W2:Y:S04]  /*70940*/  LDL.LU R20, [R1+0x6c0] ;  /* 0x0006c00001147983 */ /* 0x000ea80000300800 */
[----:B------:R-:W2:Y:S04]  /*70950*/  LDL.LU R21, [R1+0x6c4] ;  /* 0x0006c40001157983 */ /* 0x000ea80000300800 */
[----:B------:R-:W3:Y:S04]  /*70960*/  LDL.LU R22, [R1+0x6c8] ;  /* 0x0006c80001167983 */ /* 0x000ee80000300800 */
[----:B------:R-:W3:Y:S04]  /*70970*/  LDL.LU R23, [R1+0x6cc] ;  /* 0x0006cc0001177983 */ /* 0x000ee80000300800 */
[----:B0-----:R-:W4:Y:S04]  /*70980*/  LDL.64 R12, [R1+0x18] ;  /* 0x00001800010c7983 */ /* 0x001f280000100a00 */
[----:B------:R-:W4:Y:S04]  /*70990*/  LDL.64 R2, [R1+0x10] ;  /* 0x0000100001027983 */ /* 0x000f280000100a00 */
[----:B------:R-:W2:Y:S04]  /*709a0*/  LDL.LU R24, [R1+0x6e0] ;  /* 0x0006e00001187983 */ /* 0x000ea80000300800 */
[----:B------:R-:W2:Y:S04]  /*709b0*/  LDL.LU R25, [R1+0x6e4] ;  /* 0x0006e40001197983 */ /* 0x000ea80000300800 */
[----:B------:R-:W3:Y:S04]  /*709c0*/  LDL.LU R26, [R1+0x6e8] ;  /* 0x0006e800011a7983 */ /* 0x000ee80000300800 */
[----:B------:R-:W3:Y:S04]  /*709d0*/  LDL.LU R27, [R1+0x6ec] ;  /* 0x0006ec00011b7983 */ /* 0x000ee80000300800 */
[----:B------:R-:W4:Y:S04]  /*709e0*/  LDL.64 R18, [R1+0x8] ;  /* 0x0000080001127983 */ /* 0x000f280000100a00 */
[----:B-1----:R-:W2:Y:S04]  /*709f0*/  LDL.64 R14, [R1+0x20] ;  /* 0x00002000010e7983 */ /* 0x002ea80000100a00 */
[----:B----4-:R0:W-:Y:S04]  /*70a00*/  STL.64 [R1+0x3be0], R18 ;  /* 0x003be01201007387 */ /* 0x0101e80000100a00 */
[----:B------:R-:W4:Y:S04]  /*70a10*/  LDL.LU R16, [R1+0x710] ;  /* 0x0007100001107983 */ /* 0x000f280000300800 */
[----:B------:R-:W4:Y:S04]  /*70a20*/  LDL.LU R17, [R1+0x714] ;  /* 0x0007140001117983 */ /* 0x000f280000300800 */
[----:B0-----:R-:W3:Y:S04]  /*70a30*/  LDL.LU R18, [R1+0x718] ;  /* 0x0007180001127983 */ /* 0x001ee80000300800 */
        /* <DEDUP_REMOVED lines=8> */
[----:B--2---:R0:W-:Y:S04]  /*70ac0*/  STL.64 [R1+0x3bb8], R24 ;  /* 0x003bb81801007387 */ /* 0x0041e80000100a00 */
        /* <DEDUP_REMOVED lines=10> */
[----:B------:R-:W2:Y:S04]  /*70b70*/  LDL.LU R26, [R1+0x708] ;  /* 0x00070800011a7983 */ /* 0x000ea80000300800 */
[----:B------:R-:W2:Y:S04]  /*70b80*/  LDL.LU R27, [R1+0x70c] ;  /* 0x00070c00011b7983 */ /* 0x000ea80000300800 */
[----:B------:R-:W4:Y:S04]  /*70b90*/  LDL.64 R28, [R1] ;  /* 0x00000000011c7983 */ /* 0x000f280000100a00 */
[----:B------:R-:W-:Y:S04]  /*70ba0*/  STL.64 [R1+0x3b98], R22 ;  /* 0x003b981601007387 */ /* 0x000fe80000100a00 */
[----:B------:R0:W-:Y:S04]  /*70bb0*/  STL.64 [R1+0x3b90], R20 ;  /* 0x003b901401007387 */ /* 0x0001e80000100a00 */
[----:B0-----:R-:W4:Y:S04]  /*70bc0*/  LDL.LU R20, [R1+0x6d0] ;  /* 0x0006d00001147983 */ /* 0x001f280000300800 */
[----:B------:R-:W4:Y:S04]  /*70bd0*/  LDL.LU R21, [R1+0x6d4] ;  /* 0x0006d40001157983 */ /* 0x000f280000300800 */
[----:B------:R-:W4:Y:S04]  /*70be0*/  LDL.LU R22, [R1+0x6d8] ;  /* 0x0006d80001167983 */ /* 0x000f280000300800 */
[----:B------:R-:W4:Y:S04]  /*70bf0*/  LDL.LU R23, [R1+0x6dc] ;  /* 0x0006dc0001177983 */ /* 0x000f280000300800 */
[----:B------:R0:W-:Y:S04]  /*70c00*/  STL [R1+0x3b58], R8 ;  /* 0x003b580801007387 */ /* 0x0001e80000100800 */
[----:B0-----:R-:W2:Y:S04]  /*70c10*/  LDL.LU R8, [R1+0x730] ;  /* 0x0007300001087983 */ /* 0x001ea80000300800 */
[----:B------:R-:W2:Y:S04]  /*70c20*/  LDL.LU R9, [R1+0x734] ;  /* 0x0007340001097983 */ /* 0x000ea80000300800 */
[----:B------:R-:W2:Y:S04]  /*70c30*/  LDL.LU R10, [R1+0x738] ;  /* 0x00073800010a7983 */ /* 0x000ea80000300800 */
[----:B------:R-:W2:Y:S01]  /*70c40*/  LDL.LU R11, [R1+0x73c] ;  /* 0x00073c00010b7983 */ /* 0x000ea20000300800 */
[C---:B---3--:R-:W-:Y:S06]  /*70c50*/  HMMA.16816.F32 R16, R4.reuse, R12, R16 ;  /* 0x0000000c0410723c */ /* 0x048fec0000001810 */
[----:B--2---:R-:W-:-:S15]  /*70c60*/  HMMA.16816.F32 R8, R4, R14, R8 ;  /* 0x0000000e0408723c */ /* 0x004fde0000001808 */
[----:B------:R-:W-:-:S08]  /*70c70*/  NOP ;  /* 0x0000000000007918 */ /* 0x000fd00000000000 */
[----:B------:R-:W-:Y:S04]  /*70c80*/  STL.64 [R1+0x940], R8 ;  /* 0x0009400801007387 */ /* 0x000fe80000100a00 */
[----:B------:R-:W-:Y:S04]  /*70c90*/  STL.64 [R1+0x948], R10 ;  /* 0x0009480a01007387 */ /* 0x000fe80000100a00 */
[----:B------:R-:W-:Y:S04]  /*70ca0*/  STL.64 [R1+0x930], R16 ;  /* 0x0009301001007387 */ /* 0x000fe80000100a00 */
[----:B------:R0:W-:Y:S04]  /*70cb0*/  STL.64 [R1+0x938], R18 ;  /* 0x0009381201007387 */ /* 0x0001e80000100a00 */
[----:B0-----:R-:W2:Y:S04]  /*70cc0*/  LDL.LU.64 R18, [R1+0x3bf8] ;  /* 0x003bf80001127983 */ /* 0x001ea80000300a00 */
[----:B------:R-:W2:Y:S01]  /*70cd0*/  LDL.LU.64 R16, [R1+0x3bf0] ;  /* 0x003bf00001107983 */ /* 0x000ea20000300a00 */
[----:B------:R-:W-:-:S02]  /*70ce0*/  IMAD.MOV.U32 R10, RZ, RZ, R14 ;  /* 0x000000ffff0a7224 */ /* 0x000fc400078e000e */
[----:B------:R-:W-:Y:S02]  /*70cf0*/  IMAD.MOV.U32 R14, RZ, RZ, R12 ;  /* 0x000000ffff0e7224 */ /* 0x000fe400078e000c */
[----:B------:R-:W-:Y:S02]  /*70d00*/  IMAD.MOV.U32 R11, RZ, RZ, R13 ;  /* 0x000000ffff0b7224 */ /* 0x000fe400078e000d */
[----:B------:R-:W3:Y:S01]  /*70d10*/  LDL.LU.64 R12, [R1+0x3be8] ;  /* 0x003be800010c7983 */ /* 0x000ee20000300a00 */
[----:B------:R-:W-:Y:S02]  /*70d20*/  IMAD.MOV.U32 R9, RZ, RZ, R15 ;  /* 0x000000ffff097224 */ /* 0x000fe400078e000f */
[----:B------:R-:W-:Y:S01]  /*70d30*/  IMAD.MOV.U32 R15, RZ, RZ, R3 ;  /* 0x000000ffff0f7224 */ /* 0x000fe200078e0003 */
[----:B--2---:R-:W-:-:S15]  /*70d40*/  HMMA.16816.F32 R16, R4, R2, R16 ;  /* 0x000000020410723c */ /* 0x004fde0000001810 */
[----:B------:R-:W-:-:S08]  /*70d50*/  NOP ;  /* 0x0000000000007918 */ /* 0x000fd00000000000 */
[----:B------:R-:W-:Y:S04]  /*70d60*/  STL.64 [R1+0x920], R16 ;  /* 0x0009201001007387 */ /* 0x000fe80000100a00 */
[----:B------:R0:W-:Y:S04]  /*70d70*/  STL.64 [R1+0x928], R18 ;  /* 0x0009281201007387 */ /* 0x0001e80000100a00 */
[----:B0-----:R-:W2:Y:S04]  /*70d80*/  LDL.LU.64 R18, [R1+0x3be0] ;  /* 0x003be00001127983 */ /* 0x001ea80000300a00 */
[----:B------:R-:W-:Y:S04]  /*70d90*/  STL.64 [R1+0x3b68], R14 ;  /* 0x003b680e01007387 */ /* 0x000fe80000100a00 */
[----:B---3--:R0:W-:Y:S04]  /*70da0*/  STL.64 [R1+0x3b60], R12 ;  /* 0x003b600c01007387 */ /* 0x0081e80000100a00 */
        /* <DEDUP_REMOVED lines=15> */
[----:B------:R-:W-:-:S02]  /*70ea0*/  IMAD.MOV.U32 R3, RZ, RZ, R18 ;  /* 0x000000ffff037224 */ /* 0x000fc400078e0012 */
[----:B------:R-:W-:Y:S02]  /*70eb0*/  IMAD.MOV.U32 R16, RZ, RZ, R19 ;  /* 0x000000ffff107224 */ /* 0x000fe400078e0013 */
[----:B------:R-:W4:Y:S01]  /*70ec0*/  LDL.LU.64 R18, [R1+0x3bc8] ;  /* 0x003bc80001127983 */ /* 0x000f220000300a00 */
[----:B------:R-:W-:Y:S02]  /*70ed0*/  IMAD.MOV.U32 R17, RZ, RZ, R2 ;  /* 0x000000ffff117224 */ /* 0x000fe400078e0002 */
[----:B------:R-:W-:Y:S02]  /*70ee0*/  IMAD.MOV.U32 R8, RZ, RZ, R28 ;  /* 0x000000ffff087224 */ /* 0x000fe400078e001c */
        /* <DEDUP_REMOVED lines=44> */
[----:B0-----:R-:W3:Y:S04]  /*711b0*/  LDL.LU R20, [R1+0x690] ;  /* 0x0006900001147983 */ /* 0x001ee80000300800 */
[----:B------:R-:W3:Y:S04]  /*711c0*/  LDL.LU R21, [R1+0x694] ;  /* 0x0006940001157983 */ /* 0x000ee80000300800 */
[----:B------:R-:W3:Y:S04]  /*711d0*/  LDL.LU R22, [R1+0x698] ;  /* 0x0006980001167983 */ /* 0x000ee80000300800 */
[----:B------:R-:W3:Y:S01]  /*711e0*/  LDL.LU R23, [R1+0x69c] ;  /* 0x00069c0001177983 */ /* 0x000ee20000300800 */
[----:B----4-:R-:W-:-:S02]  /*711f0*/  IMAD R12, R12, 0x100, R26 ;  /* 0x000001000c0c7824 */ /* 0x010fc400078e021a */
[----:B------:R-:W-:Y:S01]  /*71200*/  IMAD R13, R13, 0x100, R27 ;  /* 0x000001000d0d7824 */ /* 0x000fe200078e021b */
[----:B---3--:R-:W-:-:S15]  /*71210*/  HMMA.16816.F32 R20, R4, R18, R20 ;  /* 0x000000120414723c */ /* 0x008fde0000001814 */
[----:B------:R-:W-:-:S08]  /*71220*/  NOP ;  /* 0x0000000000007918 */ /* 0x000fd00000000000 */
[----:B------:R-:W-:Y:S04]  /*71230*/  STL.64 [R1+0x890], R20 ;  /* 0x0008901401007387 */ /* 0x000fe80000100a00 */
[----:B------:R-:W-:Y:S04]  /*71240*/  STL.64 [R1+0x898], R22 ;  /* 0x0008981601007387 */ /* 0x000fe80000100a00 */
[----:B------:R-:W3:Y:S04]  /*71250*/  LDL.LU R24, [R1+0x600] ;  /* 0x0006000001187983 */ /* 0x000ee80000300800 */
[----:B------:R-:W3:Y:S04]  /*71260*/  LDL.LU R25, [R1+0x604] ;  /* 0x0006040001197983 */ /* 0x000ee80000300800 */
[----:B------:R-:W4:Y:S04]  /*71270*/  LDL.LU R26, [R1+0x608] ;  /* 0x00060800011a7983 */ /* 0x000f280000300800 */
[----:B------:R-:W4:Y:S04]  /*71280*/  LDL.LU R27, [R1+0x60c] ;  /* 0x00060c00011b7983 */ /* 0x000f280000300800 */
[----:B----4-:R0:W-:Y:S02]  /*71290*/  STL.64 [R1+0x3a80], R26 ;  /* 0x003a801a01007387 */ /* 0x0101e40000100a00 */
[----:B0-----:R-:W-:-:S02]  /*712a0*/  IMAD.MOV.U32 R26, RZ, RZ, R8 ;  /* 0x000000ffff1a7224 */ /* 0x001fc400078e0008 */
[----:B------:R-:W-:Y:S01]  /*712b0*/  IMAD.MOV.U32 R27, RZ, RZ, R2 ;  /* 0x000000ffff1b7224 */ /* 0x000fe200078e0002 */
[----:B------:R-:W4:Y:S04]  /*712c0*/  LDL.LU R8, [R1+0x3b58] ;  /* 0x003b580001087983 */ /* 0x000f280000300800 */
[----:B------:R-:W4:Y:S04]  /*712d0*/  LDL.LU R2, [R1+0x3b54] ;  /* 0x003b540001027983 */ /* 0x000f280000300800 */
[----:B---3--:R0:W-:Y:S04]  /*712e0*/  STL.64 [R1+0x3a78], R24 ;  /* 0x003a781801007387 */ /* 0x0081e80000100a00 */
[----:B------:R-:W-:Y:S04]  /*712f0*/  STL.64 [R1+0x3a98], R26 ;  /* 0x003a981a01007387 */ /* 0x000fe80000100a00 */
[----:B------:R-:W3:Y:S04]  /*71300*/  LDL.LU R20, [R1+0x5f0] ;  /* 0x0005f00001147983 */ /* 0x000ee80000300800 */
[----:B------:R-:W3:Y:S04]  /*71310*/  LDL.LU R21, [R1+0x5f4] ;  /* 0x0005f40001157983 */ /* 0x000ee80000300800 */
[----:B------:R-:W2:Y:S04]  /*71320*/  LDL.LU R22, [R1+0x5f8] ;  /* 0x0005f80001167983 */ /* 0x000ea80000300800 */
[----:B------:R-:W2:Y:S01]  /*71330*/  LDL.LU R23, [R1+0x5fc] ;  /* 0x0005fc0001177983 */ /* 0x000ea20000300800 */
[----:B0-----:R-:W-:-:S02]  /*71340*/  IMAD.MOV.U32 R24, RZ, RZ, R3 ;  /* 0x000000ffff187224 */ /* 0x001fc400078e0003 */
[----:B------:R-:W-:Y:S01]  /*71350*/  IMAD.MOV.U32 R25, RZ, RZ, R16 ;  /* 0x000000ffff197224 */ /* 0x000fe200078e0010 */
[----:B------:R-:W4:Y:S04]  /*71360*/  LDL.LU R3, [R1+0x3b50] ;  /* 0x003b500001037983 */ /* 0x000f280000300800 */
[----:B------:R-:W4:Y:S04]  /*71370*/  LDL.LU R16, [R1+0x3b4c] ;  /* 0x003b4c0001107983 */ /* 0x000f280000300800 */
[----:B------:R-:W-:Y:S04]  /*71380*/  STL.64 [R1+0x3ab0], R24 ;  /* 0x003ab01801007387 */ /* 0x000fe80000100a00 */
[----:B--2---:R-:W-:Y:S04]  /*71390*/  STL.64 [R1+0x3a90], R22 ;  /* 0x003a901601007387 */ /* 0x004fe80000100a00 */
[----:B---3--:R0:W-:Y:S04]  /*713a0*/  STL.64 [R1+0x3a88], R20 ;  /* 0x003a881401007387 */ /* 0x0081e80000100a00 */
[----:B0-----:R-:W2:Y:S04]  /*713b0*/  LDL.LU R20, [R1+0x610] ;  /* 0x0006100001147983 */ /* 0x001ea80000300800 */
[----:B------:R-:W2:Y:S04]  /*713c0*/  LDL.LU R21, [R1+0x614] ;  /* 0x0006140001157983 */ /* 0x000ea80000300800 */
[----:B------:R-:W3:Y:S04]  /*713d0*/  LDL.LU R22, [R1+0x618] ;  /* 0x0006180001167983 */ /* 0x000ee80000300800 */
[----:B------:R-:W3:Y:S01]  /*713e0*/  LDL.LU R23, [R1+0x61c] ;  /* 0x00061c0001177983 */ /* 0x000ee20000300800 */
[----:B------:R-:W-:-:S02]  /*713f0*/  IMAD.MOV.U32 R26, RZ, RZ, R17 ;  /* 0x000000ffff1a7224 */ /* 0x000fc400078e0011 */
[----:B------:R-:W-:Y:S01]  /*71400*/  IMAD.MOV.U32 R27, RZ, RZ, R15 ;  /* 0x000000ffff1b7224 */ /* 0x000fe200078e000f */
[----:B------:R-:W4:Y:S04]  /*71410*/  LDL.LU R17, [R1+0x3b48] ;  /* 0x003b480001117983 */ /* 0x000f280000300800 */
[----:B------:R-:W-:Y:S04]  /*71420*/  STL.64 [R1+0x3ac8], R26 ;  /* 0x003ac81a01007387 */ /* 0x000fe80000100a00 */
[----:B---3--:R-:W-:Y:S04]  /*71430*/  STL.64 [R1+0x3aa8], R22 ;  /* 0x003aa81601007387 */ /* 0x008fe80000100a00 */
[----:B--2---:R0:W-:Y:S04]  /*71440*/  STL.64 [R1+0x3aa0], R20 ;  /* 0x003aa01401007387 */ /* 0x0041e80000100a00 */
        /* <DEDUP_REMOVED lines=8> */
[----:B------:R4:W-:Y:S04]  /*714d0*/  STL.64 [R1+0x3ae0], R24 ;  /* 0x003ae01801007387 */ /* 0x0009e80000100a00 */
[----:B------:R-:W-:Y:S01]  /*714e0*/  STL.64 [R1+0x3af8], R26 ;  /* 0x003af81a01007387 */ /* 0x000fe20000100a00 */
[----:B----4-:R-:W-:-:S02]  /*714f0*/  IMAD.MOV.U32 R24, RZ, RZ, R8 ;  /* 0x000000ffff187224 */ /* 0x010fc400078e0008 */
[----:B------:R-:W-:Y:S01]  /*71500*/  IMAD.MOV.U32 R25, RZ, RZ, R0 ;  /* 0x000000ffff197224 */ /* 0x000fe200078e0000 */
[----:B---3--:R-:W-:Y:S04]  /*71510*/  STL.64 [R1+0x3ac0], R22 ;  /* 0x003ac01601007387 */ /* 0x008fe80000100a00 */
        /* <DEDUP_REMOVED lines=50> */
[----:B0-----:R-:W2:Y:S04]  /*71840*/  LDL.LU.64 R10, [R1+0x3b40] ;  /* 0x003b4000010a7983 */ /* 0x001ea80000300a00 */
[----:B------:R-:W4:Y:S04]  /*71850*/  LDL.LU.64 R8, [R1+0x3b38] ;  /* 0x003b380001087983 */ /* 0x000f280000300a00 */
[----:B------:R0:W-:Y:S04]  /*71860*/  STL [R1+0x3a34], R16 ;  /* 0x003a341001007387 */ /* 0x0001e80000100800 */
[----:B0-----:R-:W3:Y:S04]  /*71870*/  LDL.LU R16, [R1+0x2f4c] ;  /* 0x002f4c0001107983 */ /* 0x001ee80000300800 */
[----:B------:R-:W-:Y:S01]  /*71880*/  STL [R1+0x3a30], R17 ;  /* 0x003a301101007387 */ /* 0x000fe20000100800 */
        /* <DEDUP_REMOVED lines=11> */
[----:B------:R-:W2:Y:S04]  /*71940*/  LDL.LU.64 R24, [R1+0x3b18] ;  /* 0x003b180001187983 */ /* 0x000ea80000300a00 */
[----:B------:R-:W-:Y:S04]  /*71950*/  STL.64 [R1+0x3a28], R10 ;  /* 0x003a280a01007387 */ /* 0x000fe80000100a00 */
[----:B------:R0:W-:Y:S04]  /*71960*/  STL.64 [R1+0x3a20], R8 ;  /* 0x003a200801007387 */ /* 0x0001e80000100a00 */
[----:B0-----:R-:W4:Y:S04]  /*71970*/  LDL.LU R8, [R1+0x5d0] ;  /* 0x0005d00001087983 */ /* 0x001f280000300800 */
[----:B------:R-:W4:Y:S04]  /*71980*/  LDL.LU R9, [R1+0x5d4] ;  /* 0x0005d40001097983 */ /* 0x000f280000300800 */
[----:B------:R-:W4:Y:S04]  /*71990*/  LDL.LU R10, [R1+0x5d8] ;  /* 0x0005d800010a7983 */ /* 0x000f280000300800 */
[----:B------:R-:W4:Y:S01]  /*719a0*/  LDL.LU R11, [R1+0x5dc] ;  /* 0x0005dc00010b7983 */ /* 0x000f220000300800 */
[----:B--2---:R-:W-:Y:S03]  /*719b0*/  HMMA.16816.F32 R4, R4, R2, R24 ;  /* 0x000000020404723c */ /* 0x004fe60000001818 */
[----:B------:R-:W2:Y:S01]  /*719c0*/  LDL.LU.64 R24, [R1+0x3b10] ;  /* 0x003b100001187983 */ /* 0x000ea20000300a00 */
[----:B---3--:R-:W-:-:S02]  /*719d0*/  IMAD R14, R14, 0x100, R16 ;  /* 0x000001000e0e7824 */ /* 0x008fc400078e0210 */
[----:B------:R-:W-:Y:S01]  /*719e0*/  IMAD R15, R0, 0x100, R15 ;  /* 0x00000100000f7824 */ /* 0x000fe200078e020f */
[----:B------:R-:W-:Y:S02]  /*719f0*/  F2FP.F16.E5M2.UNPACK_B R12, R12 ;  /* 0x0000000cff0c723e */ /* 0x000fe400020004ff */
[----:B------:R-:W-:Y:S02]  /*71a00*/  F2FP.F16.E5M2.UNPACK_B R13, R13 ;  /* 0x0000000dff0d723e */ /* 0x000fe400020004ff */
[----:B------:R-:W-:Y:S02]  /*71a10*/  F2FP.F16.E5M2.UNPACK_B R14, R14 ;  /* 0x0000000eff0e723e */ /* 0x000fe400020004ff */
[----:B------:R-:W-:-:S10]  /*71a20*/  F2FP.F16.E5M2.UNPACK_B R15, R15 ;  /* 0x0000000fff0f723e */ /* 0x000fd400020004ff */
        /* <DEDUP_REMOVED lines=60> */
[----:B0-----:R-:W2:Y:S01]  /*71df0*/  LDL.LU.64 R22, [R1+0x3a60] ;  /* 0x003a600001167983 */ /* 0x001ea20000300a00 */
[----:B---3--:R-:W-:Y:S03]  /*71e00*/  HMMA.16816.F32 R4, R12, R24, R4 ;  /* 0x000000180c04723c */ /* 0x008fe60000001804 */
[----:B------:R-:W3:Y:S04]  /*71e10*/  LDL.LU.64 R20, [R1+0x3a58] ;  /* 0x003a580001147983 */ /* 0x000ee80000300a00 */
[----:B------:R-:W-:Y:S04]  /*71e20*/  STL.64 [R1+0x39b0], R26 ;  /* 0x0039b01a01007387 */ /* 0x000fe80000100a00 */
[----:B------:R0:W-:-:S12]  /*71e30*/  STL.64 [R1+0x39a8], R24 ;  /* 0x0039a81801007387 */ /* 0x0001d80000100a00 */
[----:B------:R-:W-:Y:S04]  /*71e40*/  STL.64 [R1+0x7e0], R4 ;  /* 0x0007e00401007387 */ /* 0x000fe80000100a00 */
[----:B------:R2:W-:Y:S04]  /*71e50*/  STL.64 [R1+0x7e8], R6 ;  /* 0x0007e80601007387 */ /* 0x0005e80000100a00 */
[----:B0-----:R-:W4:Y:S01]  /*71e60*/  LDL.LU R24, [R1+0x560] ;  /* 0x0005600001187983 */ /* 0x001f220000300800 */
[----:B--2---:R-:W-:-:S15]  /*71e70*/  HMMA.16816.F32 R4, R12, R22, R8 ;  /* 0x000000160c04723c */ /* 0x004fde0000001808 */
[----:B------:R-:W-:-:S08]  /*71e80*/  NOP ;  /* 0x0000000000007918 */ /* 0x000fd00000000000 */
[----:B------:R0:W-:Y:S04]  /*71e90*/  STL.64 [R1+0x7d0], R4 ;  /* 0x0007d00401007387 */ /* 0x0001e80000100a00 */
[----:B------:R-:W-:Y:S04]  /*71ea0*/  STL.64 [R1+0x7d8], R6 ;  /* 0x0007d80601007387 */ /* 0x000fe80000100a00 */
[----:B------:R-:W4:Y:S04]  /*71eb0*/  LDL.LU R25, [R1+0x564] ;  /* 0x0005640001197983 */ /* 0x000f280000300800 */
[----:B------:R-:W2:Y:S04]  /*71ec0*/  LDL.LU R26, [R1+0x568] ;  /* 0x00056800011a7983 */ /* 0x000ea80000300800 */
[----:B------:R-:W2:Y:S04]  /*71ed0*/  LDL.LU R27, [R1+0x56c] ;  /* 0x00056c00011b7983 */ /* 0x000ea80000300800 */
[----:B------:R-:W3:Y:S04]  /*71ee0*/  LDL.LU R16, [R1+0x2f5c] ;  /* 0x002f5c0001107983 */ /* 0x000ee80000300800 */
[----:B0-----:R-:W4:Y:S04]  /*71ef0*/  LDL.LU R4, [R1+0x2f58] ;  /* 0x002f580001047983 */ /* 0x001f280000300800 */
[----:B------:R-:W3:Y:S04]  /*71f00*/  LDL.LU R17, [R1+0x2f64] ;  /* 0x002f640001117983 */ /* 0x000ee80000300800 */
[----:B------:R-:W-:Y:S04]  /*71f10*/  STL.64 [R1+0x3a50], R18 ;  /* 0x003a501201007387 */ /* 0x000fe80000100a00 */
[----:B---3--:R0:W-:Y:S04]  /*71f20*/  STL.64 [R1+0x3a48], R16 ;  /* 0x003a481001007387 */ /* 0x0081e80000100a00 */
[----:B0-----:R-:W3:Y:S04]  /*71f30*/  LDL.LU R16, [R1+0x5c0] ;  /* 0x0005c00001107983 */ /* 0x001ee80000300800 */
[----:B------:R-:W3:Y:S04]  /*71f40*/  LDL.LU R17, [R1+0x5c4] ;  /* 0x0005c40001117983 */ /* 0x000ee80000300800 */
[----:B------:R-:W3:Y:S04]  /*71f50*/  LDL.LU R18, [R1+0x5c8] ;  /* 0x0005c80001127983 */ /* 0x000ee80000300800 */
[----:B------:R-:W3:Y:S04]  /*71f60*/  LDL.LU R19, [R1+0x5cc] ;  /* 0x0005cc0001137983 */ /* 0x000ee80000300800 */
[----:B------:R-:W3:Y:S04]  /*71f70*/  LDL.LU R5, [R1+0x2f60] ;  /* 0x002f600001057983 */ /* 0x000ee80000300800 */
[----:B------:R-:W2:Y:S04]  /*71f80*/  LDL.LU R8, [R1+0x5a0] ;  /* 0x0005a00001087983 */ /* 0x000ea80000300800 */
        /* <DEDUP_REMOVED lines=32> */
[----:B------:R-:W-:Y:S04]  /*72190*/  STL.64 [R1+0x7c0], R16 ;  /* 0x0007c01001007387 */ /* 0x000fe80000100a00 */
[----:B------:R0:W-:Y:S04]  /*721a0*/  STL.64 [R1+0x7c8], R18 ;  /* 0x0007c81201007387 */ /* 0x0001e80000100a00 */
[----:B0-----:R-:W4:Y:S04]  /*721b0*/  LDL.LU.64 R18, [R1+0x3a50] ;  /* 0x003a500001127983 */ /* 0x001f280000300a00 */
[----:B------:R-:W2:Y:S04]  /*721c0*/  LDL.LU.64 R16, [R1+0x3a48] ;  /* 0x003a480001107983 */ /* 0x000ea80000300a00 */
[----:B------:R0:W-:Y:S04]  /*721d0*/  STL.64 [R1+0x3990], R22 ;  /* 0x0039901601007387 */ /* 0x0001e80000100a00 */
[----:B0-----:R-:W3:Y:S04]  /*721e0*/  LDL.64 R22, [R1+0x20] ;  /* 0x0000200001167983 */ /* 0x001ee80000100a00 */
[----:B------:R0:W-:Y:S04]  /*721f0*/  STL.64 [R1+0x3988], R20 ;  /* 0x0039881401007387 */ /* 0x0001e80000100a00 */
[----:B0-----:R-:W3:Y:S01]  /*72200*/  LDL.64 R20, [R1+0x28] ;  /* 0x0000280001147983 */ /* 0x001ee20000100a00 */
[----:B----4-:R-:W-:Y:S01]  /*72210*/  HMMA.16816.F32 R8, R12, R18, R8 ;  /* 0x000000120c08723c */ /* 0x010fe20000001808 */
[----:B--2---:R-:W-:-:S02]  /*72220*/  IMAD R4, R4, 0x100, R16 ;  /* 0x0000010004047824 */ /* 0x004fc400078e0210 */
[----:B------:R-:W-:-:S15]  /*72230*/  IMAD R5, R5, 0x100, R17 ;  /* 0x0000010005057824 */ /* 0x000fde00078e0211 */
[----:B------:R-:W-:-:S05]  /*72240*/  NOP ;  /* 0x0000000000007918 */ /* 0x000fca0000000000 */
[----:B------:R-:W-:Y:S04]  /*72250*/  STL.64 [R1+0x7b0], R8 ;  /* 0x0007b00801007387 */ /* 0x000fe80000100a00 */
[----:B------:R0:W-:Y:S04]  /*72260*/  STL.64 [R1+0x7b8], R10 ;  /* 0x0007b80a01007387 */ /* 0x0001e80000100a00 */
[----:B0-----:R-:W2:Y:S04]  /*72270*/  LDL.LU.64 R10, [R1+0x3a40] ;  /* 0x003a4000010a7983 */ /* 0x001ea80000300a00 */
[----:B------:R-:W2:Y:S04]  /*72280*/  LDL.LU.64 R8, [R1+0x3a38] ;  /* 0x003a380001087983 */ /* 0x000ea80000300a00 */
[----:B------:R-:W2:Y:S04]  /*72290*/  LDL.LU R16, [R1+0x3a34] ;  /* 0x003a340001107983 */ /* 0x000ea80000300800 */
[----:B------:R-:W2:Y:S02]  /*722a0*/  LDL.LU R17, [R1+0x3a30] ;  /* 0x003a300001117983 */ /* 0x000ea40000300800 */
[----:B--2---:R-:W-:-:S15]  /*722b0*/  HMMA.16816.F32 R8, R12, R16, R8 ;  /* 0x000000100c08723c */ /* 0x004fde0000001808 */
[----:B------:R-:W-:-:S08]  /*722c0*/  NOP ;  /* 0x0000000000007918 */ /* 0x000fd00000000000 */
        /* <DEDUP_REMOVED lines=26> */
[----:B------:R-:W2:Y:S04]  /*72470*/  LDL.LU.64 R26, [R1+0x39f8] ;  /* 0x0039f800011a7983 */ /* 0x000ea80000300a00 */
[----:B------:R-:W2:-:S15]  /*72480*/  LDL.LU.64 R24, [R1+0x39f0] ;  /* 0x0039f00001187983 */ /* 0x000e9e0000300a00 */
[----:B------:R-:W-:-:S01]  /*72490*/  NOP ;  /* 0x0000000000007918 */ /* 0x000fc20000000000 */
[----:B------:R0:W-:Y:S04]  /*724a0*/  STL.64 [R1+0x1580], R12 ;  /* 0x0015800c01007387 */ /* 0x0001e80000100a00 */
[----:B------:R1:W-:Y:S04]  /*724b0*/  STL.64 [R1+0x1588], R14 ;  /* 0x0015880e01007387 */ /* 0x0003e80000100a00 */
[----:B0-----:R-:W2:Y:S04]  /*724c0*/  LDL.LU R12, [R1+0x580] ;  /* 0x00058000010c7983 */ /* 0x001ea80000300800 */
[----:B------:R-:W2:Y:S04]  /*724d0*/  LDL.LU R13, [R1+0x584] ;  /* 0x00058400010d7983 */ /* 0x000ea80000300800 */
[----:B-1----:R-:W2:Y:S04]  /*724e0*/  LDL.LU R14, [R1+0x588] ;  /* 0x00058800010e7983 */ /* 0x002ea80000300800 */
[----:B------:R-:W2:Y:S01]  /*724f0*/  LDL.LU R15, [R1+0x58c] ;  /* 0x00058c00010f7983 */ /* 0x000ea20000300800 */
[----:B---3--:R-:W-:-:S02]  /*72500*/  IMAD R6, R6, 0x100, R16 ;  /* 0x0000010006067824 */ /* 0x008fc400078e0210 */
[----:B------:R-:W-:Y:S01]  /*72510*/  IMAD R7, R0, 0x100, R7 ;  /* 0x0000010000077824 */ /* 0x000fe200078e0207 */
[----:B------:R-:W-:Y:S02]  /*72520*/  F2FP.F16.E5M2.UNPACK_B R4, R4 ;  /* 0x00000004ff04723e */ /* 0x000fe400020004ff */
[----:B------:R-:W-:Y:S02]  /*72530*/  F2FP.F16.E5M2.UNPACK_B R5, R5 ;  /* 0x00000005ff05723e */ /* 0x000fe400020004ff */
[----:B------:R-:W-:Y:S02]  /*72540*/  F2FP.F16.E5M2.UNPACK_B R6, R6 ;  /* 0x00000006ff06723e */ /* 0x000fe400020004ff */
[----:B------:R-:W-:Y:S01]  /*72550*/  F2FP.F16.E5M2.UNPACK_B R7, R7 ;  /* 0x00000007ff07723e */ /* 0x000fe200020004ff */
[----:B------:R-:W-:Y:S01]  /*72560*/  IMAD.MOV.U32 R0, RZ, RZ, R21 ;  /* 0x000000ffff007224 */ /* 0x000fe200078e0015 */
[----:B------:R0:W-:Y:S04]  /*72570*/  STL [R1+0x3924], R2 ;  /* 0x0039240201007387 */ /* 0x0001e80000100800 */
[----:B------:R1:W-:Y:S01]  /*72580*/  STL [R1+0x3920], R3 ;  /* 0x0039200301007387 */ /* 0x0003e20000100800 */
[----:B----4-:R-:W-:Y:S03]  /*72590*/  HMMA.16816.F32 R8, R4, R22, R8 ;  /* 0x000000160408723c */ /* 0x010fe60000001808 */
[----:B------:R-:W-:Y:S03]  /*725a0*/  STL [R1+0x3928], R0 ;  /* 0x0039280001007387 */ /* 0x000fe60000100800 */
[----:B0-----:R-:W-:-:S02]  /*725b0*/  IMAD.MOV.U32 R2, RZ, RZ, R22 ;  /* 0x000000ffff027224 */ /* 0x001fc400078e0016 */
[----:B-1----:R-:W-:Y:S01]  /*725c0*/  IMAD.MOV.U32 R3, RZ, RZ, R23 ;  /* 0x000000ffff037224 */ /* 0x002fe200078e0017 */
[----:B--2---:R-:W-:-:S15]  /*725d0*/  HMMA.16816.F32 R12, R4, R20, R12 ;  /* 0x00000014040c723c */ /* 0x004fde000000180c */
[----:B------:R-:W-:-:S08]  /*725e0*/  NOP ;  /* 0x0000000000007918 */ /* 0x000fd00000000000 */
[----:B------:R-:W-:Y:S04]  /*725f0*/  STL.64 [R1+0x1e0], R12 ;  /* 0x0001e00c01007387 */ /* 0x000fe80000100a00 */
[----:B------:R0:W-:Y:S02]  /*72600*/  STL.64 [R1+0x1e8], R14 ;  /* 0x0001e80e01007387 */ /* 0x0001e40000100a00 */
[----:B0-----:R-:W-:Y:S02]  /*72610*/  HMMA.16816.F32 R12, R4, R28, R24 ;  /* 0x0000001c040c723c */ /* 0x001fe40000001818 */
[----:B------:R0:W-:Y:S04]  /*72620*/  STL.64 [R1+0x790], R8 ;  /* 0x0007900801007387 */ /* 0x0001e80000100a00 */
[----:B------:R1:W-:Y:S04]  /*72630*/  STL.64 [R1+0x798], R10 ;  /* 0x0007980a01007387 */ /* 0x0003e80000100a00 */
[----:B------:R-:W-:Y:S04]  /*72640*/  STL [R1+0x3930], R3 ;  /* 0x0039300301007387 */ /* 0x000fe80000100800 */
[----:B------:R-:W-:Y:S04]  /*72650*/  STL [R1+0x392c], R2 ;  /* 0x00392c0201007387 */ /* 0x000fe80000100800 */
[----:B0-----:R-:W2:Y:S05]  /*72660*/  LDL.LU R8, [R1+0x4c0] ;  /* 0x0004c00001087983 */ /* 0x001eaa0000300800 */
[----:B------:R-:W-:Y:S04]  /*72670*/  STL.64 [R1+0x780], R12 ;  /* 0x0007800c01007387 */ /* 0x000fe80000100a00 */
[----:B------:R-:W-:Y:S04]  /*72680*/  STL.64 [R1+0x788], R14 ;  /* 0x0007880e01007387 */ /* 0x000fe80000100a00 */
[----:B------:R-:W2:Y:S04]  /*72690*/  LDL.LU R9, [R1+0x4c4] ;  /* 0x0004c40001097983 */ /* 0x000ea80000300800 */
[----:B-1----:R-:W3:Y:S04]  /*726a0*/  LDL.LU R10, [R1+0x4c8] ;  /* 0x0004c800010a7983 */ /* 0x002ee80000300800 */
        /* <DEDUP_REMOVED lines=20> */
[----:B------:R-:W4:Y:S04]  /*727f0*/  LDL.LU R27, [R1+0x53c] ;  /* 0x00053c00011b7983 */ /* 0x000f280000300800 */
[----:B------:R-:W2:Y:S04]  /*72800*/  LDL.64 R14, [R1+0x10] ;  /* 0x00001000010e7983 */ /* 0x000ea80000100a00 */
[----:B----4-:R-:W-:Y:S04]  /*72810*/  STL.64 [R1+0x39d8], R26 ;  /* 0x0039d81a01007387 */ /* 0x010fe80000100a00 */
[----:B---3--:R0:W-:Y:S04]  /*72820*/  STL.64 [R1+0x39d0], R24 ;  /* 0x0039d01801007387 */ /* 0x0081e80000100a00 */
[----:B0-----:R-:W3:Y:S04]  /*72830*/  LDL.LU R24, [R1+0x540] ;  /* 0x0005400001187983 */ /* 0x001ee80000300800 */
[----:B------:R-:W3:Y:S04]  /*72840*/  LDL.LU R25, [R1+0x544] ;  /* 0x0005440001197983 */ /* 0x000ee80000300800 */
[----:B------:R-:W4:Y:S04]  /*72850*/  LDL.LU R26, [R1+0x548] ;  /* 0x00054800011a7983 */ /* 0x000f280000300800 */
[----:B------:R-:W4:Y:S01]  /*72860*/  LDL.LU R27, [R1+0x54c] ;  /* 0x00054c00011b7983 */ /* 0x000f220000300800 */
[----:B------:R-:W-:-:S03]  /*72870*/  IMAD.MOV.U32 R0, RZ, RZ, R29 ;  /* 0x000000ffff007224 */ /* 0x000fc600078e001d */
[----:B----4-:R-:W-:Y:S04]  /*72880*/  STL.64 [R1+0x39e8], R26 ;  /* 0x0039e81a01007387 */ /* 0x010fe80000100a00 */
[----:B---3--:R0:W-:Y:S04]  /*72890*/  STL.64 [R1+0x39e0], R24 ;  /* 0x0039e01801007387 */ /* 0x0081e80000100a00 */
[----:B0-----:R-:W3:Y:S04]  /*728a0*/  LDL.LU R24, [R1+0x550] ;  /* 0x0005500001187983 */ /* 0x001ee80000300800 */
[----:B------:R-:W3:Y:S04]  /*728b0*/  LDL.LU R25, [R1+0x554] ;  /* 0x0005540001197983 */ /* 0x000ee80000300800 */
[----:B------:R-:W3:Y:S04]  /*728c0*/  LDL.LU R26, [R1+0x558] ;  /* 0x00055800011a7983 */ /* 0x000ee80000300800 */
[----:B------:R-:W3:Y:S04]  /*728d0*/  LDL.LU R27, [R1+0x55c] ;  /* 0x00055c00011b7983 */ /* 0x000ee80000300800 */
[----:B------:R-:W4:Y:S04]  /*728e0*/  LDL.64 R28, [R1] ;  /* 0x00000000011c7983 */ /* 0x000f280000100a00 */
[----:B--2---:R-:W-:Y:S04]  /*728f0*/  STL.64 [R1+0x39a0], R22 ;  /* 0x0039a01601007387 */ /* 0x004fe80000100a00 */
[----:B------:R0:W-:Y:S04]  /*72900*/  STL.64 [R1+0x3998], R20 ;  /* 0x0039981401007387 */ /* 0x0001e80000100a00 */
        /* <DEDUP_REMOVED lines=8> */
[----:B------:R-:W2:Y:S04]  /*72990*/  LDL.LU R10, [R1+0x4e8] ;  /* 0x0004e800010a7983 */ /* 0x000ea80000300800 */
[----:B------:R-:W2:Y:S01]  /*729a0*/  LDL.LU R11, [R1+0x4ec] ;  /* 0x0004ec00010b7983 */ /* 0x000ea20000300800 */
[----:B------:R-:W-:-:S02]  /*729b0*/  IMAD.MOV.U32 R2, RZ, RZ, R15 ;  /* 0x000000ffff027224 */ /* 0x000fc400078e000f */
[----:B------:R-:W-:Y:S01]  /*729c0*/  IMAD.MOV.U32 R3, RZ, RZ, R14 ;  /* 0x000000ffff037224 */ /* 0x000fe200078e000e */
[C---:B---3--:R-:W-:Y:S01]  /*729d0*/  HMMA.16816.F32 R24, R4.reuse, R14, R24 ;  /* 0x0000000e0418723c */ /* 0x048fe20000001818 */
[----:B--2---:R-:W-:Y:S04]  /*729e0*/  STL.64 [R1+0x3980], R10 ;  /* 0x0039800a01007387 */ /* 0x004fe80000100a00 */
[----:B----4-:R0:W-:Y:S04]  /*729f0*/  STL.64 [R1+0x3978], R8 ;  /* 0x0039780801007387 */ /* 0x0101e80000100a00 */
[----:B0-----:R-:W2:Y:S04]  /*72a00*/  LDL.LU R8, [R1+0x4f0] ;  /* 0x0004f00001087983 */ /* 0x001ea80000300800 */
[----:B------:R-:W2:Y:S04]  /*72a10*/  LDL.LU R9, [R1+0x4f4] ;  /* 0x0004f40001097983 */ /* 0x000ea80000300800 */
[----:B------:R-:W2:Y:S04]  /*72a20*/  LDL.LU R10, [R1+0x4f8] ;  /* 0x0004f800010a7983 */ /* 0x000ea80000300800 */
[----:B------:R-:W2:Y:S04]  /*72a30*/  LDL.LU R11, [R1+0x4fc] ;  /* 0x0004fc00010b7983 */ /* 0x000ea80000300800 */
[----:B------:R-:W3:Y:S04]  /*72a40*/  LDL.LU R16, [R1+0x2f7c] ;  /* 0x002f7c0001107983 */ /* 0x000ee80000300800 */
[----:B------:R-:W3:Y:S04]  /*72a50*/  LDL.LU R12, [R1+0x2f78] ;  /* 0x002f7800010c7983 */ /* 0x000ee80000300800 */
[----:B------:R-:W4:Y:S04]  /*72a60*/  LDL.LU R17, [R1+0x2f84] ;  /* 0x002f840001117983 */ /* 0x000f280000300800 */
[----:B------:R-:W4:Y:S04]  /*72a70*/  LDL.LU R13, [R1+0x2f80] ;  /* 0x002f8000010d7983 */ /* 0x000f280000300800 */
[----:B------:R-:W-:Y:S04]  /*72a80*/  STL [R1+0x3934], R0 ;  /* 0x0039340001007387 */ /* 0x000fe80000100800 */
[----:B------:R-:W-:Y:S04]  /*72a90*/  STL.64 [R1+0x770], R24 ;  /* 0x0007701801007387 */ /* 0x000fe80000100a00 */
[----:B------:R0:W-:Y:S04]  /*72aa0*/  STL.64 [R1+0x778], R26 ;  /* 0x0007781a01007387 */ /* 0x0001e80000100a00 */
[----:B0-----:R-:W2:Y:S04]  /*72ab0*/  LDL.LU.64 R26, [R1+0x39e8] ;  /* 0x0039e800011a7983 */ /* 0x001ea80000300a00 */
[----:B------:R-:W2:Y:S04]  /*72ac0*/  LDL.LU.64 R24, [R1+0x39e0] ;  /* 0x0039e00001187983 */ /* 0x000ea80000300a00 */
[----:B------:R-:W4:Y:S04]  /*72ad0*/  LDL.LU R14, [R1+0x2f88] ;  /* 0x002f8800010e7983 */ /* 0x000f280000300800 */
[----:B------:R-:W4:Y:S04]  /*72ae0*/  LDL.LU R15, [R1+0x2f90] ;  /* 0x002f9000010f7983 */ /* 0x000f280000300800 */
[----:B------:R-:W-:Y:S04]  /*72af0*/  STL [R1+0x393c], R2 ;  /* 0x00393c0201007387 */ /* 0x000fe80000100800 */
[----:B------:R0:W-:Y:S04]  /*72b00*/  STL [R1+0x3938], R3 ;  /* 0x0039380301007387 */ /* 0x0001e80000100800 */
[----:B0-----:R-:W2:Y:S02]  /*72b10*/  LDL.64 R2, [R1+0x8] ;  /* 0x0000080001027983 */ /* 0x001ea40000100a00 */
        /* <DEDUP_REMOVED lines=51> */
[----:B------:R-:W2:Y:S04]  /*72e50*/  LDL.LU.64 R8, [R1+0x3968] ;  /* 0x0039680001087983 */ /* 0x000ea80000300a00 */
[----:B------:R-:W-:Y:S04]  /*72e60*/  STL.64 [R1+0x3860], R22 ;  /* 0x0038601601007387 */ /* 0x000fe80000100a00 */
[----:B------:R0:W-:Y:S01]  /*72e70*/  STL.64 [R1+0x3858], R20 ;  /* 0x0038581401007387 */ /* 0x0001e20000100a00 */
[----:B------:R-:W-:-:S02]  /*72e80*/  IMAD R12, R12, 0x100, R16 ;  /* 0x000001000c0c7824 */ /* 0x000fc400078e0210 */
[----:B----4-:R-:W-:Y:S01]  /*72e90*/  IMAD R13, R13, 0x100, R17 ;  /* 0x000001000d0d7824 */ /* 0x010fe200078e0211 */
        /* <DEDUP_REMOVED lines=20> */
[----:B------:R-:W2:Y:S04]  /*72fe0*/  LDL.LU R19, [R1+0x2f94] ;  /* 0x002f940001137983 */ /* 0x000ea80000300800 */
[----:B------:R0:W-:Y:S01]  /*72ff0*/  STL.64 [R1+0x3838], R16 ;  /* 0x0038381001007387 */ /* 0x0001e20000100a00 */
[----:B---3--:R-:W-:Y:S01]  /*73000*/  HMMA.16816.F32 R20, R4, R10, R20 ;  /* 0x0000000a0414723c */ /* 0x008fe20000001814 */
[----:B----4-:R-:W-:-:S02]  /*73010*/  IMAD R14, R14, 0x100, R18 ;  /* 0x000001000e0e7824 */ /* 0x010fc400078e0212 */
[----:B--2---:R-:W-:-:S03]  /*73020*/  IMAD R15, R15, 0x100, R19 ;  /* 0x000001000f0f7824 */ /* 0x004fc600078e0213 */
[----:B0-----:R-:W-:-:S15]  /*73030*/  HMMA.16816.F32 R16, R4, R8, R24 ;  /* 0x000000080410723c */ /* 0x001fde0000001818 */
        /* <DEDUP_REMOVED lines=18> */
[----:B----4-:R-:W-:Y:S04]  /*73160*/  STL.64 [R1+0x3888], R24 ;  /* 0x0038881801007387 */ /* 0x010fe80000100a00 */
[----:B------:R-:W-:Y:S04]  /*73170*/  STL.64 [R1+0x38a8], R26 ;  /* 0x0038a81a01007387 */ /* 0x000fe80000100a00 */
[----:B---3--:R-:W-:Y:S04]  /*73180*/  STL.64 [R1+0x3870], R22 ;  /* 0x0038701601007387 */ /* 0x008fe80000100a00 */
[----:B------:R0:W-:Y:S04]  /*73190*/  STL.64 [R1+0x3868], R20 ;  /* 0x0038681401007387 */ /* 0x0001e80000100a00 */
[----:B0-----:R-:W3:Y:S04]  /*731a0*/  LDL.LU R20, [R1+0x430] ;  /* 0x0004300001147983 */ /* 0x001ee80000300800 */
[----:B------:R-:W3:Y:S04]  /*731b0*/  LDL.LU R21, [R1+0x434] ;  /* 0x0004340001157983 */ /* 0x000ee80000300800 */
[----:B------:R-:W4:Y:S04]  /*731c0*/  LDL.LU R22, [R1+0x438] ;  /* 0x0004380001167983 */ /* 0x000f280000300800 */
[----:B------:R-:W4:Y:S04]  /*731d0*/  LDL.LU R23, [R1+0x43c] ;  /* 0x00043c0001177983 */ /* 0x000f280000300800 */
[----:B------:R-:W2:Y:S01]  /*731e0*/  LDL R24, [R1+0x8] ;  /* 0x0000080001187983 */ /* 0x000ea20000100800 */
[----:B------:R-:W-:-:S03]  /*731f0*/  IMAD.MOV.U32 R25, RZ, RZ, R0 ;  /* 0x000000ffff197224 */ /* 0x000fc600078e0000 */
[----:B------:R-:W3:Y:S04]  /*73200*/  LDL.LU R0, [R1+0x3934] ;  /* 0x0039340001007983 */ /* 0x000ee80000300800 */
[----:B--2---:R-:W-:Y:S04]  /*73210*/  STL.64 [R1+0x38c0], R24 ;  /* 0x0038c01801007387 */ /* 0x004fe80000100a00 */
[----:B----4-:R-:W-:Y:S04]  /*73220*/  STL.64 [R1+0x38a0], R22 ;  /* 0x0038a01601007387 */ /* 0x010fe80000100a00 */
        /* <DEDUP_REMOVED lines=8> */
[----:B------:R-:W4:Y:S04]  /*732b0*/  LDL.LU R2, [R1+0x392c] ;  /* 0x00392c0001027983 */ /* 0x000f280000300800 */
[----:B------:R-:W-:Y:S04]  /*732c0*/  STL.64 [R1+0x38d8], R26 ;  /* 0x0038d81a01007387 */ /* 0x000fe80000100a00 */
[----:B---3--:R-:W-:Y:S04]  /*732d0*/  STL.64 [R1+0x38b8], R22 ;  /* 0x0038b81601007387 */ /* 0x008fe80000100a00 */
[----:B--2---:R0:W-:Y:S04]  /*732e0*/  STL.64 [R1+0x38b0], R20 ;  /* 0x0038b01401007387 */ /* 0x0041e80000100a00 */
[----:B0-----:R-:W2:Y:S04]  /*732f0*/  LDL.LU R20, [R1+0x460] ;  /* 0x0004600001147983 */ /* 0x001ea80000300800 */
[----:B------:R-:W2:Y:S04]  /*73300*/  LDL.LU R21, [R1+0x464] ;  /* 0x0004640001157983 */ /* 0x000ea80000300800 */
[----:B------:R-:W3:Y:S04]  /*73310*/  LDL.LU R22, [R1+0x468] ;  /* 0x0004680001167983 */ /* 0x000ee80000300800 */
[----:B------:R-:W3:Y:S04]  /*73320*/  LDL.LU R23, [R1+0x46c] ;  /* 0x00046c0001177983 */ /* 0x000ee80000300800 */
[----:B------:R-:W2:Y:S01]  /*73330*/  LDL R24, [R1+0x18] ;  /* 0x0000180001187983 */ /* 0x000ea20000100800 */
[----:B------:R-:W-:-:S02]  /*73340*/  IMAD.MOV.U32 R25, RZ, RZ, R0 ;  /* 0x000000ffff197224 */ /* 0x000fc400078e0000 */
[----:B----4-:R-:W-:Y:S01]  /*73350*/  IMAD.MOV.U32 R26, RZ, RZ, R2 ;  /* 0x000000ffff1a7224 */ /* 0x010fe200078e0002 */
[----:B------:R-:W4:Y:S01]  /*73360*/  LDL.LU R0, [R1+0x3928] ;  /* 0x0039280001007983 */ /* 0x000f220000300800 */
[----:B------:R-:W-:-:S03]  /*73370*/  IMAD.MOV.U32 R27, RZ, RZ, R3 ;  /* 0x000000ffff1b7224 */ /* 0x000fc600078e0003 */
[----:B------:R-:W4:Y:S04]  /*73380*/  LDL.LU R2, [R1+0x3924] ;  /* 0x0039240001027983 */ /* 0x000f280000300800 */
[----:B------:R-:W4:Y:S04]  /*73390*/  LDL.LU R3, [R1+0x3920] ;  /* 0x0039200001037983 */ /* 0x000f280000300800 */
[----:B--2---:R-:W-:Y:S04]  /*733a0*/  STL.64 [R1+0x38f0], R24 ;  /* 0x0038f01801007387 */ /* 0x004fe80000100a00 */
[----:B------:R-:W-:Y:S04]  /*733b0*/  STL.64 [R1+0x3908], R26 ;  /* 0x0039081a01007387 */ /* 0x000fe80000100a00 */
[----:B---3--:R-:W-:Y:S04]  /*733c0*/  STL.64 [R1+0x38d0], R22 ;  /* 0x0038d01601007387 */ /* 0x008fe80000100a00 */
        /* <DEDUP_REMOVED lines=40> */
[----:B------:R-:W-:Y:S01]  /*73650*/  F2FP.F16.E5M2.UNPACK_B R12, R12 ;  /* 0x0000000cff0c723e */ /* 0x000fe200020004ff */
[----:B------:R-:W-:Y:S01]  /*73660*/  IMAD.MOV.U32 R25, RZ, RZ, R0 ;  /* 0x000000ffff197224 */ /* 0x000fe200078e0000 */
[----:B------:R-:W-:Y:S01]  /*73670*/  F2FP.F16.E5M2.UNPACK_B R13, R13 ;  /* 0x0000000dff0d723e */ /* 0x000fe200020004ff */
[----:B------:R-:W3:Y:S01]  /*73680*/  LDL.LU R0, [R1+0x2fb0] ;  /* 0x002fb00001007983 */ /* 0x000ee20000300800 */
[----:B------:R-:W-:-:S02]  /*73690*/  F2FP.F16.E5M2.UNPACK_B R14, R14 ;  /* 0x0000000eff0e723e */ /* 0x000fc400020004ff */
[----:B------:R-:W-:-:S07]  /*736a0*/  F2FP.F16.E5M2.UNPACK_B R15, R15 ;  /* 0x0000000fff0f723e */ /* 0x000fce00020004ff */
[----:B--2---:R-:W-:Y:S06]  /*736b0*/  HMMA.16816.F32 R24, R12, R24, R20 ;  /* 0x000000180c18723c */ /* 0x004fec0000001814 */
[----:B----4-:R-:W-:Y:S01]  /*736c0*/  HMMA.16816.F32 R4, R4, R2, R8 ;  /* 0x000000020404723c */ /* 0x010fe20000001808 */
[----:B------:R-:W2:-:S15]  /*736d0*/  LDL.LU R8, [R1+0x3f0] ;  /* 0x0003f00001087983 */ /* 0x000e9e0000300800 */
[----:B------:R-:W-:-:S07]  /*736e0*/  NOP ;  /* 0x0000000000007918 */ /* 0x000fce0000000000 */
[----:B------:R0:W-:Y:S04]  /*736f0*/  STL.64 [R1+0x1530], R4 ;  /* 0x0015300401007387 */ /* 0x0001e80000100a00 */
[----:B------:R1:W-:Y:S04]  /*73700*/  STL.64 [R1+0x1538], R6 ;  /* 0x0015380601007387 */ /* 0x0003e80000100a00 */
[----:B------:R-:W2:Y:S04]  /*73710*/  LDL.LU R9, [R1+0x3f4] ;  /* 0x0003f40001097983 */ /* 0x000ea80000300800 */
[----:B------:R-:W2:Y:S04]  /*73720*/  LDL.LU R10, [R1+0x3f8] ;  /* 0x0003f800010a7983 */ /* 0x000ea80000300800 */
[----:B------:R-:W2:Y:S04]  /*73730*/  LDL.LU R11, [R1+0x3fc] ;  /* 0x0003fc00010b7983 */ /* 0x000ea80000300800 */
[----:B0-----:R-:W4:Y:S04]  /*73740*/  LDL.LU R4, [R1+0x2f98] ;  /* 0x002f980001047983 */ /* 0x001f280000300800 */
[----:B------:R-:W4:Y:S04]  /*73750*/  LDL.LU R5, [R1+0x2fa0] ;  /* 0x002fa00001057983 */ /* 0x000f280000300800 */
[----:B-1----:R-:W4:Y:S04]  /*73760*/  LDL.LU R6, [R1+0x2fa8] ;  /* 0x002fa80001067983 */ /* 0x002f280000300800 */
[----:B------:R-:W4:Y:S04]  /*73770*/  LDL.LU R7, [R1+0x2fb4] ;  /* 0x002fb40001077983 */ /* 0x000f280000300800 */
        /* <DEDUP_REMOVED lines=93> */
[----:B0-----:R-:W4:Y:S01]  /*73d50*/  LDL.LU R19, [R1+0x2f9c] ;  /* 0x002f9c0001137983 */ /* 0x001f220000300800 */
[----:B---3--:R-:W-:Y:S03]  /*73d60*/  HMMA.16816.F32 R20, R12, R16, R20 ;  /* 0x000000100c14723c */ /* 0x008fe60000001814 */
[----:B------:R-:W-:Y:S04]  /*73d70*/  STL [R1+0x37b0], R18 ;  /* 0x0037b01201007387 */ /* 0x000fe80000100800 */
[----:B------:R-:W-:Y:S04]  /*73d80*/  STL [R1+0x373c], R16 ;  /* 0x00373c1001007387 */ /* 0x000fe80000100800 */
[----:B------:R-:W-:-:S12]  /*73d90*/  STL [R1+0x3738], R17 ;  /* 0x0037381101007387 */ /* 0x000fd80000100800 */
[----:B------:R0:W-:Y:S04]  /*73da0*/  STL.64 [R1+0x620], R20 ;  /* 0x0006201401007387 */ /* 0x0001e80000100a00 */
[----:B------:R1:W-:Y:S04]  /*73db0*/  STL.64 [R1+0x628], R22 ;  /* 0x0006281601007387 */ /* 0x0003e80000100a00 */
[----:B0-----:R-:W3:Y:S01]  /*73dc0*/  LDL.LU R20, [R1+0x340] ;  /* 0x0003400001147983 */ /* 0x001ee20000300800 */
[----:B----4-:R-:W-:Y:S02]  /*73dd0*/  IMAD R4, R4, 0x100, R19 ;  /* 0x0000010004047824 */ /* 0x010fe400078e0213 */
[----:B--2---:R-:W-:-:S15]  /*73de0*/  HMMA.16816.F32 R16, R12, R10, R24 ;  /* 0x0000000a0c10723c */ /* 0x004fde0000001818 */
[----:B------:R-:W-:-:S08]  /*73df0*/  NOP ;  /* 0x0000000000007918 */ /* 0x000fd00000000000 */
        /* <DEDUP_REMOVED lines=57> */
[----:B------:R-:W3:Y:S01]  /*74190*/  LDL.LU R27, [R1+0xcfc] ;  /* 0x000cfc00011b7983 */ /* 0x000ee20000300800 */
[----:B------:R-:W-:-:S02]  /*741a0*/  IMAD R5, R5, 0x100, R28 ;  /* 0x0000010005057824 */ /* 0x000fc400078e021c */
[----:B------:R-:W-:Y:S01]  /*741b0*/  IMAD R6, R6, 0x100, R29 ;  /* 0x0000010006067824 */ /* 0x000fe200078e021d */
[----:B------:R-:W4:Y:S04]  /*741c0*/  LDL.64 R18, [R1+0x8] ;  /* 0x0000080001127983 */ /* 0x000f280000100a00 */
[----:B------:R-:W4:Y:S04]  /*741d0*/  LDL.64 R28, [R1] ;  /* 0x00000000011c7983 */ /* 0x000f280000100a00 */
[----:B--2---:R-:W-:Y:S04]  /*741e0*/  STL.64 [R1+0x3780], R22 ;  /* 0x0037801601007387 */ /* 0x004fe80000100a00 */
        /* <DEDUP_REMOVED lines=9> */
[----:B0-----:R-:W3:Y:S04]  /*74280*/  LDL.LU.64 R26, [R1+0x3820] ;  /* 0x00382000011a7983 */ /* 0x001ee80000300a00 */
[----:B------:R-:W3:Y:S04]  /*74290*/  LDL.LU.64 R24, [R1+0x3818] ;  /* 0x0038180001187983 */ /* 0x000ee80000300a00 */
[----:B------:R0:W-:Y:S04]  /*742a0*/  STL.64 [R1+0x3730], R10 ;  /* 0x0037300a01007387 */ /* 0x0001e80000100a00 */
[----:B0-----:R-:W4:Y:S04]  /*742b0*/  LDL.64 R10, [R1+0x28] ;  /* 0x00002800010a7983 */ /* 0x001f280000100a00 */
[----:B------:R-:W-:Y:S01]  /*742c0*/  STL.64 [R1+0x3728], R8 ;  /* 0x0037280801007387 */ /* 0x000fe20000100a00 */
[----:B---3--:R-:W-:Y:S03]  /*742d0*/  HMMA.16816.F32 R12, R12, R2, R24 ;  /* 0x000000020c0c723c */ /* 0x008fe60000001818 */
[----:B------:R-:W4:Y:S04]  /*742e0*/  LDL.LU.64 R26, [R1+0x3810] ;  /* 0x00381000011a7983 */ /* 0x000f280000300a00 */
[----:B------:R-:W4:Y:S01]  /*742f0*/  LDL.LU.64 R24, [R1+0x3808] ;  /* 0x0038080001187983 */ /* 0x000f220000300a00 */
[----:B------:R-:W-:Y:S01]  /*74300*/  IMAD R7, R0, 0x100, R7 ;  /* 0x0000010000077824 */ /* 0x000fe200078e0207 */
[----:B------:R-:W-:-:S02]  /*74310*/  F2FP.F16.E5M2.UNPACK_B R4, R4 ;  /* 0x00000004ff04723e */ /* 0x000fc400020004ff */
[----:B------:R-:W-:Y:S02]  /*74320*/  F2FP.F16.E5M2.UNPACK_B R5, R5 ;  /* 0x00000005ff05723e */ /* 0x000fe400020004ff */
[----:B------:R-:W-:Y:S02]  /*74330*/  F2FP.F16.E5M2.UNPACK_B R6, R6 ;  /* 0x00000006ff06723e */ /* 0x000fe400020004ff */
[----:B------:R-:W-:-:S08]  /*74340*/  F2FP.F16.E5M2.UNPACK_B R7, R7 ;  /* 0x00000007ff07723e */ /* 0x000fd000020004ff */
[----:B------:R0:W-:Y:S04]  /*74350*/  STL.64 [R1+0x1520], R12 ;  /* 0x0015200c01007387 */ /* 0x0001e80000100a00 */
[----:B------:R1:W-:Y:S04]  /*74360*/  STL.64 [R1+0x1528], R14 ;  /* 0x0015280e01007387 */ /* 0x0003e80000100a00 */
[----:B0-----:R-:W3:Y:S04]  /*74370*/  LDL.64 R12, [R1+0x20] ;  /* 0x00002000010c7983 */ /* 0x001ee80000100a00 */
[----:B-1----:R-:W2:Y:S01]  /*74380*/  LDL.64 R14, [R1+0x18] ;  /* 0x00001800010e7983 */ /* 0x002ea20000100a00 */
        /* <DEDUP_REMOVED lines=22> */
[----:B------:R-:W-:-:S03]  /*744f0*/  IMAD.MOV.U32 R9, RZ, RZ, R13 ;  /* 0x000000ffff097224 */ /* 0x000fc600078e000d */
        /* <DEDUP_REMOVED lines=21> */
[----:B------:R-:W4:Y:S01]  /*74650*/  LDL.LU R18, [R1+0x37b0] ;  /* 0x0037b00001127983 */ /* 0x000f220000300800 */
        /* <DEDUP_REMOVED lines=48> */
[----:B--2---:R0:W-:Y:S02]  /*74960*/  STL.64 [R1+0x3670], R26 ;  /* 0x0036701a01007387 */ /* 0x0041e40000100a00 */
[----:B0-----:R-:W-:-:S02]  /*74970*/  IMAD.MOV.U32 R26, RZ, RZ, R19 ;  /* 0x000000ffff1a7224 */ /* 0x001fc400078e0013 */
[----:B------:R-:W-:Y:S01]  /*74980*/  IMAD.MOV.U32 R27, RZ, RZ, R17 ;  /* 0x000000ffff1b7224 */ /* 0x000fe200078e0011 */
[----:B------:R-:W2:Y:S04]  /*74990*/  LDL.LU R19, [R1+0x3750] ;  /* 0x0037500001137983 */ /* 0x000ea80000300800 */
[----:B----4-:R-:W-:Y:S04]  /*749a0*/  STL.64 [R1+0x3668], R24 ;  /* 0x0036681801007387 */ /* 0x010fe80000100a00 */
[----:B------:R-:W-:Y:S04]  /*749b0*/  STL.64 [R1+0x3688], R26 ;  /* 0x0036881a01007387 */ /* 0x000fe80000100a00 */
[----:B------:R-:W-:Y:S04]  /*749c0*/  STL.64 [R1+0x3650], R22 ;  /* 0x0036501601007387 */ /* 0x000fe80000100a00 */
[----:B------:R0:W-:Y:S04]  /*749d0*/  STL.64 [R1+0x3648], R20 ;  /* 0x0036481401007387 */ /* 0x0001e80000100a00 */
[----:B0-----:R-:W4:Y:S04]  /*749e0*/  LDL.LU R20, [R1+0x270] ;  /* 0x0002700001147983 */ /* 0x001f280000300800 */
[----:B------:R-:W4:Y:S04]  /*749f0*/  LDL.LU R21, [R1+0x274] ;  /* 0x0002740001157983 */ /* 0x000f280000300800 */
        /* <DEDUP_REMOVED lines=9> */
[----:B----4-:R0:W-:Y:S04]  /*74a90*/  STL.64 [R1+0x3678], R20 ;  /* 0x0036781401007387 */ /* 0x0101e80000100a00 */
[----:B0-----:R-:W3:Y:S04]  /*74aa0*/  LDL.LU R20, [R1+0x290] ;  /* 0x0002900001147983 */ /* 0x001ee80000300800 */
[----:B------:R-:W3:Y:S04]  /*74ab0*/  LDL.LU R21, [R1+0x294] ;  /* 0x0002940001157983 */ /* 0x000ee80000300800 */
[----:B------:R-:W4:Y:S04]  /*74ac0*/  LDL.LU R22, [R1+0x298] ;  /* 0x0002980001167983 */ /* 0x000f280000300800 */
[----:B------:R-:W4:Y:S01]  /*74ad0*/  LDL.LU R23, [R1+0x29c] ;  /* 0x00029c0001177983 */ /* 0x000f220000300800 */
[----:B------:R-:W-:-:S02]  /*74ae0*/  IMAD.MOV.U32 R24, RZ, RZ, R12 ;  /* 0x000000ffff187224 */ /* 0x000fc400078e000c */
[----:B------:R-:W-:-:S05]  /*74af0*/  IMAD.MOV.U32 R25, RZ, RZ, R11 ;  /* 0x000000ffff197224 */ /* 0x000fca00078e000b */
[----:B------:R-:W-:Y:S04]  /*74b00*/  STL.64 [R1+0x36d0], R24 ;  /* 0x0036d01801007387 */ /* 0x000fe80000100a00 */
[----:B----4-:R-:W-:Y:S04]  /*74b10*/  STL.64 [R1+0x3698], R22 ;  /* 0x0036981601007387 */ /* 0x010fe80000100a00 */
[----:B---3--:R0:W-:Y:S04]  /*74b20*/  STL.64 [R1+0x3690], R20 ;  /* 0x0036901401007387 */ /* 0x0081e80000100a00 */
[----:B0-----:R-:W3:Y:S04]  /*74b30*/  LDL.LU R20, [R1+0x2a0] ;  /* 0x0002a00001147983 */ /* 0x001ee80000300800 */
[----:B------:R-:W3:Y:S04]  /*74b40*/  LDL.LU R21, [R1+0x2a4] ;  /* 0x0002a40001157983 */ /* 0x000ee80000300800 */
[----:B------:R-:W4:Y:S04]  /*74b50*/  LDL.LU R22, [R1+0x2a8] ;  /* 0x0002a80001167983 */ /* 0x000f280000300800 */
[----:B------:R-:W4:Y:S01]  /*74b60*/  LDL.LU R23, [R1+0x2ac] ;  /* 0x0002ac0001177983 */ /* 0x000f220000300800 */
[----:B------:R-:W-:-:S02]  /*74b70*/  IMAD.MOV.U32 R26, RZ, RZ, R10 ;  /* 0x000000ffff1a7224 */ /* 0x000fc400078e000a */
[----:B------:R-:W-:Y:S02]  /*74b80*/  IMAD.MOV.U32 R27, RZ, RZ, R9 ;  /* 0x000000ffff1b7224 */ /* 0x000fe400078e0009 */
[----:B------:R-:W-:-:S03]  /*74b90*/  IMAD.MOV.U32 R24, RZ, RZ, R8 ;  /* 0x000000ffff187224 */ /* 0x000fc600078e0008 */
[----:B------:R-:W-:Y:S01]  /*74ba0*/  STL.64 [R1+0x36e8], R26 ;  /* 0x0036e81a01007387 */ /* 0x000fe20000100a00 */
[----:B------:R-:W-:-:S03]  /*74bb0*/  IMAD.MOV.U32 R25, RZ, RZ, R0 ;  /* 0x000000ffff197224 */ /* 0x000fc600078e0000 */
[----:B----4-:R-:W-:Y:S04]  /*74bc0*/  STL.64 [R1+0x36b0], R22 ;  /* 0x0036b01601007387 */ /* 0x010fe80000100a00 */
[----:B---3--:R0:W-:Y:S04]  /*74bd0*/  STL.64 [R1+0x36a8], R20 ;  /* 0x0036a81401007387 */ /* 0x0081e80000100a00 */
[----:B0-----:R-:W3:Y:S04]  /*74be0*/  LDL.LU R20, [R1+0x2b0] ;  /* 0x0002b00001147983 */ /* 0x001ee80000300800 */
[----:B------:R-:W3:Y:S04]  /*74bf0*/  LDL.LU R21, [R1+0x2b4] ;  /* 0x0002b40001157983 */ /* 0x000ee80000300800 */
[----:B------:R-:W4:Y:S04]  /*74c00*/  LDL.LU R22, [R1+0x2b8] ;  /* 0x0002b80001167983 */ /* 0x000f280000300800 */
[----:B------:R-:W4:Y:S04]  /*74c10*/  LDL.LU R23, [R1+0x2bc] ;  /* 0x0002bc0001177983 */ /* 0x000f280000300800 */
        /* <DEDUP_REMOVED lines=28> */
[----:B------:R-:W-:Y:S04]  /*74de0*/  STL.64 [R1+0x3720], R26 ;  /* 0x0037201a01007387 */ /* 0x000fe80000100a00 */
[----:B------:R0:W-:Y:S04]  /*74df0*/  STL.64 [R1+0x3718], R24 ;  /* 0x0037181801007387 */ /* 0x0001e80000100a00 */
[----:B0-----:R-:W3:Y:S04]  /*74e00*/  LDL.LU R24, [R1+0xce0] ;  /* 0x000ce00001187983 */ /* 0x001ee80000300800 */
[----:B------:R-:W3:Y:S04]  /*74e10*/  LDL.LU R25, [R1+0xce4] ;  /* 0x000ce40001197983 */ /* 0x000ee80000300800 */
[----:B------:R-:W3:Y:S04]  /*74e20*/  LDL.LU R26, [R1+0xce8] ;  /* 0x000ce800011a7983 */ /* 0x000ee80000300800 */
[----:B------:R-:W3:Y:S04]  /*74e30*/  LDL.LU R27, [R1+0xcec] ;  /* 0x000cec00011b7983 */ /* 0x000ee80000300800 */
        /* <DEDUP_REMOVED lines=12> */
[----:B------:R-:W-:Y:S01]  /*74f00*/  HMMA.16816.F32 R8, R4, R18, R8 ;  /* 0x000000120408723c */ /* 0x000fe20000001808 */
[----:B------:R-:W-:-:S02]  /*74f10*/  IMAD R12, R12, 0x100, R16 ;  /* 0x000001000c0c7824 */ /* 0x000fc400078e0210 */
[----:B------:R-:W-:Y:S01]  /*74f20*/  IMAD R13, R13, 0x100, R17 ;  /* 0x000001000d0d7824 */ /* 0x000fe200078e0211 */
        /* <DEDUP_REMOVED lines=16> */
[----:B0-----:R-:W3:Y:S04]  /*75030*/  LDL.LU.64 R10, [R1+0x3730] ;  /* 0x00373000010a7983 */ /* 0x001ee80000300a00 */
[----:B------:R-:W4:Y:S04]  /*75040*/  LDL.LU.64 R8, [R1+0x3728] ;  /* 0x0037280001087983 */ /* 0x000f280000300a00 */
[----:B------:R0:W-:Y:S04]  /*75050*/  STL [R1+0x3614], R16 ;  /* 0x0036141001007387 */ /* 0x0001e80000100800 */
[----:B0-----:R-:W2:Y:S04]  /*75060*/  LDL.LU R16, [R1+0x2fcc] ;  /* 0x002fcc0001107983 */ /* 0x001ea80000300800 */
[----:B------:R-:W-:Y:S01]  /*75070*/  STL [R1+0x3610], R17 ;  /* 0x0036101101007387 */ /* 0x000fe20000100800 */
[----:B---3--:R-:W-:-:S15]  /*75080*/  HMMA.16816.F32 R24, R4, R10, R24 ;  /* 0x0000000a0418723c */ /* 0x008fde0000001818 */
[----:B------:R-:W-:-:S08]  /*75090*/  NOP ;  /* 0x0000000000007918 */ /* 0x000fd00000000000 */
[----:B------:R-:W-:Y:S04]  /*750a0*/  STL.64 [R1+0x13c0], R24 ;  /* 0x0013c01801007387 */ /* 0x000fe80000100a00 */
[----:B------:R0:W-:Y:S04]  /*750b0*/  STL.64 [R1+0x13c8], R26 ;  /* 0x0013c81a01007387 */ /* 0x0001e80000100a00 */
[----:B0-----:R-:W4:Y:S04]  /*750c0*/  LDL.LU.64 R26, [R1+0x3720] ;  /* 0x00372000011a7983 */ /* 0x001f280000300a00 */
[----:B------:R-:W4:Y:S04]  /*750d0*/  LDL.LU.64 R24, [R1+0x3718] ;  /* 0x0037180001187983 */ /* 0x000f280000300a00 */
[----:B------:R-:W-:Y:S01]  /*750e0*/  STL [R1+0x35f8], R11 ;  /* 0x0035f80b01007387 */ /* 0x000fe20000100800 */
[----:B----4-:R-:W-:-:S15]  /*750f0*/  HMMA.16816.F32 R24, R4, R8, R24 ;  /* 0x000000080418723c */ /* 0x010fde0000001818 */
[----:B------:R-:W-:-:S08]  /*75100*/  NOP ;  /* 0x0000000000007918 */ /* 0x000fd00000000000 */
[----:B------:R-:W-:Y:S04]  /*75110*/  STL.64 [R1+0x13b0], R24 ;  /* 0x0013b01801007387 */ /* 0x000fe80000100a00 */
[----:B------:R0:W-:Y:S04]  /*75120*/  STL.64 [R1+0x13b8], R26 ;  /* 0x0013b81a01007387 */ /* 0x0001e80000100a00 */
[----:B0-----:R-:W3:Y:S04]  /*75130*/  LDL.LU.64 R26, [R1+0x3710] ;  /* 0x00371000011a7983 */ /* 0x001ee80000300a00 */
[----:B------:R-:W3:Y:S01]  /*75140*/  LDL.LU.64 R24, [R1+0x3708] ;  /* 0x0037080001187983 */ /* 0x000ee20000300a00 */
[----:B--2---:R-:W-:-:S02]  /*75150*/  IMAD R14, R14, 0x100, R16 ;  /* 0x000001000e0e7824 */ /* 0x004fc400078e0210 */
[----:B------:R-:W-:Y:S01]  /*75160*/  IMAD R15, R0, 0x100, R15 ;  /* 0x00000100000f7824 */ /* 0x000fe200078e020f */
[----:B------:R-:W-:Y:S02]  /*75170*/  F2FP.F16.E5M2.UNPACK_B R12, R12 ;  /* 0x0000000cff0c723e */ /* 0x000fe400020004ff */
[----:B------:R-:W-:Y:S01]  /*75180*/  F2FP.F16.E5M2.UNPACK_B R13, R13 ;  /* 0x0000000dff0d723e */ /* 0x000fe200020004ff */
[----:B---3--:R-:W-:Y:S01]  /*75190*/  HMMA.16816.F32 R4, R4, R2, R24 ;  /* 0x000000020404723c */ /* 0x008fe20000001818 */
[----:B------:R-:W2:Y:S01]  /*751a0*/  LDL.LU.64 R24, [R1+0x3700] ;  /* 0x0037000001187983 */ /* 0x000ea20000300a00 */
[----:B------:R-:W-:Y:S02]  /*751b0*/  F2FP.F16.E5M2.UNPACK_B R14, R14 ;  /* 0x0000000eff0e723e */ /* 0x000fe400020004ff */
[----:B------:R-:W-:-:S15]  /*751c0*/  F2FP.F16.E5M2.UNPACK_B R15, R15 ;  /* 0x0000000fff0f723e */ /* 0x000fde00020004ff */
[----:B------:R-:W-:-:S04]  /*751d0*/  NOP ;  /* 0x0000000000007918 */ /* 0x000fc80000000000 */
        /* <DEDUP_REMOVED lines=55> */
[----:B------:R0:W-:Y:S04]  /*75550*/  STL.64 [R1+0x3588], R28 ;  /* 0x0035881c01007387 */ /* 0x0001e80000100a00 */
[----:B0-----:R-:W4:Y:S01]  /*75560*/  LDL.64 R28, [R1+0x28] ;  /* 0x00002800011c7983 */ /* 0x001f220000100a00 */
[C---:B--2---:R-:W-:Y:S06]  /*75570*/  HMMA.16816.F32 R20, R12.reuse, R26, R20 ;  /* 0x0000001a0c14723c */ /* 0x044fec0000001814 */
[----:B---3--:R-:W-:-:S15]  /*75580*/  HMMA.16816.F32 R4, R12, R24, R4 ;  /* 0x000000180c04723c */ /* 0x008fde0000001804 */
[----:B------:R-:W-:-:S02]  /*75590*/  NOP ;  /* 0x0000000000007918 */ /* 0x000fc40000000000 */
[----:B------:R-:W-:Y:S04]  /*755a0*/  STL.64 [R1+0x4c0], R20 ;  /* 0x0004c01401007387 */ /* 0x000fe80000100a00 */
[----:B------:R0:W-:Y:S04]  /*755b0*/  STL.64 [R1+0x4c8], R22 ;  /* 0x0004c81601007387 */ /* 0x0001e80000100a00 */
[----:B0-----:R-:W2:Y:S04]  /*755c0*/  LDL.LU.64 R22, [R1+0x3650] ;  /* 0x0036500001167983 */ /* 0x001ea80000300a00 */
[----:B------:R-:W3:Y:S04]  /*755d0*/  LDL.LU.64 R20, [R1+0x3648] ;  /* 0x0036480001147983 */ /* 0x000ee80000300a00 */
[----:B------:R-:W4:Y:S04]  /*755e0*/  LDL.LU R16, [R1+0x2fdc] ;  /* 0x002fdc0001107983 */ /* 0x000f280000300800 */
[----:B------:R0:W-:Y:S04]  /*755f0*/  STL.64 [R1+0x4b0], R4 ;  /* 0x0004b00401007387 */ /* 0x0001e80000100a00 */
[----:B------:R-:W-:Y:S04]  /*75600*/  STL.64 [R1+0x4b8], R6 ;  /* 0x0004b80601007387 */ /* 0x000fe80000100a00 */
[----:B0-----:R-:W3:Y:S04]  /*75610*/  LDL.LU R4, [R1+0x2fd8] ;  /* 0x002fd80001047983 */ /* 0x001ee80000300800 */
[----:B------:R-:W4:Y:S04]  /*75620*/  LDL.LU R17, [R1+0x2fe4] ;  /* 0x002fe40001117983 */ /* 0x000f280000300800 */
[----:B------:R-:W-:Y:S04]  /*75630*/  STL.64 [R1+0x3630], R18 ;  /* 0x0036301201007387 */ /* 0x000fe80000100a00 */
[----:B----4-:R0:W-:Y:S04]  /*75640*/  STL.64 [R1+0x3628], R16 ;  /* 0x0036281001007387 */ /* 0x0101e80000100a00 */
        /* <DEDUP_REMOVED lines=28> */
[----:B------:R-:W-:Y:S04]  /*75810*/  STL.64 [R1+0x3580], R26 ;  /* 0x0035801a01007387 */ /* 0x000fe80000100a00 */
        /* <DEDUP_REMOVED lines=27> */
[----:B---3--:R-:W-:Y:S01]  /*759d0*/  HMMA.16816.F32 R8, R12, R18, R8 ;  /* 0x000000120c08723c */ /* 0x008fe20000001808 */
[----:B----4-:R-:W-:-:S02]  /*759e0*/  IMAD R4, R4, 0x100, R16 ;  /* 0x0000010004047824 */ /* 0x010fc400078e0210 */
[----:B------:R-:W-:-:S15]  /*759f0*/  IMAD R5, R5, 0x100, R17 ;  /* 0x0000010005057824 */ /* 0x000fde00078e0211 */
[----:B------:R-:W-:-:S05]  /*75a00*/  NOP ;  /* 0x0000000000007918 */ /* 0x000fca0000000000 */
        /* <DEDUP_REMOVED lines=14> */
[----:B0-----:R-:W4:Y:S04]  /*75af0*/  LDL.LU R16, [R1+0xcb0] ;  /* 0x000cb00001107983 */ /* 0x001f280000300800 */
[----:B------:R-:W4:Y:S04]  /*75b00*/  LDL.LU R17, [R1+0xcb4] ;  /* 0x000cb40001117983 */ /* 0x000f280000300800 */
[----:B------:R-:W4:Y:S04]  /*75b10*/  LDL.LU R18, [R1+0xcb8] ;  /* 0x000cb80001127983 */ /* 0x000f280000300800 */
[----:B------:R-:W4:Y:S01]  /*75b20*/  LDL.LU R19, [R1+0xcbc] ;  /* 0x000cbc0001137983 */ /* 0x000f220000300800 */
[----:B---3--:R-:W-:-:S03]  /*75b30*/  IMAD R6, R6, 0x100, R11 ;  /* 0x0000010006067824 */ /* 0x008fc600078e020b */
[----:B------:R-:W2:Y:S02]  /*75b40*/  LDL.LU R11, [R1+0x35f8] ;  /* 0x0035f800010b7983 */ /* 0x000ea40000300800 */
[----:B--2---:R-:W-:-:S15]  /*75b50*/  HMMA.16816.F32 R24, R12, R10, R24 ;  /* 0x0000000a0c18723c */ /* 0x004fde0000001818 */
[----:B------:R-:W-:-:S08]  /*75b60*/  NOP ;  /* 0x0000000000007918 */ /* 0x000fd00000000000 */
[----:B------:R-:W-:Y:S04]  /*75b70*/  STL.64 [R1+0x13a0], R24 ;  /* 0x0013a01801007387 */ /* 0x000fe80000100a00 */
[----:B------:R0:W-:Y:S04]  /*75b80*/  STL.64 [R1+0x13a8], R26 ;  /* 0x0013a81a01007387 */ /* 0x0001e80000100a00 */
[----:B0-----:R-:W2:Y:S04]  /*75b90*/  LDL.LU.64 R26, [R1+0x35f0] ;  /* 0x0035f000011a7983 */ /* 0x001ea80000300a00 */
[----:B------:R-:W2:Y:S01]  /*75ba0*/  LDL.LU.64 R24, [R1+0x35e8] ;  /* 0x0035e80001187983 */ /* 0x000ea20000300a00 */
[----:B------:R-:W-:Y:S01]  /*75bb0*/  IMAD R7, R0, 0x100, R7 ;  /* 0x0000010000077824 */ /* 0x000fe200078e0207 */
[----:B------:R-:W-:Y:S01]  /*75bc0*/  F2FP.F16.E5M2.UNPACK_B R4, R4 ;  /* 0x00000004ff04723e */ /* 0x000fe200020004ff */
[----:B----4-:R-:W-:Y:S01]  /*75bd0*/  HMMA.16816.F32 R16, R12, R8, R16 ;  /* 0x000000080c10723c */ /* 0x010fe20000001810 */
[----:B------:R-:W-:Y:S01]  /*75be0*/  F2FP.F16.E5M2.UNPACK_B R5, R5 ;  /* 0x00000005ff05723e */ /* 0x000fe200020004ff */
[----:B------:R-:W-:Y:S01]  /*75bf0*/  STL [R1+0x3504], R10 ;  /* 0x0035040a01007387 */ /* 0x000fe20000100800 */
[----:B------:R-:W-:-:S02]  /*75c00*/  F2FP.F16.E5M2.UNPACK_B R6, R6 ;  /* 0x00000006ff06723e */ /* 0x000fc400020004ff */
[----:B------:R-:W-:Y:S01]  /*75c10*/  F2FP.F16.E5M2.UNPACK_B R7, R7 ;  /* 0x00000007ff07723e */ /* 0x000fe200020004ff */
[----:B------:R-:W-:Y:S04]  /*75c20*/  STL [R1+0x3500], R11 ;  /* 0x0035000b01007387 */ /* 0x000fe80000100800 */
[----:B------:R-:W-:Y:S04]  /*75c30*/  STL [R1+0x350c], R8 ;  /* 0x00350c0801007387 */ /* 0x000fe80000100800 */
[----:B------:R0:W-:Y:S02]  /*75c40*/  STL [R1+0x3508], R9 ;  /* 0x0035080901007387 */ /* 0x0001e40000100800 */
[----:B0-----:R-:W-:Y:S07]  /*75c50*/  HMMA.16816.F32 R8, R12, R2, R20 ;  /* 0x000000020c08723c */ /* 0x001fee0000001814 */
[----:B------:R0:W-:Y:S04]  /*75c60*/  STL.64 [R1+0x1390], R16 ;  /* 0x0013901001007387 */ /* 0x0001e80000100a00 */
[----:B------:R1:W-:Y:S04]  /*75c70*/  STL.64 [R1+0x1398], R18 ;  /* 0x0013981201007387 */ /* 0x0003e80000100a00 */
[----:B------:R-:W-:Y:S04]  /*75c80*/  STL [R1+0x3514], R2 ;  /* 0x0035140201007387 */ /* 0x000fe80000100800 */
[----:B------:R-:W-:Y:S04]  /*75c90*/  STL [R1+0x3510], R3 ;  /* 0x0035100301007387 */ /* 0x000fe80000100800 */
[----:B------:R-:W-:Y:S04]  /*75ca0*/  STL.64 [R1+0x1560], R8 ;  /* 0x0015600801007387 */ /* 0x000fe80000100a00 */
[----:B------:R-:W-:Y:S01]  /*75cb0*/  STL.64 [R1+0x1568], R10 ;  /* 0x0015680a01007387 */ /* 0x000fe20000100a00 */
[----:B--2---:R-:W-:-:S15]  /*75cc0*/  HMMA.16816.F32 R12, R4, R28, R24 ;  /* 0x0000001c040c723c */ /* 0x004fde0000001818 */
[----:B------:R-:W-:-:S08]  /*75cd0*/  NOP ;  /* 0x0000000000007918 */ /* 0x000fd00000000000 */
[----:B------:R-:W-:Y:S04]  /*75ce0*/  STL.64 [R1+0xf0], R12 ;  /* 0x0000f00c01007387 */ /* 0x000fe80000100a00 */
[----:B------:R-:W-:Y:S04]  /*75cf0*/  STL.64 [R1+0xf8], R14 ;  /* 0x0000f80e01007387 */ /* 0x000fe80000100a00 */
[----:B0-----:R-:W2:Y:S04]  /*75d00*/  LDL.LU R16, [R1+0xc10] ;  /* 0x000c100001107983 */ /* 0x001ea80000300800 */
[----:B------:R-:W2:Y:S04]  /*75d10*/  LDL.LU R17, [R1+0xc14] ;  /* 0x000c140001117983 */ /* 0x000ea80000300800 */
[----:B-1----:R-:W3:Y:S04]  /*75d20*/  LDL.LU R18, [R1+0xc18] ;  /* 0x000c180001127983 */ /* 0x002ee80000300800 */
        /* <DEDUP_REMOVED lines=15> */
[----:B--2---:R0:W-:Y:S04]  /*75e20*/  STL.64 [R1+0x35a0], R20 ;  /* 0x0035a01401007387 */ /* 0x0041e80000100a00 */
[----:B0-----:R-:W2:Y:S04]  /*75e30*/  LDL.64 R20, [R1+0x8] ;  /* 0x0000080001147983 */ /* 0x001ea80000100a00 */
[----:B--2---:R0:W-:Y:S04]  /*75e40*/  STL.64 [R1+0x35b8], R20 ;  /* 0x0035b81401007387 */ /* 0x0041e80000100a00 */
[----:B0-----:R-:W2:Y:S01]  /*75e50*/  LDL.64 R20, [R1+0x10] ;  /* 0x0000100001147983 */ /* 0x001ea20000100a00 */
[----:B------:R-:W-:-:S02]  /*75e60*/  IMAD.MOV.U32 R11, RZ, RZ, R28 ;  /* 0x000000ffff0b7224 */ /* 0x000fc400078e001c */
[----:B------:R-:W-:Y:S01]  /*75e70*/  IMAD.MOV.U32 R0, RZ, RZ, R29 ;  /* 0x000000ffff007224 */ /* 0x000fe200078e001d */
[----:B--2---:R0:W-:Y:S04]  /*75e80*/  STL.64 [R1+0x35d0], R20 ;  /* 0x0035d01401007387 */ /* 0x0041e80000100a00 */
[----:B------:R-:W2:Y:S04]  /*75e90*/  LDL.LU R22, [R1+0xc68] ;  /* 0x000c680001167983 */ /* 0x000ea80000300800 */
[----:B------:R-:W2:Y:S04]  /*75ea0*/  LDL.LU R23, [R1+0xc6c] ;  /* 0x000c6c0001177983 */ /* 0x000ea80000300800 */
[----:B0-----:R-:W4:Y:S04]  /*75eb0*/  LDL.64 R20, [R1+0x20] ;  /* 0x0000200001147983 */ /* 0x001f280000100a00 */
[----:B------:R-:W2:Y:S04]  /*75ec0*/  LDL.64 R2, [R1+0x18] ;  /* 0x0000180001027983 */ /* 0x000ea80000100a00 */
[----:B------:R-:W2:Y:S04]  /*75ed0*/  LDL.64 R28, [R1] ;  /* 0x00000000011c7983 */ /* 0x000ea80000100a00 */
        /* <DEDUP_REMOVED lines=30> */
[----:B------:R-:W-:Y:S04]  /*760c0*/  STL [R1+0x351c], R0 ;  /* 0x00351c0001007387 */ /* 0x000fe80000100800 */
[----:B------:R0:W-:Y:S04]  /*760d0*/  STL [R1+0x3518], R11 ;  /* 0x0035180b01007387 */ /* 0x0001e80000100800 */
[----:B------:R-:W2:Y:S04]  /*760e0*/  LDL.LU R8, [R1+0xc90] ;  /* 0x000c900001087983 */ /* 0x000ea80000300800 */
[----:B------:R-:W2:Y:S04]  /*760f0*/  LDL.LU R9, [R1+0xc94] ;  /* 0x000c940001097983 */ /* 0x000ea80000300800 */
[----:B------:R-:W2:Y:S04]  /*76100*/  LDL.LU R10, [R1+0xc98] ;  /* 0x000c9800010a7983 */ /* 0x000ea80000300800 */
[----:B0-----:R-:W2:Y:S01]  /*76110*/  LDL.LU R11, [R1+0xc9c] ;  /* 0x000c9c00010b7983 */ /* 0x001ea20000300800 */
        /* <DEDUP_REMOVED lines=8> */
[----:B------:R-:W3:Y:S01]  /*761a0*/  LDL.LU.64 R20, [R1+0x35d0] ;  /* 0x0035d00001147983 */ /* 0x000ee20000300a00 */
[----:B--2---:R-:W-:Y:S03]  /*761b0*/  HMMA.16816.F32 R8, R4, R2, R8 ;  /* 0x000000020408723c */ /* 0x004fe60000001808 */
[----:B------:R-:W-:-:S15]  /*761c0*/  STL [R1+0x3520], R15 ;  /* 0x0035200f01007387 */ /* 0x000fde0000100800 */
[----:B------:R-:W-:-:S05]  /*761d0*/  NOP ;  /* 0x0000000000007918 */ /* 0x000fca0000000000 */
[----:B------:R-:W-:Y:S04]  /*761e0*/  STL.64 [R1+0x450], R8 ;  /* 0x0004500801007387 */ /* 0x000fe80000100a00 */
[----:B------:R0:W-:Y:S02]  /*761f0*/  STL.64 [R1+0x458], R10 ;  /* 0x0004580a01007387 */ /* 0x0001e40000100a00 */
[----:B0-----:R-:W-:Y:S01]  /*76200*/  IMAD.MOV.U32 R10, RZ, RZ, R3 ;  /* 0x000000ffff0a7224 */ /* 0x001fe200078e0003 */
[----:B---3--:R-:W-:Y:S06]  /*76210*/  HMMA.16816.F32 R24, R4, R20, R24 ;  /* 0x000000140418723c */ /* 0x008fec0000001818 */
[----:B------:R-:W-:-:S02]  /*76220*/  IMAD.MOV.U32 R3, RZ, RZ, R20 ;  /* 0x000000ffff037224 */ /* 0x000fc400078e0014 */
[----:B------:R-:W-:-:S15]  /*76230*/  IMAD.MOV.U32 R8, RZ, RZ, R21 ;  /* 0x000000ffff087224 */ /* 0x000fde00078e0015 */
[----:B------:R-:W-:Y:S04]  /*76240*/  STL.64 [R1+0x440], R24 ;  /* 0x0004401801007387 */ /* 0x000fe80000100a00 */
[----:B------:R0:W-:Y:S04]  /*76250*/  STL.64 [R1+0x448], R26 ;  /* 0x0004481a01007387 */ /* 0x0001e80000100a00 */
[----:B0-----:R-:W2:Y:S04]  /*76260*/  LDL.LU.64 R26, [R1+0x35c8] ;  /* 0x0035c800011a7983 */ /* 0x001ea80000300a00 */
[----:B------:R-:W2:Y:S04]  /*76270*/  LDL.LU.64 R24, [R1+0x35c0] ;  /* 0x0035c00001187983 */ /* 0x000ea80000300a00 */
[----:B------:R-:W2:Y:S01]  /*76280*/  LDL.LU.64 R20, [R1+0x35b8] ;  /* 0x0035b80001147983 */ /* 0x000ea20000300a00 */
[----:B------:R-:W-:Y:S01]  /*76290*/  IMAD.MOV.U32 R9, RZ, RZ, R2 ;  /* 0x000000ffff097224 */ /* 0x000fe200078e0002 */
[----:B--2---:R-:W-:Y:S06]  /*762a0*/  HMMA.16816.F32 R24, R4, R20, R24 ;  /* 0x000000140418723c */ /* 0x004fec0000001818 */
[----:B------:R-:W-:-:S02]  /*762b0*/  IMAD.MOV.U32 R11, RZ, RZ, R20 ;  /* 0x000000ffff0b7224 */ /* 0x000fc400078e0014 */
[----:B------:R-:W-:-:S15]  /*762c0*/  IMAD.MOV.U32 R2, RZ, RZ, R21 ;  /* 0x000000ffff027224 */ /* 0x000fde00078e0015 */
[----:B------:R-:W-:Y:S04]  /*762d0*/  STL.64 [R1+0x430], R24 ;  /* 0x0004301801007387 */ /* 0x000fe80000100a00 */
[----:B------:R0:W-:Y:S04]  /*762e0*/  STL.64 [R1+0x438], R26 ;  /* 0x0004381a01007387 */ /* 0x0001e80000100a00 */
[----:B0-----:R-:W2:Y:S04]  /*762f0*/  LDL.LU.64 R26, [R1+0x35b0] ;  /* 0x0035b000011a7983 */ /* 0x001ea80000300a00 */
[----:B------:R-:W2:Y:S04]  /*76300*/  LDL.LU.64 R24, [R1+0x35a8] ;  /* 0x0035a80001187983 */ /* 0x000ea80000300a00 */
[----:B------:R-:W3:Y:S04]  /*76310*/  LDL.LU.64 R20, [R1+0x35a0] ;  /* 0x0035a00001147983 */ /* 0x000ee80000300a00 */
[----:B------:R-:W-:Y:S04]  /*76320*/  STL.64 [R1+0x3530], R10 ;  /* 0x0035300a01007387 */ /* 0x000fe80000100a00 */
[----:B------:R0:W-:Y:S01]  /*76330*/  STL.64 [R1+0x3528], R8 ;  /* 0x0035280801007387 */ /* 0x0001e20000100a00 */
[----:B------:R-:W-:-:S02]  /*76340*/  IMAD.MOV.U32 R15, RZ, RZ, R28 ;  /* 0x000000ffff0f7224 */ /* 0x000fc400078e001c */
[----:B------:R-:W-:Y:S01]  /*76350*/  IMAD.MOV.U32 R0, RZ, RZ, R29 ;  /* 0x000000ffff007224 */ /* 0x000fe200078e001d */
        /* <DEDUP_REMOVED lines=51> */
[C---:B--2---:R-:W-:Y:S06]  /*76690*/  HMMA.16816.F32 R8, R4.reuse, R18, R8 ;  /* 0x000000120408723c */ /* 0x044fec0000001808 */
[----:B---3--:R-:W-:-:S15]  /*766a0*/  HMMA.16816.F32 R24, R4, R16, R24 ;  /* 0x000000100418723c */ /* 0x008fde0000001818 */
[----:B------:R-:W-:-:S02]  /*766b0*/  NOP ;  /* 0x0000000000007918 */ /* 0x000fc40000000000 */
[----:B------:R-:W-:Y:S04]  /*766c0*/  STL.64 [R1+0x3c0], R8 ;  /* 0x0003c00801007387 */ /* 0x000fe80000100a00 */
[----:B------:R0:W-:Y:S01]  /*766d0*/  STL.64 [R1+0x3c8], R10 ;  /* 0x0003c80a01007387 */ /* 0x0001e20000100a00 */
[----:B----4-:R-:W-:Y:S02]  /*766e0*/  IMAD R12, R12, 0x100, R22 ;  /* 0x000001000c0c7824 */ /* 0x010fe400078e0216 */
[----:B------:R-:W-:Y:S01]  /*766f0*/  IMAD R13, R13, 0x100, R23 ;  /* 0x000001000d0d7824 */ /* 0x000fe200078e0217 */
[----:B0-----:R-:W2:Y:S04]  /*76700*/  LDL.LU.64 R10, [R1+0x3530] ;  /* 0x00353000010a7983 */ /* 0x001ea80000300a00 */
[----:B------:R-:W3:Y:S04]  /*76710*/  LDL.LU.64 R8, [R1+0x3528] ;  /* 0x0035280001087983 */ /* 0x000ee80000300a00 */
[----:B------:R-:W4:Y:S04]  /*76720*/  LDL.LU R20, [R1+0xf60] ;  /* 0x000f600001147983 */ /* 0x000f280000300800 */
[----:B------:R-:W-:Y:S04]  /*76730*/  STL.64 [R1+0x3b0], R24 ;  /* 0x0003b01801007387 */ /* 0x000fe80000100a00 */
[----:B------:R-:W-:Y:S04]  /*76740*/  STL.64 [R1+0x3b8], R26 ;  /* 0x0003b81a01007387 */ /* 0x000fe80000100a00 */
        /* <DEDUP_REMOVED lines=10> */
[----:B--2---:R1:W-:Y:S04]  /*767f0*/  STL.64 [R1+0x3440], R20 ;  /* 0x0034401401007387 */ /* 0x0043e80000100a00 */
[----:B------:R-:W2:Y:S04]  /*76800*/  LDL.LU R24, [R1+0xf80] ;  /* 0x000f800001187983 */ /* 0x000ea80000300800 */
[----:B------:R-:W2:Y:S04]  /*76810*/  LDL.LU R25, [R1+0xf84] ;  /* 0x000f840001197983 */ /* 0x000ea80000300800 */
[----:B------:R-:W4:Y:S04]  /*76820*/  LDL.LU R26, [R1+0xf88] ;  /* 0x000f8800011a7983 */ /* 0x000f280000300800 */
[----:B------:R-:W4:Y:S01]  /*76830*/  LDL.LU R27, [R1+0xf8c] ;  /* 0x000f8c00011b7983 */ /* 0x000f220000300800 */
[----:B0-----:R-:W-:-:S02]  /*76840*/  IMAD.MOV.U32 R22, RZ, RZ, R15 ;  /* 0x000000ffff167224 */ /* 0x001fc400078e000f */
[----:B------:R-:W-:Y:S02]  /*76850*/  IMAD.MOV.U32 R23, RZ, RZ, R0 ;  /* 0x000000ffff177224 */ /* 0x000fe400078e0000 */
[----:B-1----:R-:W-:Y:S02]  /*76860*/  IMAD.MOV.U32 R20, RZ, RZ, R11 ;  /* 0x000000ffff147224 */ /* 0x002fe400078e000b */
[----:B------:R-:W-:Y:S01]  /*76870*/  IMAD.MOV.U32 R21, RZ, RZ, R2 ;  /* 0x000000ffff157224 */ /* 0x000fe200078e0002 */
[----:B----4-:R-:W-:Y:S04]  /*76880*/  STL.64 [R1+0x3458], R26 ;  /* 0x0034581a01007387 */ /* 0x010fe80000100a00 */
[----:B--2---:R0:W-:Y:S04]  /*76890*/  STL.64 [R1+0x3450], R24 ;  /* 0x0034501801007387 */ /* 0x0041e80000100a00 */
[----:B------:R-:W2:Y:S04]  /*768a0*/  LDL.LU R15, [R1+0x3520] ;  /* 0x00352000010f7983 */ /* 0x000ea80000300800 */
[----:B------:R-:W4:Y:S04]  /*768b0*/  LDL.LU R0, [R1+0x351c] ;  /* 0x00351c0001007983 */ /* 0x000f280000300800 */
[----:B------:R-:W4:Y:S04]  /*768c0*/  LDL.LU R11, [R1+0x3518] ;  /* 0x00351800010b7983 */ /* 0x000f280000300800 */
[----:B------:R-:W4:Y:S04]  /*768d0*/  LDL.LU R2, [R1+0x3514] ;  /* 0x0035140001027983 */ /* 0x000f280000300800 */
[----:B------:R1:W-:Y:S04]  /*768e0*/  STL.64 [R1+0x3460], R22 ;  /* 0x0034601601007387 */ /* 0x0003e80000100a00 */
[----:B------:R-:W-:Y:S04]  /*768f0*/  STL.64 [R1+0x3478], R20 ;  /* 0x0034781401007387 */ /* 0x000fe80000100a00 */
[----:B0-----:R-:W2:Y:S04]  /*76900*/  LDL.LU R24, [R1+0xf90] ;  /* 0x000f900001187983 */ /* 0x001ea80000300800 */
[----:B------:R-:W2:Y:S04]  /*76910*/  LDL.LU R25, [R1+0xf94] ;  /* 0x000f940001197983 */ /* 0x000ea80000300800 */
[----:B------:R-:W4:Y:S04]  /*76920*/  LDL.LU R26, [R1+0xf98] ;  /* 0x000f9800011a7983 */ /* 0x000f280000300800 */
[----:B------:R-:W4:Y:S01]  /*76930*/  LDL.LU R27, [R1+0xf9c] ;  /* 0x000f9c00011b7983 */ /* 0x000f220000300800 */
[----:B-1----:R-:W-:-:S02]  /*76940*/  IMAD.MOV.U32 R22, RZ, RZ, R3 ;  /* 0x000000ffff167224 */ /* 0x002fc400078e0003 */
[----:B---3--:R-:W-:Y:S01]  /*76950*/  IMAD.MOV.U32 R23, RZ, RZ, R8 ;  /* 0x000000ffff177224 */ /* 0x008fe200078e0008 */
        /* <DEDUP_REMOVED lines=29> */
[----:B------:R-:W4:Y:S04]  /*76b30*/  LDL.LU R26, [R1+0xfc8] ;  /* 0x000fc800011a7983 */ /* 0x000f280000300800 */
[----:B------:R-:W4:Y:S04]  /*76b40*/  LDL.LU R27, [R1+0xfcc] ;  /* 0x000fcc00011b7983 */ /* 0x000f280000300800 */
        /* <DEDUP_REMOVED lines=37> */
[----:B------:R-:W2:Y:S04]  /*76da0*/  LDL.LU R18, [R1+0xf48] ;  /* 0x000f480001127983 */ /* 0x000ea80000300800 */
[----:B------:R-:W2:Y:S01]  /*76db0*/  LDL.LU R19, [R1+0xf4c] ;  /* 0x000f4c0001137983 */ /* 0x000ea20000300800 */
[----:B------:R-:W-:-:S02]  /*76dc0*/  IMAD R14, R0, 0x100, R14 ;  /* 0x00000100000e7824 */ /* 0x000fc400078e020e */
[----:B------:R-:W-:Y:S01]  /*76dd0*/  IMAD R15, R15, 0x100, R11 ;  /* 0x000001000f0f7824 */ /* 0x000fe200078e020b */
[----:B--2---:R-:W-:Y:S04]  /*76de0*/  STL.64 [R1+0x3408], R18 ;  /* 0x0034081201007387 */ /* 0x004fe80000100a00 */
[----:B----4-:R0:W-:Y:S04]  /*76df0*/  STL.64 [R1+0x3400], R16 ;  /* 0x0034001001007387 */ /* 0x0101e80000100a00 */
[----:B0-----:R-:W2:Y:S04]  /*76e00*/  LDL.LU R16, [R1+0xf50] ;  /* 0x000f500001107983 */ /* 0x001ea80000300800 */
[----:B------:R-:W2:Y:S04]  /*76e10*/  LDL.LU R17, [R1+0xf54] ;  /* 0x000f540001117983 */ /* 0x000ea80000300800 */
[----:B------:R-:W2:Y:S04]  /*76e20*/  LDL.LU R18, [R1+0xf58] ;  /* 0x000f580001127983 */ /* 0x000ea80000300800 */
[----:B------:R-:W2:Y:S04]  /*76e30*/  LDL.LU R19, [R1+0xf5c] ;  /* 0x000f5c0001137983 */ /* 0x000ea80000300800 */
[----:B------:R-:W4:Y:S04]  /*76e40*/  LDL.LU R0, [R1+0x3020] ;  /* 0x0030200001007983 */ /* 0x000f280000300800 */
[----:B------:R-:W3:Y:S02]  /*76e50*/  LDL.LU R11, [R1+0x3500] ;  /* 0x00350000010b7983 */ /* 0x000ee40000300800 */
        /* <DEDUP_REMOVED lines=12> */
[----:B------:R-:W-:-:S02]  /*76f20*/  F2FP.F16.E5M2.UNPACK_B R12, R12 ;  /* 0x0000000cff0c723e */ /* 0x000fc400020004ff */
[----:B------:R-:W-:Y:S02]  /*76f30*/  F2FP.F16.E5M2.UNPACK_B R13, R13 ;  /* 0x0000000dff0d723e */ /* 0x000fe400020004ff */
[----:B------:R-:W-:Y:S01]  /*76f40*/  F2FP.F16.E5M2.UNPACK_B R14, R14 ;  /* 0x0000000eff0e723e */ /* 0x000fe200020004ff */
[----:B---3--:R-:W-:Y:S01]  /*76f50*/  HMMA.16816.F32 R4, R4, R2, R20 ;  /* 0x000000020404723c */ /* 0x008fe20000001814 */
[----:B------:R-:W3:Y:S01]  /*76f60*/  LDL.LU.64 R20, [R1+0x34d8] ;  /* 0x0034d80001147983 */ /* 0x000ee20000300a00 */
[----:B------:R-:W-:-:S15]  /*76f70*/  F2FP.F16.E5M2.UNPACK_B R15, R15 ;  /* 0x0000000fff0f723e */ /* 0x000fde00020004ff */
[----:B------:R-:W-:-:S06]  /*76f80*/  NOP ;  /* 0x0000000000007918 */ /* 0x000fcc0000000000 */
[----:B------:R0:W-:Y:S04]  /*76f90*/  STL.64 [R1+0x1510], R4 ;  /* 0x0015100401007387 */ /* 0x0001e80000100a00 */
[----:B------:R1:W-:Y:S04]  /*76fa0*/  STL.64 [R1+0x1518], R6 ;  /* 0x0015180601007387 */ /* 0x0003e80000100a00 */
[----:B0-----:R-:W4:Y:S04]  /*76fb0*/  LDL.LU R5, [R1+0x301c] ;  /* 0x00301c0001057983 */ /* 0x001f280000300800 */
        /* <DEDUP_REMOVED lines=45> */
[----:B---3--:R-:W-:-:S15]  /*77290*/  HMMA.16816.F32 R24, R12, R28, R24 ;  /* 0x0000001c0c18723c */ /* 0x008fde0000001818 */
        /* <DEDUP_REMOVED lines=38> */
[----:B0-----:R-:W2:Y:S04]  /*77500*/  LDL.LU R20, [R1+0xf30] ;  /* 0x000f300001147983 */ /* 0x001ea80000300800 */
[----:B------:R-:W2:Y:S04]  /*77510*/  LDL.LU R21, [R1+0xf34] ;  /* 0x000f340001157983 */ /* 0x000ea80000300800 */
[----:B------:R-:W2:Y:S04]  /*77520*/  LDL.LU R22, [R1+0xf38] ;  /* 0x000f380001167983 */ /* 0x000ea80000300800 */
[----:B------:R-:W2:Y:S01]  /*77530*/  LDL.LU R23, [R1+0xf3c] ;  /* 0x000f3c0001177983 */ /* 0x000ea20000300800 */
[----:B----4-:R-:W-:Y:S01]  /*77540*/  IMAD R4, R6, 0x100, R5 ;  /* 0x0000010006047824 */ /* 0x010fe200078e0205 */
[----:B--2---:R-:W-:-:S15]  /*77550*/  HMMA.16816.F32 R20, R12, R18, R20 ;  /* 0x000000120c14723c */ /* 0x004fde0000001814 */
[----:B------:R-:W-:-:S08]  /*77560*/  NOP ;  /* 0x0000000000007918 */ /* 0x000fd00000000000 */
[----:B------:R-:W-:Y:S04]  /*77570*/  STL.64 [R1+0x300], R20 ;  /* 0x0003001401007387 */ /* 0x000fe80000100a00 */
[----:B------:R3:W-:Y:S04]  /*77580*/  STL.64 [R1+0x308], R22 ;  /* 0x0003081601007387 */ /* 0x0007e80000100a00 */
[----:B------:R-:W2:Y:S04]  /*77590*/  LDL.LU R29, [R1+0x302c] ;  /* 0x00302c00011d7983 */ /* 0x000ea80000300800 */
[----:B------:R-:W2:Y:S01]  /*775a0*/  LDL.LU R6, [R1+0x3028] ;  /* 0x0030280001067983 */ /* 0x000ea20000300800 */
[----:B---3--:R-:W-:-:S15]  /*775b0*/  HMMA.16816.F32 R20, R12, R16, R24 ;  /* 0x000000100c14723c */ /* 0x008fde0000001818 */
[----:B------:R-:W-:-:S08]  /*775c0*/  NOP ;  /* 0x0000000000007918 */ /* 0x000fd00000000000 */
[----:B------:R0:W-:Y:S04]  /*775d0*/  STL.64 [R1+0x2f0], R20 ;  /* 0x0002f01401007387 */ /* 0x0001e80000100a00 */
[----:B------:R1:W-:Y:S04]  /*775e0*/  STL.64 [R1+0x2f8], R22 ;  /* 0x0002f81601007387 */ /* 0x0003e80000100a00 */
[----:B0-----:R-:W3:Y:S04]  /*775f0*/  LDL.LU.64 R20, [R1+0x20] ;  /* 0x0000200001147983 */ /* 0x001ee80000300a00 */
[----:B-1----:R-:W4:Y:S04]  /*77600*/  LDL.LU.64 R22, [R1+0x18] ;  /* 0x0000180001167983 */ /* 0x002f280000300a00 */
[----:B----4-:R-:W-:Y:S04]  /*77610*/  STL.64 [R1+0x33b8], R22 ;  /* 0x0033b81601007387 */ /* 0x010fe80000100a00 */
[----:B---3--:R0:W-:Y:S04]  /*77620*/  STL.64 [R1+0x33b0], R20 ;  /* 0x0033b01401007387 */ /* 0x0081e80000100a00 */
[----:B0-----:R-:W3:Y:S04]  /*77630*/  LDL.LU R20, [R1+0xf00] ;  /* 0x000f000001147983 */ /* 0x001ee80000300800 */
[----:B------:R-:W3:Y:S04]  /*77640*/  LDL.LU R21, [R1+0xf04] ;  /* 0x000f040001157983 */ /* 0x000ee80000300800 */
[----:B------:R-:W4:Y:S04]  /*77650*/  LDL.LU R22, [R1+0xf08] ;  /* 0x000f080001167983 */ /* 0x000f280000300800 */
[----:B------:R-:W4:Y:S01]  /*77660*/  LDL.LU R23, [R1+0xf0c] ;  /* 0x000f0c0001177983 */ /* 0x000f220000300800 */
[----:B------:R-:W-:-:S03]  /*77670*/  IMAD R5, R0, 0x100, R7 ;  /* 0x0000010000057824 */ /* 0x000fc600078e0207 */
[----:B------:R-:W2:Y:S04]  /*77680*/  LDL.LU R7, [R1+0x3034] ;  /* 0x0030340001077983 */ /* 0x000ea80000300800 */
[----:B------:R-:W2:Y:S04]  /*77690*/  LDL.LU R0, [R1+0x3030] ;  /* 0x0030300001007983 */ /* 0x000ea80000300800 */
        /* <DEDUP_REMOVED lines=19> */
[----:B------:R0:W-:Y:S01]  /*777d0*/  STL.64 [R1+0x3340], R16 ;  /* 0x0033401001007387 */ /* 0x0001e20000100a00 */
[----:B--2---:R-:W-:-:S03]  /*777e0*/  IMAD R6, R6, 0x100, R29 ;  /* 0x0000010006067824 */ /* 0x004fc600078e021d */
[----:B0-----:R-:W2:Y:S04]  /*777f0*/  LDL.LU R16, [R1+0xee0] ;  /* 0x000ee00001107983 */ /* 0x001ea80000300800 */
[----:B------:R-:W2:Y:S04]  /*77800*/  LDL.LU R17, [R1+0xee4] ;  /* 0x000ee40001117983 */ /* 0x000ea80000300800 */
[----:B------:R-:W2:Y:S04]  /*77810*/  LDL.LU R18, [R1+0xee8] ;  /* 0x000ee80001127983 */ /* 0x000ea80000300800 */
[----:B------:R-:W2:Y:S04]  /*77820*/  LDL.LU R19, [R1+0xeec] ;  /* 0x000eec0001137983 */ /* 0x000ea80000300800 */
[----:B------:R-:W4:Y:S04]  /*77830*/  LDL.LU R24, [R1+0xed0] ;  /* 0x000ed00001187983 */ /* 0x000f280000300800 */
[----:B------:R-:W4:Y:S04]  /*77840*/  LDL.LU R25, [R1+0xed4] ;  /* 0x000ed40001197983 */ /* 0x000f280000300800 */
[----:B------:R-:W4:Y:S04]  /*77850*/  LDL.LU R26, [R1+0xed8] ;  /* 0x000ed800011a7983 */ /* 0x000f280000300800 */
[----:B------:R-:W4:Y:S04]  /*77860*/  LDL.LU R27, [R1+0xedc] ;  /* 0x000edc00011b7983 */ /* 0x000f280000300800 */
[----:B------:R-:W4:Y:S01]  /*77870*/  LDL.LU.64 R28, [R1+0x10] ;  /* 0x00001000011c7983 */ /* 0x000f220000300a00 */
        /* <DEDUP_REMOVED lines=11> */
[----:B------:R-:W3:Y:S04]  /*77930*/  LDL.LU.64 R20, [R1+0x33d0] ;  /* 0x0033d00001147983 */ /* 0x000ee80000300a00 */
[----:B------:R-:W-:Y:S04]  /*77940*/  STL [R1+0x32f4], R8 ;  /* 0x0032f40801007387 */ /* 0x000fe80000100800 */
[----:B------:R-:W-:Y:S01]  /*77950*/  STL [R1+0x32f0], R9 ;  /* 0x0032f00901007387 */ /* 0x000fe20000100800 */
[----:B---3--:R-:W-:Y:S03]  /*77960*/  HMMA.16816.F32 R12, R12, R2, R20 ;  /* 0x000000020c0c723c */ /* 0x008fe60000001814 */
[----:B------:R-:W3:Y:S04]  /*77970*/  LDL.LU.64 R22, [R1+0x33c8] ;  /* 0x0033c80001167983 */ /* 0x000ee80000300a00 */
[----:B------:R-:W3:-:S15]  /*77980*/  LDL.LU.64 R20, [R1+0x33c0] ;  /* 0x0033c00001147983 */ /* 0x000ede0000300a00 */
[----:B------:R-:W-:-:S01]  /*77990*/  NOP ;  /* 0x0000000000007918 */ /* 0x000fc20000000000 */
[----:B------:R0:W-:Y:S04]  /*779a0*/  STL.64 [R1+0x1500], R12 ;  /* 0x0015000c01007387 */ /* 0x0001e80000100a00 */
[----:B------:R1:W-:Y:S04]  /*779b0*/  STL.64 [R1+0x1508], R14 ;  /* 0x0015080e01007387 */ /* 0x0003e80000100a00 */
[----:B0-----:R-:W2:Y:S04]  /*779c0*/  LDL.LU R12, [R1+0xef0] ;  /* 0x000ef000010c7983 */ /* 0x001ea80000300800 */
[----:B------:R-:W2:Y:S04]  /*779d0*/  LDL.LU R13, [R1+0xef4] ;  /* 0x000ef400010d7983 */ /* 0x000ea80000300800 */
[----:B-1----:R-:W2:Y:S04]  /*779e0*/  LDL.LU R14, [R1+0xef8] ;  /* 0x000ef800010e7983 */ /* 0x002ea80000300800 */
[----:B------:R-:W2:Y:S04]  /*779f0*/  LDL.LU R15, [R1+0xefc] ;  /* 0x000efc00010f7983 */ /* 0x000ea80000300800 */
[----:B------:R-:W-:Y:S04]  /*77a00*/  STL [R1+0x32fc], R2 ;  /* 0x0032fc0201007387 */ /* 0x000fe80000100800 */
[----:B------:R0:W-:Y:S04]  /*77a10*/  STL [R1+0x32f8], R3 ;  /* 0x0032f80301007387 */ /* 0x0001e80000100800 */
[----:B0-----:R-:W3:Y:S01]  /*77a20*/  LDL.LU.64 R2, [R1+0x28] ;  /* 0x0000280001027983 */ /* 0x001ee20000300a00 */
[----:B------:R-:W-:Y:S01]  /*77a30*/  IMAD R7, R0, 0x100, R7 ;  /* 0x0000010000077824 */ /* 0x000fe200078e0207 */
[----:B------:R-:W-:-:S02]  /*77a40*/  F2FP.F16.E5M2.UNPACK_B R4, R4 ;  /* 0x00000004ff04723e */ /* 0x000fc400020004ff */
[----:B------:R-:W-:Y:S02]  /*77a50*/  F2FP.F16.E5M2.UNPACK_B R5, R5 ;  /* 0x00000005ff05723e */ /* 0x000fe400020004ff */
[----:B------:R-:W-:Y:S02]  /*77a60*/  F2FP.F16.E5M2.UNPACK_B R6, R6 ;  /* 0x00000006ff06723e */ /* 0x000fe400020004ff */
[----:B------:R-:W-:-:S07]  /*77a70*/  F2FP.F16.E5M2.UNPACK_B R7, R7 ;  /* 0x00000007ff07723e */ /* 0x000fce00020004ff */
[----:B---3--:R-:W-:-:S15]  /*77a80*/  HMMA.16816.F32 R20, R4, R2, R20 ;  /* 0x000000020414723c */ /* 0x008fde0000001814 */
[----:B------:R-:W-:-:S08]  /*77a90*/  NOP ;  /* 0x0000000000007918 */ /* 0x000fd00000000000 */
[----:B------:R-:W-:Y:S04]  /*77aa0*/  STL.64 [R1+0x2e0], R20 ;  /* 0x0002e01401007387 */ /* 0x000fe80000100a00 */
[----:B------:R0:W-:Y:S04]  /*77ab0*/  STL.64 [R1+0x2e8], R22 ;  /* 0x0002e81601007387 */ /* 0x0001e80000100a00 */
[----:B0-----:R-:W3:Y:S04]  /*77ac0*/  LDL.LU.64 R22, [R1+0x33b8] ;  /* 0x0033b80001167983 */ /* 0x001ee80000300a00 */
[----:B------:R-:W2:Y:S01]  /*77ad0*/  LDL.LU.64 R20, [R1+0x33b0] ;  /* 0x0033b00001147983 */ /* 0x000ea20000300a00 */
[----:B------:R-:W-:-:S02]  /*77ae0*/  IMAD.MOV.U32 R9, RZ, RZ, R3 ;  /* 0x000000ffff097224 */ /* 0x000fc400078e0003 */
[----:B------:R-:W-:-:S03]  /*77af0*/  IMAD.MOV.U32 R8, RZ, RZ, R2 ;  /* 0x000000ffff087224 */ /* 0x000fc600078e0002 */
[----:B------:R-:W-:Y:S04]  /*77b00*/  STL [R1+0x3304], R9 ;  /* 0x0033040901007387 */ /* 0x000fe80000100800 */
[----:B------:R-:W-:Y:S01]  /*77b10*/  STL [R1+0x3300], R8 ;  /* 0x0033000801007387 */ /* 0x000fe20000100800 */
[----:B--2---:R-:W-:Y:S06]  /*77b20*/  HMMA.16816.F32 R12, R4, R20, R12 ;  /* 0x00000014040c723c */ /* 0x004fec000000180c */
[----:B------:R-:W-:-:S02]  /*77b30*/  IMAD.MOV.U32 R3, RZ, RZ, R21 ;  /* 0x000000ffff037224 */ /* 0x000fc400078e0015 */
[----:B------:R-:W-:-:S15]  /*77b40*/  IMAD.MOV.U32 R2, RZ, RZ, R20 ;  /* 0x000000ffff027224 */ /* 0x000fde00078e0014 */
[----:B------:R-:W-:Y:S04]  /*77b50*/  STL.64 [R1+0x2d0], R12 ;  /* 0x0002d00c01007387 */ /* 0x000fe80000100a00 */
[----:B------:R3:W-:Y:S02]  /*77b60*/  STL.64 [R1+0x2d8], R14 ;  /* 0x0002d80e01007387 */ /* 0x0007e40000100a00 */
[----:B---3--:R-:W-:Y:S02]  /*77b70*/  HMMA.16816.F32 R12, R4, R22, R16 ;  /* 0x00000016040c723c */ /* 0x008fe40000001810 */
[----:B------:R-:W-:Y:S04]  /*77b80*/  STL [R1+0x330c], R3 ;  /* 0x00330c0301007387 */ /* 0x000fe80000100800 */
[----:B------:R-:W-:-:S02]  /*77b90*/  IMAD.MOV.U32 R8, RZ, RZ, R23 ;  /* 0x000000ffff087224 */ /* 0x000fc400078e0017 */
[----:B------:R-:W-:Y:S01]  /*77ba0*/  IMAD.MOV.U32 R9, RZ, RZ, R22 ;  /* 0x000000ffff097224 */ /* 0x000fe200078e0016 */
[----:B------:R-:W-:-:S14]  /*77bb0*/  STL [R1+0x3308], R2 ;  /* 0x0033080201007387 */ /* 0x000fdc0000100800 */
[----:B------:R-:W-:Y:S04]  /*77bc0*/  STL.64 [R1+0x2c0], R12 ;  /* 0x0002c00c01007387 */ /* 0x000fe80000100a00 */
[----:B------:R0:W-:Y:S04]  /*77bd0*/  STL.64 [R1+0x2c8], R14 ;  /* 0x0002c80e01007387 */ /* 0x0001e80000100a00 */
[----:B0-----:R-:W2:Y:S04]  /*77be0*/  LDL.LU R14, [R1+0x3048] ;  /* 0x00304800010e7983 */ /* 0x001ea80000300800 */
[----:B------:R-:W2:Y:S04]  /*77bf0*/  LDL.LU R15, [R1+0x3050] ;  /* 0x00305000010f7983 */ /* 0x000ea80000300800 */
[----:B------:R-:W-:Y:S04]  /*77c00*/  STL [R1+0x3314], R8 ;  /* 0x0033140801007387 */ /* 0x000fe80000100800 */
[----:B------:R-:W-:Y:S04]  /*77c10*/  STL [R1+0x3310], R9 ;  /* 0x0033100901007387 */ /* 0x000fe80000100800 */
[----:B------:R4:W-:Y:S02]  /*77c20*/  STL.64 [R1+0x33a8], R10 ;  /* 0x0033a80a01007387 */ /* 0x0009e40000100a00 */
[----:B----4-:R-:W-:-:S15]  /*77c30*/  HMMA.16816.F32 R8, R4, R28, R24 ;  /* 0x0000001c0408723c */ /* 0x010fde0000001818 */
[----:B------:R-:W-:-:S08]  /*77c40*/  NOP ;  /* 0x0000000000007918 */ /* 0x000fd00000000000 */
[----:B------:R0:W-:Y:S04]  /*77c50*/  STL.64 [R1+0x2b0], R8 ;  /* 0x0002b00801007387 */ /* 0x0001e80000100a00 */
[----:B------:R1:W-:Y:S04]  /*77c60*/  STL.64 [R1+0x2b8], R10 ;  /* 0x0002b80a01007387 */ /* 0x0003e80000100a00 */
        /* <DEDUP_REMOVED lines=10> */
[----:B------:R-:W2:Y:S04]  /*77d10*/  LDL.LU R26, [R1+0xea8] ;  /* 0x000ea800011a7983 */ /* 0x000ea80000300800 */
[----:B------:R-:W2:Y:S04]  /*77d20*/  LDL.LU R27, [R1+0xeac] ;  /* 0x000eac00011b7983 */ /* 0x000ea80000300800 */
[----:B0-----:R-:W3:Y:S04]  /*77d30*/  LDL.LU R8, [R1+0xec0] ;  /* 0x000ec00001087983 */ /* 0x001ee80000300800 */
[----:B------:R-:W3:Y:S04]  /*77d40*/  LDL.LU R9, [R1+0xec4] ;  /* 0x000ec40001097983 */ /* 0x000ee80000300800 */
[----:B-1----:R-:W3:Y:S04]  /*77d50*/  LDL.LU R10, [R1+0xec8] ;  /* 0x000ec800010a7983 */ /* 0x002ee80000300800 */
[----:B------:R-:W3:Y:S01]  /*77d60*/  LDL.LU R11, [R1+0xecc] ;  /* 0x000ecc00010b7983 */ /* 0x000ee20000300800 */
[----:B------:R-:W-:-:S02]  /*77d70*/  IMAD.MOV.U32 R3, RZ, RZ, R28 ;  /* 0x000000ffff037224 */ /* 0x000fc400078e001c */
[----:B------:R-:W-:Y:S01]  /*77d80*/  IMAD.MOV.U32 R2, RZ, RZ, R29 ;  /* 0x000000ffff027224 */ /* 0x000fe200078e001d */
[----:B--2---:R-:W-:Y:S04]  /*77d90*/  STL.64 [R1+0x33a0], R26 ;  /* 0x0033a01a01007387 */ /* 0x004fe80000100a00 */
[----:B----4-:R0:W-:Y:S04]  /*77da0*/  STL.64 [R1+0x3398], R24 ;  /* 0x0033981801007387 */ /* 0x0101e80000100a00 */
[----:B0-----:R-:W2:Y:S04]  /*77db0*/  LDL.LU R24, [R1+0xeb0] ;  /* 0x000eb00001187983 */ /* 0x001ea80000300800 */
[----:B------:R-:W2:Y:S04]  /*77dc0*/  LDL.LU R25, [R1+0xeb4] ;  /* 0x000eb40001197983 */ /* 0x000ea80000300800 */
[----:B------:R-:W2:Y:S04]  /*77dd0*/  LDL.LU R26, [R1+0xeb8] ;  /* 0x000eb800011a7983 */ /* 0x000ea80000300800 */
[----:B------:R-:W2:Y:S04]  /*77de0*/  LDL.LU R27, [R1+0xebc] ;  /* 0x000ebc00011b7983 */ /* 0x000ea80000300800 */
[----:B------:R-:W2:Y:S04]  /*77df0*/  LDL.LU.64 R28, [R1] ;  /* 0x00000000011c7983 */ /* 0x000ea80000300a00 */
[----:B---3--:R-:W-:Y:S04]  /*77e00*/  STL.64 [R1+0x3378], R22 ;  /* 0x0033781601007387 */ /* 0x008fe80000100a00 */
[----:B------:R0:W-:Y:S04]  /*77e10*/  STL.64 [R1+0x3370], R20 ;  /* 0x0033701401007387 */ /* 0x0001e80000100a00 */
        /* <DEDUP_REMOVED lines=11> */
[----:B------:R-:W2:Y:S04]  /*77ed0*/  LDL.LU R13, [R1+0x3040] ;  /* 0x00304000010d7983 */ /* 0x000ea80000300800 */
[----:B------:R-:W-:Y:S04]  /*77ee0*/  STL.64 [R1+0x3338], R14 ;  /* 0x0033380e01007387 */ /* 0x000fe80000100a00 */
[----:B--2---:R0:W-:Y:S04]  /*77ef0*/  STL.64 [R1+0x3330], R12 ;  /* 0x0033300c01007387 */ /* 0x0041e80000100a00 */
[----:B0-----:R-:W2:Y:S04]  /*77f00*/  LDL.LU R12, [R1+0xe50] ;  /* 0x000e5000010c7983 */ /* 0x001ea80000300800 */
[----:B------:R-:W2:Y:S04]  /*77f10*/  LDL.LU R13, [R1+0xe54] ;  /* 0x000e5400010d7983 */ /* 0x000ea80000300800 */
[----:B------:R-:W2:Y:S04]  /*77f20*/  LDL.LU R14, [R1+0xe58] ;  /* 0x000e5800010e7983 */ /* 0x000ea80000300800 */
[----:B------:R-:W2:Y:S04]  /*77f30*/  LDL.LU R15, [R1+0xe5c] ;  /* 0x000e5c00010f7983 */ /* 0x000ea80000300800 */
[----:B------:R-:W-:Y:S04]  /*77f40*/  STL [R1+0x331c], R2 ;  /* 0x00331c0201007387 */ /* 0x000fe80000100800 */
[----:B------:R0:W-:Y:S04]  /*77f50*/  STL [R1+0x3318], R3 ;  /* 0x0033180301007387 */ /* 0x0001e80000100800 */
[----:B0-----:R-:W3:Y:S02]  /*77f60*/  LDL.LU.64 R2, [R1+0x8] ;  /* 0x0000080001027983 */ /* 0x001ee40000300a00 */
[----:B---3--:R-:W-:-:S15]  /*77f70*/  HMMA.16816.F32 R8, R4, R2, R8 ;  /* 0x000000020408723c */ /* 0x008fde0000001808 */
[----:B------:R-:W-:-:S08]  /*77f80*/  NOP ;  /* 0x0000000000007918 */ /* 0x000fd00000000000 */
[----:B------:R-:W-:Y:S04]  /*77f90*/  STL.64 [R1+0x2a0], R8 ;  /* 0x0002a00801007387 */ /* 0x000fe80000100a00 */
[----:B------:R0:W-:Y:S04]  /*77fa0*/  STL.64 [R1+0x2a8], R10 ;  /* 0x0002a80a01007387 */ /* 0x0001e80000100a00 */
[----:B0-----:R-:W3:Y:S01]  /*77fb0*/  LDL.LU.64 R10, [R1+0x33a8] ;  /* 0x0033a800010a7983 */ /* 0x001ee20000300a00 */
[----:B------:R-:W-:Y:S01]  /*77fc0*/  HMMA.16816.F32 R24, R4, R28, R24 ;  /* 0x0000001c0418723c */ /* 0x000fe20000001818 */
[----:B------:R-:W-:-:S02]  /*77fd0*/  IMAD.MOV.U32 R8, RZ, RZ, R2 ;  /* 0x000000ffff087224 */ /* 0x000fc400078e0002 */
[----:B------:R-:W-:-:S03]  /*77fe0*/  IMAD.MOV.U32 R9, RZ, RZ, R3 ;  /* 0x000000ffff097224 */ /* 0x000fc600078e0003 */
[----:B------:R-:W-:Y:S02]  /*77ff0*/  IMAD.MOV.U32 R2, RZ, RZ, R28 ;  /* 0x000000ffff027224 */ /* 0x000fe400078e001c */
[----:B------:R-:W-:Y:S01]  /*78000*/  IMAD.MOV.U32 R3, RZ, RZ, R29 ;  /* 0x000000ffff037224 */ /* 0x000fe200078e001d */
        /* <DEDUP_REMOVED lines=10> */
[----:B------:R-:W4:Y:S02]  /*780b0*/  LDL.LU.64 R28, [R1+0x3390] ;  /* 0x00339000011c7983 */ /* 0x000f240000300a00 */
[----:B----4-:R-:W-:-:S15]  /*780c0*/  HMMA.16816.F32 R24, R4, R28, R24 ;  /* 0x0000001c0418723c */ /* 0x010fde0000001818 */
[----:B------:R-:W-:-:S08]  /*780d0*/  NOP ;  /* 0x0000000000007918 */ /* 0x000fd00000000000 */
[----:B------:R-:W-:Y:S04]  /*780e0*/  STL.64 [R1+0x280], R24 ;  /* 0x0002801801007387 */ /* 0x000fe80000100a00 */
[----:B------:R0:W-:Y:S04]  /*780f0*/  STL.64 [R1+0x288], R26 ;  /* 0x0002881a01007387 */ /* 0x0001e80000100a00 */
[----:B0-----:R-:W4:Y:S04]  /*78100*/  LDL.LU.64 R26, [R1+0x3388] ;  /* 0x00338800011a7983 */ /* 0x001f280000300a00 */
[----:B------:R-:W2:Y:S01]  /*78110*/  LDL.LU.64 R24, [R1+0x3380] ;  /* 0x0033800001187983 */ /* 0x000ea20000300a00 */
        /* <DEDUP_REMOVED lines=34> */
[----:B0-----:R-:W4:Y:S04]  /*78340*/  LDL.LU R20, [R1+0x303c] ;  /* 0x00303c0001147983 */ /* 0x001f280000300800 */
[----:B------:R-:W4:Y:S01]  /*78350*/  LDL.LU R21, [R1+0x3044] ;  /* 0x0030440001157983 */ /* 0x000f220000300800 */
[C---:B--2---:R-:W-:Y:S06]  /*78360*/  HMMA.16816.F32 R12, R4.reuse, R18, R12 ;  /* 0x00000012040c723c */ /* 0x044fec000000180c */
[----:B---3--:R-:W-:-:S15]  /*78370*/  HMMA.16816.F32 R8, R4, R16, R8 ;  /* 0x000000100408723c */ /* 0x008fde0000001808 */
[----:B------:R-:W-:-:S02]  /*78380*/  NOP ;  /* 0x0000000000007918 */ /* 0x000fc40000000000 */
[----:B------:R-:W-:Y:S04]  /*78390*/  STL.64 [R1+0x230], R12 ;  /* 0x0002300c01007387 */ /* 0x000fe80000100a00 */
[----:B------:R0:W-:Y:S04]  /*783a0*/  STL.64 [R1+0x238], R14 ;  /* 0x0002380e01007387 */ /* 0x0001e80000100a00 */
[----:B0-----:R-:W4:Y:S04]  /*783b0*/  LDL.LU.64 R14, [R1+0x3338] ;  /* 0x00333800010e7983 */ /* 0x001f280000300a00 */
[----:B------:R-:W2:Y:S04]  /*783c0*/  LDL.LU.64 R12, [R1+0x3330] ;  /* 0x00333000010c7983 */ /* 0x000ea80000300a00 */
[----:B------:R-:W3:Y:S04]  /*783d0*/  LDL.LU R0, [R1+0x1b78] ;  /* 0x001b780001007983 */ /* 0x000ee80000300800 */
[----:B------:R-:W-:Y:S04]  /*783e0*/  STL.64 [R1+0x220], R8 ;  /* 0x0002200801007387 */ /* 0x000fe80000100a00 */
[----:B------:R0:W-:Y:S04]  /*783f0*/  STL.64 [R1+0x228], R10 ;  /* 0x0002280a01007387 */ /* 0x0001e80000100a00 */
[----:B0-----:R-:W3:Y:S04]  /*78400*/  LDL.LU.64 R10, [R1+0x3328] ;  /* 0x00332800010a7983 */ /* 0x001ee80000300a00 */
[----:B------:R-:W3:Y:S04]  /*78410*/  LDL.LU.64 R8, [R1+0x3320] ;  /* 0x0033200001087983 */ /* 0x000ee80000300a00 */
[----:B------:R-:W-:Y:S04]  /*78420*/  STL.64 [R1+0x31f8], R18 ;  /* 0x0031f81201007387 */ /* 0x000fe80000100a00 */
[----:B------:R0:W-:Y:S04]  /*78430*/  STL.64 [R1+0x31f0], R16 ;  /* 0x0031f01001007387 */ /* 0x0001e80000100a00 */
[----:B0-----:R-:W3:Y:S01]  /*78440*/  LDL.LU R16, [R1+0xc0] ;  /* 0x0000c00001107983 */ /* 0x001ee20000300800 */
[----:B----4-:R-:W-:-:S02]  /*78450*/  IMAD R14, R14, 0x100, R22 ;  /* 0x000001000e0e7824 */ /* 0x010fc400078e0216 */
[----:B------:R-:W-:Y:S02]  /*78460*/  IMAD R15, R15, 0x100, R23 ;  /* 0x000001000f0f7824 */ /* 0x000fe400078e0217 */
[----:B--2---:R-:W-:Y:S02]  /*78470*/  IMAD R12, R12, 0x100, R20 ;  /* 0x000001000c0c7824 */ /* 0x004fe400078e0214 */
[----:B------:R-:W-:Y:S02]  /*78480*/  IMAD R13, R13, 0x100, R21 ;  /* 0x000001000d0d7824 */ /* 0x000fe400078e0215 */
[----:B---3--:R-:W-:-:S15]  /*78490*/  HMMA.16816.F32 R20, R4, R10, R24 ;  /* 0x0000000a0414723c */ /* 0x008fde0000001818 */
[----:B------:R-:W-:-:S08]  /*784a0*/  NOP ;  /* 0x0000000000007918 */ /* 0x000fd00000000000 */
[----:B------:R0:W-:Y:S04]  /*784b0*/  STL.64 [R1+0x1340], R20 ;  /* 0x0013401401007387 */ /* 0x0001e80000100a00 */
[----:B------:R1:W-:Y:S04]  /*784c0*/  STL.64 [R1+0x1348], R22 ;  /* 0x0013481601007387 */ /* 0x0003e80000100a00 */
[----:B------:R-:W2:Y:S04]  /*784d0*/  LDL.LU R17, [R1+0xc4] ;  /* 0x0000c40001117983 */ /* 0x000ea80000300800 */
[----:B------:R-:W3:Y:S04]  /*784e0*/  LDL.LU R18, [R1+0xc8] ;  /* 0x0000c80001127983 */ /* 0x000ee80000300800 */
[----:B------:R-:W3:Y:S04]  /*784f0*/  LDL.LU R19, [R1+0xcc] ;  /* 0x0000cc0001137983 */ /* 0x000ee80000300800 */
[----:B0-----:R-:W4:Y:S04]  /*78500*/  LDL.LU R20, [R1+0x120] ;  /* 0x0001200001147983 */ /* 0x001f280000300800 */
[----:B------:R-:W4:Y:S04]  /*78510*/  LDL.LU R21, [R1+0x124] ;  /* 0x0001240001157983 */ /* 0x000f280000300800 */
        /* <DEDUP_REMOVED lines=11> */
[----:B---3--:R-:W-:Y:S04]  /*785d0*/  STL.64 [R1+0x3240], R24 ;  /* 0x0032401801007387 */ /* 0x008fe80000100a00 */
[----:B------:R-:W-:Y:S04]  /*785e0*/  STL.64 [R1+0x3260], R26 ;  /* 0x0032601a01007387 */ /* 0x000fe80000100a00 */
[----:B--2---:R-:W-:Y:S04]  /*785f0*/  STL.64 [R1+0x3228], R22 ;  /* 0x0032281601007387 */ /* 0x004fe80000100a00 */
[----:B------:R0:W-:Y:S04]  /*78600*/  STL.64 [R1+0x3220], R20 ;  /* 0x0032201401007387 */ /* 0x0001e80000100a00 */
        /* <DEDUP_REMOVED lines=15> */
[----:B----4-:R-:W-:-:S02]  /*78700*/  IMAD.MOV.U32 R26, RZ, RZ, R3 ;  /* 0x000000ffff1a7224 */ /* 0x010fc400078e0003 */
        /* <DEDUP_REMOVED lines=12> */
[----:B------:R-:W2:Y:S01]  /*787d0*/  LDL.LU R9, [R1+0x3304] ;  /* 0x0033040001097983 */ /* 0x000ea20000300800 */
[----:B----4-:R-:W-:Y:S02]  /*787e0*/  IMAD.MOV.U32 R26, RZ, RZ, R2 ;  /* 0x000000ffff1a7224 */ /* 0x010fe400078e0002 */
[----:B------:R-:W-:Y:S01]  /*787f0*/  IMAD.MOV.U32 R27, RZ, RZ, R3 ;  /* 0x000000ffff1b7224 */ /* 0x000fe200078e0003 */
[----:B------:R-:W4:Y:S04]  /*78800*/  LDL.LU R8, [R1+0x3300] ;  /* 0x0033000001087983 */ /* 0x000f280000300800 */
[----:B------:R-:W4:Y:S04]  /*78810*/  LDL.LU R2, [R1+0x32fc] ;  /* 0x0032fc0001027983 */ /* 0x000f280000300800 */
[----:B------:R-:W4:Y:S04]  /*78820*/  LDL.LU R3, [R1+0x32f8] ;  /* 0x0032f80001037983 */ /* 0x000f280000300800 */
[----:B------:R-:W-:Y:S04]  /*78830*/  STL.64 [R1+0x32a8], R24 ;  /* 0x0032a81801007387 */ /* 0x000fe80000100a00 */
        /* <DEDUP_REMOVED lines=51> */
[----:B------:R-:W-:Y:S04]  /*78b70*/  STL.64 [R1+0x31d8], R10 ;  /* 0x0031d80a01007387 */ /* 0x000fe80000100a00 */
[----:B------:R0:W-:Y:S04]  /*78b80*/  STL.64 [R1+0x31d0], R8 ;  /* 0x0031d00801007387 */ /* 0x0001e80000100a00 */
[----:B0-----:R-:W2:Y:S04]  /*78b90*/  LDL.LU R8, [R1+0x80] ;  /* 0x0000800001087983 */ /* 0x001ea80000300800 */
        /* <DEDUP_REMOVED lines=10> */
[----:B------:R-:W3:Y:S01]  /*78c40*/  LDL.LU.64 R24, [R1+0x32d8] ;  /* 0x0032d80001187983 */ /* 0x000ee20000300a00 */
[----:B------:R-:W-:-:S02]  /*78c50*/  F2FP.F16.E5M2.UNPACK_B R12, R12 ;  /* 0x0000000cff0c723e */ /* 0x000fc400020004ff */
[----:B------:R-:W-:Y:S02]  /*78c60*/  F2FP.F16.E5M2.UNPACK_B R13, R13 ;  /* 0x0000000dff0d723e */ /* 0x000fe400020004ff */
[----:B------:R-:W-:Y:S02]  /*78c70*/  F2FP.F16.E5M2.UNPACK_B R14, R14 ;  /* 0x0000000eff0e723e */ /* 0x000fe400020004ff */
[----:B------:R-:W-:Y:S01]  /*78c80*/  F2FP.F16.E5M2.UNPACK_B R15, R15 ;  /* 0x0000000fff0f723e */ /* 0x000fe200020004ff */
[----:B------:R-:W-:Y:S04]  /*78c90*/  STL.64 [R1+0x1550], R4 ;  /* 0x0015500401007387 */ /* 0x000fe80000100a00 */
[----:B------:R0:W-:Y:S04]  /*78ca0*/  STL.64 [R1+0x1558], R6 ;  /* 0x0015580601007387 */ /* 0x0001e80000100a00 */
[----:B0-----:R-:W4:Y:S01]  /*78cb0*/  LDL.LU R7, [R1+0x1ba4] ;  /* 0x001ba40001077983 */ /* 0x001f220000300800 */
[----:B------:R-:W-:Y:S01]  /*78cc0*/  IADD3 R0, P6, R0, UR38, RZ ;  /* 0x0000002600007c10 */ /* 0x000fe2000ffde0ff */
[----:B------:R-:W0:Y:S01]  /*78cd0*/  LDC R6, c[0x0][0x230] ;  /* 0x00008c00ff067b82 */ /* 0x000e220000000800 */
[----:B---3--:R-:W-:Y:S01]  /*78ce0*/  HMMA.16816.F32 R24, R12, R24, R20 ;  /* 0x000000180c18723c */ /* 0x008fe20000001814 */
[----:B------:R-:W3:Y:S04]  /*78cf0*/  LDL.LU.64 R22, [R1+0x32d0] ;  /* 0x0032d00001167983 */ /* 0x000ee80000300a00 */
[----:B------:R-:W3:-:S15]  /*78d00*/  LDL.LU.64 R20, [R1+0x32c8] ;  /* 0x0032c80001147983 */ /* 0x000ede0000300a00 */
[----:B------:R-:W-:-:S03]  /*78d10*/  NOP ;  /* 0x0000000000007918 */ /* 0x000fc60000000000 */
[----:B------:R-:W-:Y:S04]  /*78d20*/  STL.64 [R1+0x200], R24 ;  /* 0x0002001801007387 */ /* 0x000fe80000100a00 */
[----:B------:R1:W-:Y:S04]  /*78d30*/  STL.64 [R1+0x208], R26 ;  /* 0x0002081a01007387 */ /* 0x0003e80000100a00 */
[----:B-1----:R-:W3:Y:S02]  /*78d40*/  LDL.LU.64 R26, [R1+0x32c0] ;  /* 0x0032c000011a7983 */ /* 0x002ee40000300a00 */
[----:B---3--:R-:W-:Y:S02]  /*78d50*/  HMMA.16816.F32 R24, R12, R26, R20 ;  /* 0x0000001a0c18723c */ /* 0x008fe40000001814 */
[----:B------:R-:W3:Y:S04]  /*78d60*/  LDL.LU.64 R22, [R1+0x32b8] ;  /* 0x0032b80001167983 */ /* 0x000ee80000300a00 */
[----:B------:R-:W3:-:S15]  /*78d70*/  LDL.LU.64 R20, [R1+0x32b0] ;  /* 0x0032b00001147983 */ /* 0x000ede0000300a00 */
[----:B------:R-:W-:-:S02]  /*78d80*/  NOP ;  /* 0x0000000000007918 */ /* 0x000fc40000000000 */
[----:B------:R1:W-:Y:S04]  /*78d90*/  STL.64 [R1+0x1170], R24 ;  /* 0x0011701801007387 */ /* 0x0003e80000100a00 */
[----:B------:R3:W-:Y:S04]  /*78da0*/  STL.64 [R1+0x1178], R26 ;  /* 0x0011781a01007387 */ /* 0x0007e80000100a00 */
[----:B-1----:R-:W3:Y:S02]  /*78db0*/  LDL.LU.64 R24, [R1+0x32a8] ;  /* 0x0032a80001187983 */ /* 0x002ee40000300a00 */
[----:B---3--:R-:W-:Y:S02]  /*78dc0*/  HMMA.16816.F32 R24, R12, R24, R20 ;  /* 0x000000180c18723c */ /* 0x008fe40000001814 */
[----:B------:R-:W3:Y:S04]  /*78dd0*/  LDL.LU.64 R22, [R1+0x32a0] ;  /* 0x0032a00001167983 */ /* 0x000ee80000300a00 */
[----:B------:R-:W3:-:S15]  /*78de0*/  LDL.LU.64 R20, [R1+0x3298] ;  /* 0x0032980001147983 */ /* 0x000ede0000300a00 */
[----:B------:R-:W-:-:S02]  /*78df0*/  NOP ;  /* 0x0000000000007918 */ /* 0x000fc40000000000 */
        /* <DEDUP_REMOVED lines=23> */
[----:B-1----:R-:W2:Y:S04]  /*78f70*/  LDL.LU.64 R26, [R1+0x3248] ;  /* 0x00324800011a7983 */ /* 0x002ea80000300a00 */
[----:B------:R-:W2:Y:S02]  /*78f80*/  LDL.LU.64 R24, [R1+0x3240] ;  /* 0x0032400001187983 */ /* 0x000ea40000300a00 */
[----:B--2---:R-:W-:-:S15]  /*78f90*/  HMMA.16816.F32 R24, R12, R28, R24 ;  /* 0x0000001c0c18723c */ /* 0x004fde0000001818 */
[----:B------:R-:W-:-:S08]  /*78fa0*/  NOP ;  /* 0x0000000000007918 */ /* 0x000fd00000000000 */
[----:B------:R-:W-:Y:S04]  /*78fb0*/  STL.64 [R1+0x10c0], R24 ;  /* 0x0010c01801007387 */ /* 0x000fe80000100a00 */
[----:B------:R1:W-:Y:S04]  /*78fc0*/  STL.64 [R1+0x10c8], R26 ;  /* 0x0010c81a01007387 */ /* 0x0003e80000100a00 */
[----:B-1----:R-:W3:Y:S04]  /*78fd0*/  LDL.LU.64 R26, [R1+0x3238] ;  /* 0x00323800011a7983 */ /* 0x002ee80000300a00 */
[----:B------:R-:W2:Y:S01]  /*78fe0*/  LDL.LU.64 R24, [R1+0x3230] ;  /* 0x0032300001187983 */ /* 0x000ea20000300a00 */
[----:B---3--:R-:W-:-:S15]  /*78ff0*/  HMMA.16816.F32 R20, R12, R26, R20 ;  /* 0x0000001a0c14723c */ /* 0x008fde0000001814 */
[----:B------:R-:W-:-:S08]  /*79000*/  NOP ;  /* 0x0000000000007918 */ /* 0x000fd00000000000 */
[----:B------:R-:W-:Y:S04]  /*79010*/  STL.64 [R1+0x10a0], R20 ;  /* 0x0010a01401007387 */ /* 0x000fe80000100a00 */
[----:B------:R1:W-:Y:S04]  /*79020*/  STL.64 [R1+0x10a8], R22 ;  /* 0x0010a81601007387 */ /* 0x0003e80000100a00 */
[----:B-1----:R-:W2:Y:S04]  /*79030*/  LDL.LU.64 R22, [R1+0x3228] ;  /* 0x0032280001167983 */ /* 0x002ea80000300a00 */
[----:B------:R-:W2:Y:S02]  /*79040*/  LDL.LU.64 R20, [R1+0x3220] ;  /* 0x0032200001147983 */ /* 0x000ea40000300a00 */
[----:B--2---:R-:W-:Y:S02]  /*79050*/  HMMA.16816.F32 R24, R12, R24, R20 ;  /* 0x000000180c18723c */ /* 0x004fe40000001814 */
[----:B------:R-:W2:Y:S04]  /*79060*/  LDL.LU.64 R22, [R1+0x3218] ;  /* 0x0032180001167983 */ /* 0x000ea80000300a00 */
[----:B------:R-:W3:-:S15]  /*79070*/  LDL.LU.64 R20, [R1+0x3210] ;  /* 0x0032100001147983 */ /* 0x000ede0000300a00 */
[----:B------:R-:W-:-:S02]  /*79080*/  NOP ;  /* 0x0000000000007918 */ /* 0x000fc40000000000 */
[----:B------:R1:W-:Y:S04]  /*79090*/  STL.64 [R1+0x1080], R24 ;  /* 0x0010801801007387 */ /* 0x0003e80000100a00 */
[----:B------:R0:W-:Y:S04]  /*790a0*/  STL.64 [R1+0x1088], R26 ;  /* 0x0010881a01007387 */ /* 0x0001e80000100a00 */
[----:B-1----:R-:W4:Y:S04]  /*790b0*/  LDL.LU R24, [R1+0x30] ;  /* 0x0000300001187983 */ /* 0x002f280000300800 */
[----:B------:R-:W4:Y:S04]  /*790c0*/  LDL.LU R25, [R1+0x34] ;  /* 0x0000340001197983 */ /* 0x000f280000300800 */
        /* <DEDUP_REMOVED lines=8> */
[----:B---3--:R-:W-:Y:S02]  /*79150*/  HMMA.16816.F32 R20, R12, R20, R16 ;  /* 0x000000140c14723c */ /* 0x008fe40000001810 */
        /* <DEDUP_REMOVED lines=21> */
[----:B0-----:R-:W2:Y:S04]  /*792b0*/  LDL.LU R16, [R1+0x60] ;  /* 0x0000600001107983 */ /* 0x001ea80000300800 */
[----:B------:R-:W2:Y:S04]  /*792c0*/  LDL.LU R17, [R1+0x64] ;  /* 0x0000640001117983 */ /* 0x000ea80000300800 */
[----:B-1----:R-:W2:Y:S04]  /*792d0*/  LDL.LU R18, [R1+0x68] ;  /* 0x0000680001127983 */ /* 0x002ea80000300800 */
[----:B------:R-:W2:Y:S01]  /*792e0*/  LDL.LU R19, [R1+0x6c] ;  /* 0x00006c0001137983 */ /* 0x000ea20000300800 */
[----:B----4-:R-:W-:Y:S01]  /*792f0*/  VIADD R7, R7, 0x1 ;  /* 0x0000000107077836 */ /* 0x010fe20000000000 */
[C---:B--2---:R-:W-:Y:S06]  /*79300*/  HMMA.16816.F32 R16, R12.reuse, R10, R16 ;  /* 0x0000000a0c10723c */ /* 0x044fec0000001810 */
[----:B---3--:R-:W-:-:S15]  /*79310*/  HMMA.16816.F32 R8, R12, R8, R20 ;  /* 0x000000080c08723c */ /* 0x008fde0000001814 */
[----:B------:R-:W-:-:S02]  /*79320*/  NOP ;  /* 0x0000000000007918 */ /* 0x000fc40000000000 */
[----:B------:R-:W-:Y:S04]  /*79330*/  STL.64 [R1+0xe0], R16 ;  /* 0x0000e01001007387 */ /* 0x000fe80000100a00 */
[----:B------:R-:W-:Y:S04]  /*79340*/  STL.64 [R1+0xe8], R18 ;  /* 0x0000e81201007387 */ /* 0x000fe80000100a00 */
[----:B------:R-:W-:Y:S04]  /*79350*/  STL.64 [R1+0x70], R8 ;  /* 0x0000700801007387 */ /* 0x000fe80000100a00 */
[----:B------:R0:W-:Y:S02]  /*79360*/  STL.64 [R1+0x78], R10 ;  /* 0x0000780a01007387 */ /* 0x0001e40000100a00 */
[----:B0-----:R-:W-:Y:S02]  /*79370*/  HMMA.16816.F32 R8, R12, R2, R24 ;  /* 0x000000020c08723c */ /* 0x001fe40000001818 */
[----:B------:R-:W-:-:S15]  /*79380*/  STL [R1+0x1ba4], R7 ;  /* 0x001ba40701007387 */ /* 0x000fde0000100800 */
[----:B------:R-:W-:-:S06]  /*79390*/  NOP ;  /* 0x0000000000007918 */ /* 0x000fcc0000000000 */
[----:B------:R-:W-:Y:S04]  /*793a0*/  STL.64 [R1+0x14f0], R8 ;  /* 0x0014f00801007387 */ /* 0x000fe80000100a00 */
[----:B------:R-:W-:Y:S04]  /*793b0*/  STL.64 [R1+0x14f8], R10 ;  /* 0x0014f80a01007387 */ /* 0x000fe80000100a00 */
[----:B------:R-:W2:Y:S04]  /*793c0*/  LDL.LU R12, [R1+0x1b90] ;  /* 0x001b9000010c7983 */ /* 0x000ea80000300800 */
[----:B--2---:R0:W-:Y:S04]  /*793d0*/  STL [R1+0x31c8], R12 ;  /* 0x0031c80c01007387 */ /* 0x0041e80000100800 */
[----:B0-----:R-:W2:Y:S04]  /*793e0*/  LDL.LU R12, [R1+0x1b88] ;  /* 0x001b8800010c7983 */ /* 0x001ea80000300800 */
[----:B------:R-:W-:Y:S01]  /*793f0*/  STL [R1+0x1b78], R0 ;  /* 0x001b780001007387 */ /* 0x000fe20000100800 */
[----:B------:R-:W-:-:S05]  /*79400*/  VIADD R6, R6, 0x3f ;  /* 0x0000003f06067836 */ /* 0x000fca0000000000 */
[----:B------:R-:W-:Y:S01]  /*79410*/  SHF.R.S32.HI R4, RZ, 0x1f, R6 ;  /* 0x0000001fff047819 */ /* 0x000fe20000011406 */
        /* <DEDUP_REMOVED lines=15> */
[----:B------:R-:W-:-:S03]  /*79510*/  LEA.HI R4, R4, R6, RZ, 0x6 ;  /* 0x0000000604047211 */ /* 0x000fc600078f30ff */
[----:B------:R-:W4:Y:S04]  /*79520*/  LDL.LU R20, [R1+0x2400] ;  /* 0x0024000001147983 */ /* 0x000f280000300800 */
[----:B------:R-:W4:Y:S04]  /*79530*/  LDL.LU R21, [R1+0x2424] ;  /* 0x0024240001157983 */ /* 0x000f280000300800 */
[----:B------:R-:W4:Y:S04]  /*79540*/  LDL.LU R22, [R1+0x23f8] ;  /* 0x0023f80001167983 */ /* 0x000f280000300800 */
[----:B------:R-:W4:Y:S01]  /*79550*/  LDL.LU R23, [R1+0x241c] ;  /* 0x00241c0001177983 */ /* 0x000f220000300800 */
[----:B------:R-:W-:-:S03]  /*79560*/  SHF.R.S32.HI R4, RZ, 0x6, R4 ;  /* 0x00000006ff047819 */ /* 0x000fc60000011404 */
[----:B------:R-:W4:Y:S04]  /*79570*/  LDL.LU R24, [R1+0x23f0] ;  /* 0x0023f00001187983 */ /* 0x000f280000300800 */
[----:B------:R-:W4:Y:S04]  /*79580*/  LDL.LU R25, [R1+0x2414] ;  /* 0x0024140001197983 */ /* 0x000f280000300800 */
[----:B------:R-:W4:Y:S04]  /*79590*/  LDL.LU R26, [R1+0x23e8] ;  /* 0x0023e800011a7983 */ /* 0x000f280000300800 */
[----:B------:R-:W4:Y:S04]  /*795a0*/  LDL.LU R27, [R1+0x240c] ;  /* 0x00240c00011b7983 */ /* 0x000f280000300800 */
[----:B------:R-:W4:Y:S01]  /*795b0*/  LDL.LU R28, [R1+0x23e0] ;  /* 0x0023e000011c7983 */ /* 0x000f220000300800 */
[----:B------:R-:W-:-:S03]  /*795c0*/  ISETP.NE.U32.AND P0, PT, R7, R4, PT ;  /* 0x000000040700720c */ /* 0x000fc60003f05070 */
[----:B------:R-:W4:Y:S04]  /*795d0*/  LDL.LU R29, [R1+0x2404] ;  /* 0x00240400011d7983 */ /* 0x000f280000300800 */
[----:B------:R-:W4:Y:S04]  /*795e0*/  LDL.LU R4, [R1+0x23d8] ;  /* 0x0023d80001047983 */ /* 0x000f280000300800 */
[----:B------:R-:W4:Y:S04]  /*795f0*/  LDL.LU R5, [R1+0x23fc] ;  /* 0x0023fc0001057983 */ /* 0x000f280000300800 */
[----:B------:R-:W4:Y:S04]  /*79600*/  LDL.LU R6, [R1+0x23d0] ;  /* 0x0023d00001067983 */ /* 0x000f280000300800 */
[----:B------:R-:W4:Y:S04]  /*79610*/  LDL.LU R7, [R1+0x23f4] ;  /* 0x0023f40001077983 */ /* 0x000f280000300800 */
[----:B------:R-:W4:Y:S01]  /*79620*/  LDL.LU R0, [R1+0x23c8] ;  /* 0x0023c80001007983 */ /* 0x000f220000300800 */
[----:B--2---:R-:W-:-:S05]  /*79630*/  IADD3 R12, P1, R12, UR38, RZ ;  /* 0x000000260c0c7c10 */ /* 0x004fca000ff3e0ff */
[----:B------:R0:W-:Y:S04]  /*79640*/  STL [R1+0x1b80], R12 ;  /* 0x001b800c01007387 */ /* 0x0001e80000100800 */
[----:B0-----:R-:W2:Y:S02]  /*79650*/  LDL.LU R12, [R1+0x31cc] ;  /* 0x0031cc00010c7983 */ /* 0x001ea40000300800 */
[----:B--2---:R-:W-:-:S05]  /*79660*/  IADD3 R12, P2, R12, UR38, RZ ;  /* 0x000000260c0c7c10 */ /* 0x004fca000ff5e0ff */
[----:B------:R0:W-:Y:S04]  /*79670*/  STL [R1+0x1b88], R12 ;  /* 0x001b880c01007387 */ /* 0x0001e80000100800 */
[----:B0-----:R-:W2:Y:S01]  /*79680*/  LDL.LU R12, [R1+0x31c8] ;  /* 0x0031c800010c7983 */ /* 0x001ea20000300800 */
[----:B---3--:R-:W-:Y:S02]  /*79690*/  IADD3 R13, P4, R13, UR38, RZ ;  /* 0x000000260d0d7c10 */ /* 0x008fe4000ff9e0ff */
[----:B----4-:R-:W-:Y:S02]  /*796a0*/  IADD3 R14, P5, R14, UR38, RZ ;  /* 0x000000260e0e7c10 */ /* 0x010fe4000ffbe0ff */
[----:B------:R-:W-:Y:S02]  /*796b0*/  IADD3.X R15, R15, UR15, RZ, P6, !PT ;  /* 0x0000000f0f0f7c10 */ /* 0x000fe4000b7fe4ff */
[----:B------:R-:W-:-:S02]  /*796c0*/  IADD3 R2, P6, R2, UR38, RZ ;  /* 0x0000002602027c10 */ /* 0x000fc4000ffde0ff */
[----:B------:R-:W-:Y:S02]  /*796d0*/  IADD3.X R3, R3, UR15, RZ, P1, !PT ;  /* 0x0000000f03037c10 */ /* 0x000fe40008ffe4ff */
[----:B------:R-:W-:Y:S02]  /*796e0*/  IADD3 R8, P1, R8, UR38, RZ ;  /* 0x0000002608087c10 */ /* 0x000fe4000ff3e0ff */
[----:B------:R-:W-:Y:S02]  /*796f0*/  IADD3.X R9, R9, UR15, RZ, P2, !PT ;  /* 0x0000000f09097c10 */ /* 0x000fe400097fe4ff */
[----:B------:R-:W-:Y:S02]  /*79700*/  IADD3 R10, P2, R10, UR38, RZ ;  /* 0x000000260a0a7c10 */ /* 0x000fe4000ff5e0ff */
        /* <DEDUP_REMOVED lines=13> */
[----:B--2---:R-:W-:-:S05]  /*797e0*/  IADD3 R12, P3, R12, UR38, RZ ;  /* 0x000000260c0c7c10 */ /* 0x004fca000ff7e0ff */
[----:B------:R0:W-:Y:S04]  /*797f0*/  STL [R1+0x1b90], R12 ;  /* 0x001b900c01007387 */ /* 0x0001e80000100800 */
[----:B------:R-:W-:Y:S04]  /*79800*/  STL [R1+0x2438], R13 ;  /* 0x0024380d01007387 */ /* 0x000fe80000100800 */
[----:B------:R-:W-:Y:S04]  /*79810*/  STL [R1+0x2430], R14 ;  /* 0x0024300e01007387 */ /* 0x000fe80000100800 */
[----:B------:R-:W-:Y:S04]  /*79820*/  STL [R1+0x1b74], R15 ;  /* 0x001b740f01007387 */ /* 0x000fe80000100800 */
[----:B------:R-:W-:Y:S01]  /*79830*/  STL [R1+0x2428], R2 ;  /* 0x0024280201007387 */ /* 0x000fe20000100800 */
[----:B------:R-:W-:-:S03]  /*79840*/  IADD3.X R11, R11, UR15, RZ, P3, !PT ;  /* 0x0000000f0b0b7c10 */ /* 0x000fc60009ffe4ff */
[----:B------:R-:W-:Y:S01]  /*79850*/  STL [R1+0x1b7c], R3 ;  /* 0x001b7c0301007387 */ /* 0x000fe20000100800 */
[----:B------:R-:W-:-:S03]  /*79860*/  IADD3 R16, P3, R16, UR38, RZ ;  /* 0x0000002610107c10 */ /* 0x000fc6000ff7e0ff */
        /* <DEDUP_REMOVED lines=22> */
[----:B0-----:R-:W2:Y:S01]  /*799d0*/  LDL.LU R12, [R1+0x23e4] ;  /* 0x0023e400010c7983 */ /* 0x001ea20000300800 */
[----:B------:R-:W-:-:S02]  /*799e0*/  IADD3 R6, P5, R6, UR38, RZ ;  /* 0x0000002606067c10 */ /* 0x000fc4000ffbe0ff */
[----:B------:R-:W-:-:S03]  /*799f0*/  IADD3.X R7, R7, UR15, RZ, P6, !PT ;  /* 0x0000000f07077c10 */ /* 0x000fc6000b7fe4ff */
[----:B------:R-:W-:Y:S04]  /*79a00*/  STL [R1+0x23d0], R6 ;  /* 0x0023d00601007387 */ /* 0x000fe80000100800 */
[----:B--2---:R0:W-:Y:S04]  /*79a10*/  STL [R1+0x31c0], R12 ;  /* 0x0031c00c01007387 */ /* 0x0041e80000100800 */
[----:B------:R-:W-:Y:S04]  /*79a20*/  STL [R1+0x23f4], R7 ;  /* 0x0023f40701007387 */ /* 0x000fe80000100800 */
[----:B0-----:R-:W2:Y:S01]  /*79a30*/  LDL.LU R12, [R1+0x23c0] ;  /* 0x0023c000010c7983 */ /* 0x001ea20000300800 */
[----:B------:R-:W-:-:S05]  /*79a40*/  IADD3 R0, P6, R0, UR38, RZ ;  /* 0x0000002600007c10 */ /* 0x000fca000ffde0ff */
[----:B------:R-:W-:Y:S04]  /*79a50*/  STL [R1+0x23c8], R0 ;  /* 0x0023c80001007387 */ /* 0x000fe80000100800 */
[----:B--2---:R0:W-:Y:S04]  /*79a60*/  STL [R1+0x31c4], R12 ;  /* 0x0031c40c01007387 */ /* 0x0041e80000100800 */
[----:B0-----:R-:W2:Y:S04]  /*79a70*/  LDL.LU R12, [R1+0x23ec] ;  /* 0x0023ec00010c7983 */ /* 0x001ea80000300800 */
[----:B------:R-:W3:Y:S04]  /*79a80*/  LDL.LU R13, [R1+0x23b8] ;  /* 0x0023b800010d7983 */ /* 0x000ee80000300800 */
[----:B------:R-:W4:Y:S04]  /*79a90*/  LDL.LU R14, [R1+0x23dc] ;  /* 0x0023dc00010e7983 */ /* 0x000f280000300800 */
        /* <DEDUP_REMOVED lines=26> */
[----:B--2---:R-:W-:-:S05]  /*79c40*/  IADD3.X R12, R12, UR15, RZ, P1, !PT ;  /* 0x0000000f0c0c7c10 */ /* 0x004fca0008ffe4ff */
[----:B------:R0:W-:Y:S04]  /*79c50*/  STL [R1+0x23ec], R12 ;  /* 0x0023ec0c01007387 */ /* 0x0001e80000100800 */
[----:B0-----:R-:W2:Y:S02]  /*79c60*/  LDL.LU R12, [R1+0x31c4] ;  /* 0x0031c400010c7983 */ /* 0x001ea40000300800 */
[----:B--2---:R-:W-:-:S05]  /*79c70*/  IADD3 R12, P1, R12, UR38, RZ ;  /* 0x000000260c0c7c10 */ /* 0x004fca000ff3e0ff */
[----:B------:R0:W-:Y:S04]  /*79c80*/  STL [R1+0x23c0], R12 ;  /* 0x0023c00c01007387 */ /* 0x0001e80000100800 */
[----:B0-----:R-:W2:Y:S01]  /*79c90*/  LDL.LU R12, [R1+0x31c0] ;  /* 0x0031c000010c7983 */ /* 0x001ea20000300800 */
[----:B----4-:R-:W-:Y:S02]  /*79ca0*/  IADD3.X R14, R14, UR15, RZ, P3, !PT ;  /* 0x0000000f0e0e7c10 */ /* 0x010fe40009ffe4ff */
[----:B---3--:R-:W-:Y:S02]  /*79cb0*/  IADD3 R15, P3, R15, UR38, RZ ;  /* 0x000000260f0f7c10 */ /* 0x008fe4000ff7e0ff */
        /* <DEDUP_REMOVED lines=18> */
[----:B--2---:R-:W-:Y:S02]  /*79de0*/  IADD3.X R12, R12, UR15, RZ, P2, !PT ;  /* 0x0000000f0c0c7c10 */ /* 0x004fe400097fe4ff */
[----:B------:R-:W-:-:S03]  /*79df0*/  IADD3 R13, P2, R13, UR38, RZ ;  /* 0x000000260d0d7c10 */ /* 0x000fc6000ff5e0ff */
[----:B------:R0:W-:Y:S04]  /*79e00*/  STL [R1+0x23e4], R12 ;  /* 0x0023e40c01007387 */ /* 0x0001e80000100800 */
        /* <DEDUP_REMOVED lines=29> */
[----:B0-----:R-:W2:Y:S01]  /*79fe0*/  LDL.LU R12, [R1+0x2340] ;  /* 0x00234000010c7983 */ /* 0x001ea20000300800 */
[----:B------:R-:W-:-:S02]  /*79ff0*/  IADD3.X R6, R6, UR15, RZ, P3, !PT ;  /* 0x0000000f06067c10 */ /* 0x000fc40009ffe4ff */
[----:B------:R-:W-:-:S03]  /*7a000*/  IADD3 R7, P3, R7, UR38, RZ ;  /* 0x0000002607077c10 */ /* 0x000fc6000ff7e0ff */
[----:B------:R-:W-:Y:S04]  /*7a010*/  STL [R1+0x237c], R6 ;  /* 0x00237c0601007387 */ /* 0x000fe80000100800 */
[----:B--2---:R0:W-:Y:S04]  /*7a020*/  STL [R1+0x31b8], R12 ;  /* 0x0031b80c01007387 */ /* 0x0041e80000100800 */
[----:B------:R-:W-:Y:S04]  /*7a030*/  STL [R1+0x2350], R7 ;  /* 0x0023500701007387 */ /* 0x000fe80000100800 */
[----:B0-----:R-:W2:Y:S01]  /*7a040*/  LDL.LU R12, [R1+0x236c] ;  /* 0x00236c00010c7983 */ /* 0x001ea20000300800 */
[----:B------:R-:W-:-:S05]  /*7a050*/  IADD3.X R0, R0, UR15, RZ, P4, !PT ;  /* 0x0000000f00007c10 */ /* 0x000fca000a7fe4ff */
[----:B------:R-:W-:Y:S04]  /*7a060*/  STL [R1+0x2374], R0 ;  /* 0x0023740001007387 */ /* 0x000fe80000100800 */
        /* <DEDUP_REMOVED lines=33> */
[----:B--2---:R-:W-:-:S05]  /*7a280*/  IADD3.X R12, R12, UR15, RZ, P5, !PT ;  /* 0x0000000f0c0c7c10 */ /* 0x004fca000affe4ff */
[----:B------:R0:W-:Y:S04]  /*7a290*/  STL [R1+0x236c], R12 ;  /* 0x00236c0c01007387 */ /* 0x0001e80000100800 */
[----:B0-----:R-:W2:Y:S01]  /*7a2a0*/  LDL.LU R12, [R1+0x31b8] ;  /* 0x0031b800010c7983 */ /* 0x001ea20000300800 */
[----:B---3--:R-:W-:Y:S02]  /*7a2b0*/  IADD3.X R13, R13, UR15, RZ, P6, !PT ;  /* 0x0000000f0d0d7c10 */ /* 0x008fe4000b7fe4ff */
        /* <DEDUP_REMOVED lines=2833> */
[----:B------:R-:W-:-:S02]  /*853d0*/  IADD3.X R6, R6, UR46, RZ, P6, !PT ;  /* 0x0000002e06067c10 */ /* 0x000fc4000b7fe4ff */
[----:B--2---:R-:W-:Y:S02]  /*853e0*/  IADD3.X R12, R12, UR46, RZ, P5, !PT ;  /* 0x0000002e0c0c7c10 */ /* 0x004fe4000affe4ff */
        /* <DEDUP_REMOVED lines=31> */
[----:B------:R0:W-:Y:S04]  /*855e0*/  STL [R1+0x2b84], R0 ;  /* 0x002b840001007387 */ /* 0x0001e80000100800 */
[----:B------:R-:W-:Y:S04]  /*855f0*/  STL [R1+0x2b7c], R6 ;  /* 0x002b7c0601007387 */ /* 0x000fe80000100800 */
[----:B0-----:R-:W2:Y:S01]  /*85600*/  LDL.LU R0, [R1+0x2bf8] ;  /* 0x002bf80001007983 */ /* 0x001ea20000300800 */
[----:B------:R-:W-:-:S05]  /*85610*/  IADD3 R7, P6, R7, UR20, RZ ;  /* 0x0000001407077c10 */ /* 0x000fca000ffde0ff */
[----:B------:R-:W-:Y:S04]  /*85620*/  STL [R1+0x2be8], R7 ;  /* 0x002be80701007387 */ /* 0x000fe80000100800 */
[----:B--2---:R0:W-:Y:S04]  /*85630*/  STL [R1+0x30c8], R0 ;  /* 0x0030c80001007387 */ /* 0x0041e80000100800 */
[----:B0-----:R-:W2:Y:S04]  /*85640*/  LDL.LU R0, [R1+0x2b8c] ;  /* 0x002b8c0001007983 */ /* 0x001ea80000300800 */
        /* <DEDUP_REMOVED lines=58> */
[----:B------:R-:W-:Y:S02]  /*859f0*/  IADD3.X R5, R5, UR46, RZ, P5, !PT ;  /* 0x0000002e05057c10 */ /* 0x000fe4000affe4ff */
[----:B------:R-:W-:Y:S02]  /*85a00*/  IADD3.X R7, R7, UR46, RZ, P1, !PT ;  /* 0x0000002e07077c10 */ /* 0x000fe40008ffe4ff */
[----:B------:R-:W-:Y:S02]  /*85a10*/  IADD3.X R6, R6, UR46, RZ, P6, !PT ;  /* 0x0000002e06067c10 */ /* 0x000fe4000b7fe4ff */
[----:B--2---:R-:W-:-:S05]  /*85a20*/  IADD3 R0, P2, R0, UR20, RZ ;  /* 0x0000001400007c10 */ /* 0x004fca000ff5e0ff */
[----:B------:R0:W-:Y:S01]  /*85a30*/  STL [R1+0x2bf8], R0 ;  /* 0x002bf80001007387 */ /* 0x0001e20000100800 */
[----:B------:R-:W-:Y:S02]  /*85a40*/  IADD3.X R16, R16, UR46, RZ, P2, !PT ;  /* 0x0000002e10107c10 */ /* 0x000fe400097fe4ff */
[----:B------:R-:W-:Y:S01]  /*85a50*/  IADD3 R17, P2, R17, UR20, RZ ;  /* 0x0000001411117c10 */ /* 0x000fe2000ff5e0ff */
[----:B0-----:R1:W5:Y:S04]  /*85a60*/  LDL.LU R0, [R1+0x30c4] ;  /* 0x0030c40001007983 */ /* 0x0013680000300800 */
[----:B------:R1:W-:Y:S04]  /*85a70*/  STL [R1+0x2b94], R12 ;  /* 0x002b940c01007387 */ /* 0x0003e80000100800 */
        /* <DEDUP_REMOVED lines=16> */
[----:B------:R1:W-:Y:S01]  /*85b80*/  STL [R1+0x2c24], R23 ;  /* 0x002c241701007387 */ /* 0x0003e20000100800 */
[----:B------:R-:W-:-:S03]  /*85b90*/  IADD3.X R28, R28, UR46, RZ, P2, !PT ;  /* 0x0000002e1c1c7c10 */ /* 0x000fc600097fe4ff */
        /* <DEDUP_REMOVED lines=10> */
[----:B------:R-:W-:Y:S05]  /*85c40*/  @P0 BRA `(.L_x_2) ;  /* 0xfffffa2000f40947 */ /* 0x000fea000383ffff */
.L_x_1:
[----:B-1----:R-:W2:Y:S01]  /*85c50*/  LDL R2, [R1+0x1060] ;  /* 0x0010600001027983 */ /* 0x002ea20000100800 */
[----:B------:R-:W-:Y:S01]  /*85c60*/  ULDC UR4, c[0x0][0x248] ;  /* 0x0000920000047ab9 */ /* 0x000fe20000000800 */
[----:B------:R-:W-:Y:S01]  /*85c70*/  ULDC UR5, c[0x0][0x248] ;  /* 0x0000920000057ab9 */ /* 0x000fe20000000800 */
[----:B------:R-:W-:Y:S01]  /*85c80*/  ULDC.64 UR8, c[0x0][0x228] ;  /* 0x00008a0000087ab9 */ /* 0x000fe20000000a00 */
[----:B-----5:R0:W-:Y:S01]  /*85c90*/  STL [R1+0x42b0], R0 ;  /* 0x0042b00001007387 */ /* 0x0201e20000100800 */
[----:B------:R-:W-:Y:S01]  /*85ca0*/  ULDC UR10, c[0x0][0x248] ;  /* 0x00009200000a7ab9 */ /* 0x000fe20000000800 */
[----:B------:R-:W-:Y:S01]  /*85cb0*/  ULDC UR11, c[0x0][0x248] ;  /* 0x00009200000b7ab9 */ /* 0x000fe20000000800 */
[----:B------:R-:W-:Y:S01]  /*85cc0*/  ULDC.64 UR12, c[0x0][0x220] ;  /* 0x00008800000c7ab9 */ /* 0x000fe20000000a00 */
[----:B------:R-:W-:Y:S01]  /*85cd0*/  STL [R1+0x42ac], R10 ;  /* 0x0042ac0a01007387 */ /* 0x000fe20000100800 */
[----:B------:R-:W-:Y:S01]  /*85ce0*/  ULDC UR16, c[0x0][0x248] ;  /* 0x0000920000107ab9 */ /* 0x000fe20000000800 */
[----:B------:R-:W-:Y:S01]  /*85cf0*/  ULDC UR18, c[0x0][0x248] ;  /* 0x0000920000127ab9 */ /* 0x000fe20000000800 */
[----:B------:R-:W-:Y:S01]  /*85d00*/  ULDC UR19, c[0x0][0x248] ;  /* 0x0000920000137ab9 */ /* 0x000fe20000000800 */
[----:B------:R-:W-:Y:S01]  /*85d10*/  STL.64 [R1+0x3100], R14 ;  /* 0x0031000e01007387 */ /* 0x000fe20000100a00 */
        /* <DEDUP_REMOVED lines=48> */
[----:B--2---:R-:W-:Y:S01]  /*86020*/  IMAD R2, R2, UR4, RZ ;  /* 0x0000000402027c24 */ /* 0x004fe2000f8e02ff */
[----:B------:R-:W-:-:S03]  /*86030*/  ULDC UR4, c[0x0][0x248] ;  /* 0x0000920000047ab9 */ /* 0x000fc60000000800 */
[----:B0-----:R-:W-:Y:S01]  /*86040*/  VIADD R0, R2, UR4 ;  /* 0x0000000402007c36 */ /* 0x001fe20008000000 */
[----:B------:R-:W-:Y:S01]  /*86050*/  STL [R1+0xbe0], R2 ;  /* 0x000be00201007387 */ /* 0x000fe20000100800 */
[----:B------:R-:W-:-:S03]  /*86060*/  ULDC UR4, c[0x0][0x248] ;  /* 0x0000920000047ab9 */ /* 0x000fc60000000800 */
[----:B------:R0:W-:Y:S02]  /*86070*/  STL [R1+0xbdc], R0 ;  /* 0x000bdc0001007387 */ /* 0x0001e40000100800 */
[----:B0-----:R-:W-:Y:S01]  /*86080*/  VIADD R0, R0, UR4 ;  /* 0x0000000400007c36 */ /* 0x001fe20008000000 */
[----:B------:R-:W-:-:S04]  /*86090*/  ULDC UR4, c[0x0][0x248] ;  /* 0x0000920000047ab9 */ /* 0x000fc80000000800 */
        /* <DEDUP_REMOVED lines=155> */
[----:B------:R-:W-:-:S03]  /*86a50*/  ULDC UR4, c[0x0][0x248] ;  /* 0x0000920000047ab9 */ /* 0x000fc60000000800 */
[----:B------:R-:W-:Y:S01]  /*86a60*/  VIADD R15, R0, UR4 ;  /* 0x00000004000f7c36 */ /* 0x000fe20008000000 */
[----:B------:R-:W-:Y:S01]  /*86a70*/  ULDC UR4, c[0x0][0x248] ;  /* 0x0000920000047ab9 */ /* 0x000fe20000000800 */
[----:B------:R0:W-:Y:S04]  /*86a80*/  STL [R1+0x158], R0 ;  /* 0x0001580001007387 */ /* 0x0001e80000100800 */
[----:B------:R-:W-:Y:S01]  /*86a90*/  STL [R1+0x42b4], R15 ;  /* 0x0042b40f01007387 */ /* 0x000fe20000100800 */
        /* <DEDUP_REMOVED lines=18> */
[----:B------:R-:W-:Y:S01]  /*86bc0*/  STL [R1+0x13c], R0 ;  /* 0x00013c0001007387 */ /* 0x000fe20000100800 */
[----:B------:R-:W-:-:S03]  /*86bd0*/  ULDC UR4, c[0x0][0x248] ;  /* 0x0000920000047ab9 */ /* 0x000fc60000000800 */
[----:B------:R-:W2:Y:S04]  /*86be0*/  LDL.LU R9, [R1+0x44] ;  /* 0x0000440001097983 */ /* 0x000ea80000300800 */
[----:B------:R-:W3:Y:S04]  /*86bf0*/  LDL.LU R13, [R1+0x4c] ;  /* 0x00004c00010d7983 */ /* 0x000ee80000300800 */
[----:B---3--:R0:W-:Y:S04]  /*86c00*/  STL [R1+0x42c4], R13 ;  /* 0x0042c40d01007387 */ /* 0x0081e80000100800 */
[----:B0-----:R-:W2:Y:S04]  /*86c10*/  LDL.LU R13, [R1+0x40] ;  /* 0x00004000010d7983 */ /* 0x001ea80000300800 */
[----:B------:R-:W3:Y:S04]  /*86c20*/  LDL.LU R12, [R1+0xba4] ;  /* 0x000ba400010c7983 */ /* 0x000ee80000300800 */
[----:B---3--:R0:W-:Y:S04]  /*86c30*/  STL [R1+0x42c0], R12 ;  /* 0x0042c00c01007387 */ /* 0x0081e80000100800 */
[----:B------:R-:W-:Y:S04]  /*86c40*/  STL [R1+0x138], R14 ;  /* 0x0001380e01007387 */ /* 0x000fe80000100800 */
[----:B0-----:R-:W3:Y:S04]  /*86c50*/  LDL.LU R12, [R1+0x48] ;  /* 0x00004800010c7983 */ /* 0x001ee80000300800 */
[----:B------:R-:W4:Y:S04]  /*86c60*/  LDL.LU R22, [R1+0xbac] ;  /* 0x000bac0001167983 */ /* 0x000f280000300800 */
[----:B----4-:R0:W-:Y:S04]  /*86c70*/  STL [R1+0x42bc], R22 ;  /* 0x0042bc1601007387 */ /* 0x0101e80000100800 */
[----:B0-----:R-:W4:Y:S04]  /*86c80*/  LDL.LU R22, [R1+0xba0] ;  /* 0x000ba00001167983 */ /* 0x001f280000300800 */
[----:B------:R-:W3:Y:S01]  /*86c90*/  LDL.LU R15, [R1+0x900] ;  /* 0x00090000010f7983 */ /* 0x000ee20000300800 */
[----:B--2---:R-:W-:-:S03]  /*86ca0*/  F2FP.SATFINITE.E5M2.F32.PACK_AB_MERGE_C R9, R9, R13, RZ ;  /* 0x0000000d0909723e */ /* 0x004fc600048060ff */
[----:B---3--:R0:W-:Y:S04]  /*86cb0*/  STL [R1+0x42b8], R15 ;  /* 0x0042b80f01007387 */ /* 0x0081e80000100800 */
[----:B0-----:R-:W2:Y:S04]  /*86cc0*/  LDL.LU R15, [R1+0xba8] ;  /* 0x000ba800010f7983 */ /* 0x001ea80000300800 */
[----:B------:R-:W3:Y:S04]  /*86cd0*/  LDL.LU R6, [R1+0x904] ;  /* 0x0009040001067983 */ /* 0x000ee80000300800 */
        /* <DEDUP_REMOVED lines=22> */
[----:B------:R-:W4:Y:S01]  /*86e40*/  LDL.LU R13, [R1+0x42c4] ;  /* 0x0042c400010d7983 */ /* 0x000f220000300800 */
[----:B------:R-:W-:Y:S01]  /*86e50*/  VIADD R14, R14, UR4 ;  /* 0x000000040e0e7c36 */ /* 0x000fe20008000000 */
[----:B------:R-:W-:Y:S01]  /*86e60*/  ULDC UR4, c[0x0][0x248] ;  /* 0x0000920000047ab9 */ /* 0x000fe20000000800 */
[----:B----4-:R-:W-:-:S02]  /*86e70*/  F2FP.SATFINITE.E5M2.F32.PACK_AB_MERGE_C R13, R13, R12, RZ ;  /* 0x0000000c0d0d723e */ /* 0x010fc400048060ff */
[----:B------:R-:W4:Y:S02]  /*86e80*/  LDL.LU R12, [R1+0x42c0] ;  /* 0x0042c000010c7983 */ /* 0x000f240000300800 */
[----:B----4-:R-:W-:Y:S02]  /*86e90*/  F2FP.SATFINITE.E5M2.F32.PACK_AB_MERGE_C R12, R12, R22, RZ ;  /* 0x000000160c0c723e */ /* 0x010fe400048060ff */
[----:B------:R-:W4:Y:S04]  /*86ea0*/  LDL.LU R22, [R1+0x42bc] ;  /* 0x0042bc0001167983 */ /* 0x000f280000300800 */
[----:B------:R0:W-:Y:S01]  /*86eb0*/  STL [R1+0x134], R14 ;  /* 0x0001340e01007387 */ /* 0x0001e20000100800 */
[----:B--2---:R-:W-:Y:S01]  /*86ec0*/  F2FP.SATFINITE.E5M2.F32.PACK_AB_MERGE_C R8, R8, R0, RZ ;  /* 0x000000000808723e */ /* 0x004fe200048060ff */
[----:B0-----:R-:W-:Y:S01]  /*86ed0*/  VIADD R14, R14, UR4 ;  /* 0x000000040e0e7c36 */ /* 0x001fe20008000000 */
[----:B------:R-:W-:Y:S01]  /*86ee0*/  ULDC UR4, c[0x0][0x248] ;  /* 0x0000920000047ab9 */ /* 0x000fe20000000800 */
[----:B----4-:R-:W-:-:S02]  /*86ef0*/  F2FP.SATFINITE.E5M2.F32.PACK_AB_MERGE_C R22, R22, R15, RZ ;  /* 0x0000000f1616723e */ /* 0x010fc400048060ff */
[----:B------:R-:W2:Y:S01]  /*86f00*/  LDL.LU R15, [R1+0x42b8] ;  /* 0x0042b800010f7983 */ /* 0x000ea20000300800 */
[----:B---3--:R-:W-:Y:S02]  /*86f10*/  F2FP.SATFINITE.E5M2.F32.PACK_AB_MERGE_C R7, R7, R10, RZ ;  /* 0x0000000a0707723e */ /* 0x008fe400048060ff */
[----:B------:R-:W-:Y:S02]  /*86f20*/  F2FP.SATFINITE.E5M2.F32.PACK_AB_MERGE_C R4, R4, R17, RZ ;  /* 0x000000110404723e */ /* 0x000fe400048060ff */
[----:B------:R-:W-:Y:S02]  /*86f30*/  F2FP.SATFINITE.E5M2.F32.PACK_AB_MERGE_C R16, R29, R16, RZ ;  /* 0x000000101d10723e */ /* 0x000fe400048060ff */
[----:B------:R-:W-:Y:S02]  /*86f40*/  F2FP.SATFINITE.E5M2.F32.PACK_AB_MERGE_C R3, R3, R18, RZ ;  /* 0x000000120303723e */ /* 0x000fe400048060ff */
[----:B------:R-:W-:Y:S02]  /*86f50*/  F2FP.SATFINITE.E5M2.F32.PACK_AB_MERGE_C R18, R25, R26, RZ ;  /* 0x0000001a1912723e */ /* 0x000fe400048060ff */
[----:B--2---:R-:W-:-:S02]  /*86f60*/  F2FP.SATFINITE.E5M2.F32.PACK_AB_MERGE_C R6, R6, R15, RZ ;  /* 0x0000000f0606723e */ /* 0x004fc400048060ff */
[----:B------:R-:W2:Y:S04]  /*86f70*/  LDL.LU R15, [R1+0x42b4] ;  /* 0x0042b400010f7983 */ /* 0x000ea80000300800 */
[----:B------:R0:W-:Y:S04]  /*86f80*/  STL [R1+0x130], R14 ;  /* 0x0001300e01007387 */ /* 0x0001e80000100800 */
[----:B------:R-:W3:Y:S04]  /*86f90*/  LDL.LU R0, [R1+0x42b0] ;  /* 0x0042b00001007983 */ /* 0x000ee80000300800 */
[----:B------:R-:W4:Y:S01]  /*86fa0*/  LDL.LU R10, [R1+0x42ac] ;  /* 0x0042ac00010a7983 */ /* 0x000f220000300800 */
[----:B0-----:R-:W-:Y:S01]  /*86fb0*/  VIADD R14, R14, UR4 ;  /* 0x000000040e0e7c36 */ /* 0x001fe20008000000 */
[----:B------:R-:W-:-:S04]  /*86fc0*/  ULDC UR4, c[0x0][0x248] ;  /* 0x0000920000047ab9 */ /* 0x000fc80000000800 */
[----:B------:R0:W-:Y:S02]  /*86fd0*/  STL [R1+0x12c], R14 ;  /* 0x00012c0e01007387 */ /* 0x0001e40000100800 */
[----:B0-----:R-:W-:Y:S01]  /*86fe0*/  VIADD R14, R14, UR4 ;  /* 0x000000040e0e7c36 */ /* 0x001fe20008000000 */
[----:B------:R-:W-:-:S04]  /*86ff0*/  ULDC UR4, c[0x0][0x248] ;  /* 0x0000920000047ab9 */ /* 0x000fc80000000800 */
[----:B------:R0:W-:Y:S04]  /*87000*/  STL [R1+0x128], R14 ;  /* 0x0001280e01007387 */ /* 0x0001e80000100800 */
[----:B------:R-:W2:Y:S01]  /*87010*/  LDL.LU R17, [R1+0x305c] ;  /* 0x00305c0001117983 */ /* 0x000ea20000300800 */
[----:B0-----:R-:W-:Y:S01]  /*87020*/  VIADD R14, R14, UR4 ;  /* 0x000000040e0e7c36 */ /* 0x001fe20008000000 */
[----:B------:R-:W-:-:S04]  /*87030*/  ULDC UR4, c[0x0][0x248] ;  /* 0x0000920000047ab9 */ /* 0x000fc80000000800 */
[----:B------:R0:W-:Y:S02]  /*87040*/  STL [R1+0x124], R14 ;  /* 0x0001240e01007387 */ /* 0x0001e40000100800 */
[----:B0-----:R-:W-:Y:S01]  /*87050*/  VIADD R14, R14, UR4 ;  /* 0x000000040e0e7c36 */ /* 0x001fe20008000000 */
[----:B------:R-:W-:-:S04]  /*87060*/  ULDC UR4, c[0x0][0x248] ;  /* 0x0000920000047ab9 */ /* 0x000fc80000000800 */
[----:B------:R0:W-:Y:S04]  /*87070*/  STL [R1+0x120], R14 ;  /* 0x0001200e01007387 */ /* 0x0001e80000100800 */
[----:B------:R1:W-:Y:S01]  /*87080*/  STL [R1+0x82c], R16 ;  /* 0x00082c1001007387 */ /* 0x0003e20000100800 */
[----:B0-----:R-:W-:Y:S01]  /*87090*/  VIADD R14, R14, UR4 ;  /* 0x000000040e0e7c36 */ /* 0x001fe20008000000 */
[----:B------:R-:W-:Y:S01]  /*870a0*/  ULDC UR4, c[0x0][0x248] ;  /* 0x0000920000047ab9 */ /* 0x000fe20000000800 */
[----:B-1----:R-:W-:-:S05]  /*870b0*/  F2FP.SATFINITE.E5M2.F32.PACK_AB_MERGE_C R16, R27, R28, RZ ;  /* 0x0000001c1b10723e */ /* 0x002fca00048060ff */
[----:B------:R0:W-:Y:S04]  /*870c0*/  STL [R1+0x828], R16 ;  /* 0x0008281001007387 */ /* 0x0001e80000100800 */
[----:B------:R1:W-:Y:S04]  /*870d0*/  STL [R1+0x114], R14 ;  /* 0x0001140e01007387 */ /* 0x0003e80000100800 */
[----:B------:R1:W-:Y:S01]  /*870e0*/  STL [R1+0x824], R18 ;  /* 0x0008241201007387 */ /* 0x0003e20000100800 */
[----:B0-----:R-:W-:Y:S01]  /*870f0*/  VIADD R16, R14, UR4 ;  /* 0x000000040e107c36 */ /* 0x001fe20008000000 */
[----:B------:R-:W-:-:S02]  /*87100*/  ULDC UR4, c[0x0][0x248] ;  /* 0x0000920000047ab9 */ /* 0x000fc40000000800 */
[----:B-1----:R-:W4:Y:S01]  /*87110*/  LDL.LU R14, [R1+0x3060] ;  /* 0x00306000010e7983 */ /* 0x002f220000300800 */
[----:B------:R-:W-:-:S05]  /*87120*/  F2FP.SATFINITE.E5M2.F32.PACK_AB_MERGE_C R18, R23, R24, RZ ;  /* 0x000000181712723e */ /* 0x000fca00048060ff */
[----:B------:R-:W-:Y:S04]  /*87130*/  STL [R1+0x820], R18 ;  /* 0x0008201201007387 */ /* 0x000fe80000100800 */
[----:B------:R0:W-:Y:S01]  /*87140*/  STL [R1+0x110], R16 ;  /* 0x0001101001007387 */ /* 0x0001e20000100800 */
[----:B------:R-:W-:Y:S01]  /*87150*/  F2FP.SATFINITE.E5M2.F32.PACK_AB_MERGE_C R2, R2, R21, RZ ;  /* 0x000000150202723e */ /* 0x000fe200048060ff */
[----:B0-----:R-:W-:Y:S01]  /*87160*/  VIADD R16, R16, UR4 ;  /* 0x0000000410107c36 */ /* 0x001fe20008000000 */
[----:B------:R-:W-:-:S04]  /*87170*/  ULDC UR4, c[0x0][0x248] ;  /* 0x0000920000047ab9 */ /* 0x000fc80000000800 */
[----:B------:R0:W-:Y:S01]  /*87180*/  STL [R1+0xf0], R16 ;  /* 0x0000f01001007387 */ /* 0x0001e20000100800 */
[----:B------:R-:W-:Y:S02]  /*87190*/  LOP3.LUT R9, R9, 0xffff, RZ, 0xc0, !PT ;  /* 0x0000ffff09097812 */ /* 0x000fe400078ec0ff */
[----:B------:R-:W-:Y:S01]  /*871a0*/  LOP3.LUT R2, R2, 0xffff, RZ, 0xc0, !PT ;  /* 0x0000ffff02027812 */ /* 0x000fe200078ec0ff */
[----:B0-----:R-:W-:Y:S01]  /*871b0*/  VIADD R16, R16, UR4 ;  /* 0x0000000410107c36 */ /* 0x001fe20008000000 */
[----:B------:R-:W-:-:S04]  /*871c0*/  LOP3.LUT R6, R6, 0xffff, RZ, 0xc0, !PT ;  /* 0x0000ffff06067812 */ /* 0x000fc800078ec0ff */
[----:B------:R0:W-:Y:S04]  /*871d0*/  STL [R1+0xac], R16 ;  /* 0x0000ac1001007387 */ /* 0x0001e80000100800 */
[----:B------:R-:W-:Y:S01]  /*871e0*/  STL [R1+0xc04], R9 ;  /* 0x000c040901007387 */ /* 0x000fe20000100800 */
[----:B0-----:R-:W-:-:S03]  /*871f0*/  VIADD R16, R16, UR5 ;  /* 0x0000000510107c36 */ /* 0x001fc60008000000 */
[----:B------:R-:W-:Y:S01]  /*87200*/  STL [R1+0xc08], R2 ;  /* 0x000c080201007387 */ /* 0x000fe20000100800 */
[----:B------:R-:W-:-:S03]  /*87210*/  ULDC.64 UR4, c[0x0][0x228] ;  /* 0x00008a0000047ab9 */ /* 0x000fc60000000a00 */
[----:B------:R-:W-:Y:S04]  /*87220*/  STL [R1+0xa8], R16 ;  /* 0x0000a81001007387 */ /* 0x000fe80000100800 */
[----:B------:R0:W-:Y:S02]  /*87230*/  STL [R1+0xc00], R6 ;  /* 0x000c000601007387 */ /* 0x0001e40000100800 */
[----:B0-----:R-:W-:Y:S02]  /*87240*/  PRMT R6, R9, 0x3340, R6 ;  /* 0x0000334009067816 */ /* 0x001fe40000000006 */
[----:B------:R-:W-:Y:S02]  /*87250*/  LOP3.LUT R13, R13, 0xffff, RZ, 0xc0, !PT ;  /* 0x0000ffff0d0d7812 */ /* 0x000fe400078ec0ff */
[----:B------:R-:W-:-:S02]  /*87260*/  LOP3.LUT R4, R4, 0xffff, RZ, 0xc0, !PT ;  /* 0x0000ffff04047812 */ /* 0x000fc400078ec0ff */
[----:B---3--:R-:W-:-:S04]  /*87270*/  PRMT R2, R2, 0x3340, R0 ;  /* 0x0000334002027816 */ /* 0x008fc80000000000 */
[----:B------:R-:W-:-:S05]  /*87280*/  PRMT R2, R6, 0x5410, R2 ;  /* 0x0000541006027816 */ /* 0x000fca0000000002 */
[----:B------:R-:W-:Y:S01]  /*87290*/  STL [R1+0x90c], R2 ;  /* 0x00090c0201007387 */ /* 0x000fe20000100800 */
[----:B--2---:R-:W-:Y:S01]  /*872a0*/  ISETP.GE.AND P3, PT, R17, UR9, PT ;  /* 0x0000000911007c0c */ /* 0x004fe2000bf66270 */
[----:B------:R-:W-:Y:S02]  /*872b0*/  ULDC UR9, c[0x0][0x248] ;  /* 0x0000920000097ab9 */ /* 0x000fe40000000800 */
[----:B------:R-:W-:Y:S01]  /*872c0*/  VIADD R17, R16, UR9 ;  /* 0x0000000910117c36 */ /* 0x000fe20008000000 */
[----:B------:R-:W-:-:S03]  /*872d0*/  ULDC UR9, c[0x0][0x248] ;  /* 0x0000920000097ab9 */ /* 0x000fc60000000800 */
[----:B------:R-:W-:Y:S01]  /*872e0*/  VIADD R9, R17, UR9 ;  /* 0x0000000911097c36 */ /* 0x000fe20008000000 */
[----:B------:R-:W-:-:S04]  /*872f0*/  ULDC UR9, c[0x0][0x248] ;  /* 0x0000920000097ab9 */ /* 0x000fc80000000800 */
[----:B------:R0:W-:Y:S01]  /*87300*/  STL [R1+0xa0], R9 ;  /* 0x0000a00901007387 */ /* 0x0001e20000100800 */
[----:B------:R-:W-:Y:S02]  /*87310*/  LOP3.LUT R6, R12, 0xffff, RZ, 0xc0, !PT ;  /* 0x0000ffff0c067812 */ /* 0x000fe400078ec0ff */
[----:B----4-:R-:W-:Y:S01]  /*87320*/  ISETP.GE.AND P0, PT, R14, UR5, PT ;  /* 0x000000050e007c0c */ /* 0x010fe2000bf06270 */
[----:B------:R-:W-:Y:S02]  /*87330*/  ULDC UR5, c[0x0][0x248] ;  /* 0x0000920000057ab9 */ /* 0x000fe40000000800 */
[----:B0-----:R-:W-:Y:S01]  /*87340*/  VIADD R9, R9, UR5 ;  /* 0x0000000509097c36 */ /* 0x001fe20008000000 */
[----:B------:R-:W-:-:S03]  /*87350*/  ULDC UR5, c[0x0][0x248] ;  /* 0x0000920000057ab9 */ /* 0x000fc60000000800 */
[----:B------:R-:W-:Y:S01]  /*87360*/  VIADD R2, R9, UR9 ;  /* 0x0000000909027c36 */ /* 0x000fe20008000000 */
[----:B------:R0:W-:Y:S01]  /*87370*/  STL [R1+0x9c], R9 ;  /* 0x00009c0901007387 */ /* 0x0001e20000100800 */
[----:B------:R-:W-:Y:S01]  /*87380*/  LOP3.LUT R14, R8, 0xffff, RZ, 0xc0, !PT ;  /* 0x0000ffff080e7812 */ /* 0x000fe200078ec0ff */
[----:B------:R-:W-:Y:S02]  /*87390*/  ULDC UR9, c[0x0][0x248] ;  /* 0x0000920000097ab9 */ /* 0x000fe40000000800 */
[----:B------:R1:W-:Y:S01]  /*873a0*/  STL [R1+0x98], R2 ;  /* 0x0000980201007387 */ /* 0x0003e20000100800 */
[----:B0-----:R-:W-:-:S03]  /*873b0*/  VIADD R9, R2, UR5 ;  /* 0x0000000502097c36 */ /* 0x001fc60008000000 */
[----:B------:R-:W-:Y:S01]  /*873c0*/  STL [R1+0xc10], R13 ;  /* 0x000c100d01007387 */ /* 0x000fe20000100800 */
[----:B------:R-:W-:Y:S01]  /*873d0*/  LOP3.LUT R8, R7, 0xffff, RZ, 0xc0, !PT ;  /* 0x0000ffff07087812 */ /* 0x000fe200078ec0ff */
[----:B------:R-:W-:Y:S02]  /*873e0*/  ULDC UR5, c[0x0][0x248] ;  /* 0x0000920000057ab9 */ /* 0x000fe40000000800 */
[----:B------:R-:W-:Y:S01]  /*873f0*/  STL [R1+0xc0c], R14 ;  /* 0x000c0c0e01007387 */ /* 0x000fe20000100800 */
[----:B-1----:R-:W-:-:S03]  /*87400*/  LOP3.LUT R2, R3, 0xffff, RZ, 0xc0, !PT ;  /* 0x0000ffff03027812 */ /* 0x002fc600078ec0ff */
[----:B------:R0:W-:Y:S01]  /*87410*/  STL [R1+0x94], R9 ;  /* 0x0000940901007387 */ /* 0x0001e20000100800 */
[----:B------:R-:W-:-:S03]  /*87420*/  PRMT R3, R4, 0x3340, R0 ;  /* 0x0000334004037816 */ /* 0x000fc60000000000 */
[----:B------:R-:W-:Y:S04]  /*87430*/  STL [R1+0xc20], R6 ;  /* 0x000c200601007387 */ /* 0x000fe80000100800 */
[----:B------:R1:W-:Y:S01]  /*87440*/  STL [R1+0xc2c], R4 ;  /* 0x000c2c0401007387 */ /* 0x0003e20000100800 */
[----:B0-----:R-:W-:Y:S01]  /*87450*/  VIADD R9, R9, UR10 ;  /* 0x0000000a09097c36 */ /* 0x001fe20008000000 */
[----:B------:R-:W-:Y:S02]  /*87460*/  F2FP.SATFINITE.E5M2.F32.PACK_AB_MERGE_C R5, R5, R19, RZ ;  /* 0x000000130505723e */ /* 0x000fe400048060ff */
[----:B------:R0:W-:Y:S01]  /*87470*/  STL [R1+0xc18], R2 ;  /* 0x000c180201007387 */ /* 0x0001e20000100800 */
[----:B------:R-:W-:Y:S01]  /*87480*/  ULDC UR10, c[0x0][0x248] ;  /* 0x00009200000a7ab9 */ /* 0x000fe20000000800 */
[----:B------:R-:W-:Y:S01]  /*87490*/  VIADD R7, R9, UR11 ;  /* 0x0000000b09077c36 */ /* 0x000fe20008000000 */
[----:B-1----:R-:W-:Y:S01]  /*874a0*/  PRMT R4, R13, 0x3340, R14 ;  /* 0x000033400d047816 */ /* 0x002fe2000000000e */
[----:B------:R1:W-:Y:S01]  /*874b0*/  STL [R1+0xc14], R8 ;  /* 0x000c140801007387 */ /* 0x0003e20000100800 */
[----:B------:R-:W-:Y:S01]  /*874c0*/  PRMT R6, R6, 0x3340, R8 ;  /* 0x0000334006067816 */ /* 0x000fe20000000008 */
[----:B------:R-:W-:Y:S01]  /*874d0*/  ULDC UR11, c[0x0][0x248] ;  /* 0x00009200000b7ab9 */ /* 0x000fe20000000800 */
[----:B------:R-:W-:Y:S01]  /*874e0*/  PRMT R3, R4, 0x5410, R3 ;  /* 0x0000541004037816 */ /* 0x000fe20000000003 */
[----:B------:R-:W-:Y:S01]  /*874f0*/  STL [R1+0x90], R9 ;  /* 0x0000900901007387 */ /* 0x000fe20000100800 */
[----:B0-----:R-:W-:Y:S01]  /*87500*/  PRMT R2, R2, 0x3340, R0 ;  /* 0x0000334002027816 */ /* 0x001fe20000000000 */
[----:B------:R-:W0:Y:S02]  /*87510*/  LDC R4, c[0x0][0x244] ;  /* 0x00009100ff047b82 */ /* 0x000e240000000800 */
[----:B------:R2:W-:Y:S04]  /*87520*/  STL [R1+0x6c], R7 ;  /* 0x00006c0701007387 */ /* 0x0005e80000100800 */
[----:B------:R-:W-:Y:S01]  /*87530*/  STL [R1+0x908], R3 ;  /* 0x0009080301007387 */ /* 0x000fe20000100800 */
[----:B------:R-:W-:Y:S01]  /*87540*/  F2FP.SATFINITE.E5M2.F32.PACK_AB_MERGE_C R11, R11, R20, RZ ;  /* 0x000000140b0b723e */ /* 0x000fe200048060ff */
[----:B-1----:R-:W1:Y:S02]  /*87550*/  LDC R8, c[0x0][0x244] ;  /* 0x00009100ff087b82 */ /* 0x002e640000000800 */
[----:B------:R-:W3:Y:S01]  /*87560*/  LDL R18, [R1+0x1068] ;  /* 0x0010680001127983 */ /* 0x000ee20000100800 */
[----:B--2---:R-:W-:Y:S01]  /*87570*/  VIADD R7, R7, UR5 ;  /* 0x0000000507077c36 */ /* 0x004fe20008000000 */
[----:B------:R-:W-:Y:S01]  /*87580*/  PRMT R2, R6, 0x5410, R2 ;  /* 0x0000541006027816 */ /* 0x000fe20000000002 */
[----:B------:R-:W-:-:S02]  /*87590*/  ULDC UR5, c[0x0][0x244] ;  /* 0x0000910000057ab9 */ /* 0x000fc40000000800 */
[----:B------:R-:W-:Y:S01]  /*875a0*/  VIADD R9, R7, UR9 ;  /* 0x0000000907097c36 */ /* 0x000fe20008000000 */
[----:B------:R-:W-:Y:S01]  /*875b0*/  ULDC UR9, c[0x0][0x248] ;  /* 0x0000920000097ab9 */ /* 0x000fe20000000800 */
[----:B------:R2:W-:Y:S01]  /*875c0*/  STL [R1+0x904], R2 ;  /* 0x0009040201007387 */ /* 0x0005e20000100800 */
[----:B------:R-:W-:-:S03]  /*875d0*/  LOP3.LUT R5, R5, 0xffff, RZ, 0xc0, !PT ;  /* 0x0000ffff05057812 */ /* 0x000fc600078ec0ff */
[----:B------:R4:W-:Y:S01]  /*875e0*/  STL [R1+0x68], R7 ;  /* 0x0000680701007387 */ /* 0x0009e20000100800 */
[----:B--2---:R-:W-:Y:S01]  /*875f0*/  VIADD R2, R9, UR9 ;  /* 0x0000000909027c36 */ /* 0x004fe20008000000 */
[----:B------:R-:W-:Y:S01]  /*87600*/  LOP3.LUT R3, R11, 0xffff, RZ, 0xc0, !PT ;  /* 0x0000ffff0b037812 */ /* 0x000fe200078ec0ff */
[----:B------:R-:W-:Y:S02]  /*87610*/  ULDC UR9, c[0x0][0x248] ;  /* 0x0000920000097ab9 */ /* 0x000fe40000000800 */
[----:B------:R-:W-:Y:S01]  /*87620*/  VIADD R6, R2, UR10 ;  /* 0x0000000a02067c36 */ /* 0x000fe20008000000 */
[----:B------:R2:W-:Y:S01]  /*87630*/  STL [R1+0x60], R2 ;  /* 0x0000600201007387 */ /* 0x0005e20000100800 */
[----:B----4-:R-:W4:Y:S03]  /*87640*/  LDC R7, c[0x0][0x244] ;  /* 0x00009100ff077b82 */ /* 0x010f260000000800 */
[----:B------:R-:W-:Y:S01]  /*87650*/  STL [R1+0x5c], R6 ;  /* 0x00005c0601007387 */ /* 0x000fe20000100800 */
[----:B--2---:R-:W-:Y:S01]  /*87660*/  LOP3.LUT R2, R22, 0xffff, RZ, 0xc0, !PT ;  /* 0x0000ffff16027812 */ /* 0x004fe200078ec0ff */
[----:B------:R-:W-:Y:S01]  /*87670*/  VIADD R27, R6, UR9 ;  /* 0x00000009061b7c36 */ /* 0x000fe20008000000 */
[----:B------:R-:W-:Y:S01]  /*87680*/  PRMT R0, R5, 0x3340, R0 ;  /* 0x0000334005007816 */ /* 0x000fe20000000000 */
[----:B------:R-:W-:-:S02]  /*87690*/  ULDC UR9, c[0x0][0x248] ;  /* 0x0000920000097ab9 */ /* 0x000fc40000000800 */
[----:B------:R-:W-:Y:S04]  /*876a0*/  STL [R1+0xc24], R2 ;  /* 0x000c240201007387 */ /* 0x000fe80000100800 */
[----:B------:R2:W-:Y:S04]  /*876b0*/  STL [R1+0xc28], R5 ;  /* 0x000c280501007387 */ /* 0x0005e80000100800 */
[----:B------:R0:W-:Y:S01]  /*876c0*/  STL [R1+0xc1c], R3 ;  /* 0x000c1c0301007387 */ /* 0x0001e20000100800 */
[----:B--2---:R-:W-:Y:S01]  /*876d0*/  VIADD R5, R27, UR11 ;  /* 0x0000000b1b057c36 */ /* 0x004fe20008000000 */
[----:B------:R-:W-:Y:S01]  /*876e0*/  ULDC.64 UR10, c[0x0][0x220] ;  /* 0x00008800000a7ab9 */ /* 0x000fe20000000a00 */
[----:B0-----:R-:W-:-:S04]  /*876f0*/  PRMT R3, R2, 0x3340, R3 ;  /* 0x0000334002037816 */ /* 0x001fc80000000003 */
[----:B------:R-:W-:Y:S01]  /*87700*/  PRMT R0, R3, 0x5410, R0 ;  /* 0x0000541003007816 */ /* 0x000fe20000000000 */
[----:B---3--:R-:W-:Y:S01]  /*87710*/  IMAD R2, R18, UR5, RZ ;  /* 0x0000000512027c24 */ /* 0x008fe2000f8e02ff */
[----:B------:R0:W-:Y:S01]  /*87720*/  STL [R1+0x42a8], R18 ;  /* 0x0042a81201007387 */ /* 0x0001e20000100800 */
[----:B------:R-:W-:-:S03]  /*87730*/  ULDC UR5, c[0x0][0x248] ;  /* 0x0000920000057ab9 */ /* 0x000fc60000000800 */
[----:B------:R-:W-:Y:S04]  /*87740*/  STL [R1+0x54], R5 ;  /* 0x0000540501007387 */ /* 0x000fe80000100800 */
[----:B------:R-:W2:Y:S01]  /*87750*/  LDL.LU R14, [R1+0x4] ;  /* 0x00000400010e7983 */ /* 0x000ea20000300800 */
[----:B0-----:R-:W-:Y:S01]  /*87760*/  VIADD R18, R5, UR9 ;  /* 0x0000000905127c36 */ /* 0x001fe20008000000 */
[----:B------:R-:W-:Y:S02]  /*87770*/  ULDC UR9, c[0x0][0x248] ;  /* 0x0000920000097ab9 */ /* 0x000fe40000000800 */
[----:B------:R0:W-:Y:S01]  /*87780*/  STL [R1+0x900], R0 ;  /* 0x0009000001007387 */ /* 0x0001e20000100800 */
[----:B------:R-:W-:Y:S02]  /*87790*/  IMAD R4, R4, 0x40, R2 ;  /* 0x0000004004047824 */ /* 0x000fe400078e0202 */
[----:B------:R-:W-:Y:S01]  /*877a0*/  VIADD R11, R18, UR5 ;  /* 0x00000005120b7c36 */ /* 0x000fe20008000000 */
[----:B------:R-:W-:Y:S01]  /*877b0*/  ULDC UR5, c[0x0][0x248] ;  /* 0x0000920000057ab9 */ /* 0x000fe20000000800 */
[----:B0-----:R-:W-:-:S02]  /*877c0*/  IADD3 R0, P1, R2, UR10, RZ ;  /* 0x0000000a02007c10 */ /* 0x001fc4000ff3e0ff */
[----:B------:R-:W-:Y:S01]  /*877d0*/  VIADD R16, R11, UR5 ;  /* 0x000000050b107c36 */ /* 0x000fe20008000000 */
[----:B------:R-:W-:Y:S01]  /*877e0*/  ULDC UR5, c[0x0][0x248] ;  /* 0x0000920000057ab9 */ /* 0x000fe20000000800 */
[----:B------:R-:W-:Y:S01]  /*877f0*/  LEA.HI.X.SX32 R2, R2, UR11, 0x1, P1 ;  /* 0x0000000b02027c11 */ /* 0x000fe200088f0eff */
[----:B------:R-:W-:Y:S02]  /*87800*/  ULDC.64 UR10, c[0x0][0x220] ;  /* 0x00008800000a7ab9 */ /* 0x000fe40000000a00 */
[----:B------:R-:W-:Y:S01]  /*87810*/  IADD3 R3, P1, R4, UR10, RZ ;  /* 0x0000000a04037c10 */ /* 0x000fe2000ff3e0ff */
[----:B------:R-:W-:Y:S01]  /*87820*/  VIADD R12, R16, UR5 ;  /* 0x00000005100c7c36 */ /* 0x000fe20008000000 */
[----:B------:R-:W-:Y:S01]  /*87830*/  ULDC UR5, c[0x0][0x248] ;  /* 0x0000920000057ab9 */ /* 0x000fe20000000800 */
[----:B----4-:R-:W-:Y:S01]  /*87840*/  IMAD R7, R7, 0x40, R4 ;  /* 0x0000004007077824 */ /* 0x010fe200078e0204 */
[----:B------:R-:W-:Y:S01]  /*87850*/  LEA.HI.X.SX32 R4, R4, UR11, 0x1, P1 ;  /* 0x0000000b04047c11 */ /* 0x000fe200088f0eff */
[----:B------:R-:W-:Y:S01]  /*87860*/  ULDC.64 UR10, c[0x0][0x220] ;  /* 0x00008800000a7ab9 */ /* 0x000fe20000000a00 */
[----:B------:R-:W-:Y:S01]  /*87870*/  VIADD R19, R12, UR5 ;  /* 0x000000050c137c36 */ /* 0x000fe20008000000 */
[----:B------:R-:W-:Y:S01]  /*87880*/  ULDC UR5, c[0x0][0x248] ;  /* 0x0000920000057ab9 */ /* 0x000fe20000000800 */
[----:B------:R-:W-:Y:S01]  /*87890*/  IADD3 R5, P1, R7, UR10, RZ ;  /* 0x0000000a07057c10 */ /* 0x000fe2000ff3e0ff */
[----:B-1----:R-:W-:Y:S01]  /*878a0*/  IMAD R8, R8, 0x40, R7 ;  /* 0x0000004008087824 */ /* 0x002fe200078e0207 */
[----:B------:R-:W-:Y:S01]  /*878b0*/  STL.64 [R1+0x42a0], R2 ;  /* 0x0042a00201007387 */ /* 0x000fe20000100a00 */
[----:B------:R-:W-:Y:S01]  /*878c0*/  VIADD R25, R19, UR5 ;  /* 0x0000000513197c36 */ /* 0x000fe20008000000 */
[----:B------:R-:W-:Y:S01]  /*878d0*/  ULDC UR5, c[0x0][0x248] ;  /* 0x0000920000057ab9 */ /* 0x000fe20000000800 */
[----:B------:R-:W-:Y:S01]  /*878e0*/  ULDC UR10, c[0x0][0x248] ;  /* 0x00009200000a7ab9 */ /* 0x000fe20000000800 */
[----:B------:R0:W-:Y:S01]  /*878f0*/  STL.64 [R1+0x4290], R4 ;  /* 0x0042900401007387 */ /* 0x0001e20000100a00 */
[----:B------:R-:W-:Y:S01]  /*87900*/  IADD3 R6, P2, R8, UR12, RZ ;  /* 0x0000000c08067c10 */ /* 0x000fe2000ff5e0ff */
[----:B------:R-:W-:Y:S01]  /*87910*/  ULDC UR12, c[0x0][0x248] ;  /* 0x00009200000c7ab9 */ /* 0x000fe20000000800 */
[----:B------:R-:W-:Y:S01]  /*87920*/  LEA.HI.X.SX32 R7, R7, UR11, 0x1, P1 ;  /* 0x0000000b07077c11 */ /* 0x000fe200088f0eff */
[----:B------:R-:W-:Y:S01]  /*87930*/  ULDC UR11, c[0x0][0x248] ;  /* 0x00009200000b7ab9 */ /* 0x000fe20000000800 */
[----:B0-----:R-:W-:-:S02]  /*87940*/  IMAD.MOV.U32 R4, RZ, RZ, R9 ;  /* 0x000000ffff047224 */ /* 0x001fc400078e0009 */
[----:B------:R-:W-:Y:S01]  /*87950*/  VIADD R9, R25, UR9 ;  /* 0x0000000919097c36 */ /* 0x000fe20008000000 */
[----:B------:R0:W-:Y:S01]  /*87960*/  STL [R1+0x4258], R6 ;  /* 0x0042580601007387 */ /* 0x0001e20000100800 */
[----:B------:R-:W-:Y:S01]  /*87970*/  LEA.HI.X.SX32 R8, R8, UR13, 0x1, P2 ;  /* 0x0000000d08087c11 */ /* 0x000fe200090f0eff */
[----:B------:R-:W-:Y:S01]  /*87980*/  ULDC UR9, c[0x0][0x248] ;  /* 0x0000920000097ab9 */ /* 0x000fe20000000800 */
[----:B------:R-:W-:Y:S01]  /*87990*/  VIADD R13, R9, UR5 ;  /* 0x00000005090d7c36 */ /* 0x000fe20008000000 */
[----:B------:R-:W-:Y:S01]  /*879a0*/  ULDC UR5, c[0x0][0x248] ;  /* 0x0000920000057ab9 */ /* 0x000fe20000000800 */
[----:B0-----:R-:W-:Y:S01]  /*879b0*/  IMAD.MOV.U32 R6, RZ, RZ, R11 ;  /* 0x000000ffff067224 */ /* 0x001fe200078e000b */
[----:B------:R0:W-:Y:S01]  /*879c0*/  STL [R1+0x4288], R7 ;  /* 0x0042880701007387 */ /* 0x0001e20000100800 */
[----:B------:R-:W-:Y:S01]  /*879d0*/  VIADD R11, R13, UR5 ;  /* 0x000000050d0b7c36 */ /* 0x000fe20008000000 */
[----:B------:R-:W-:Y:S01]  /*879e0*/  ULDC UR5, c[0x0][0x248] ;  /* 0x0000920000057ab9 */ /* 0x000fe20000000800 */
[----:B------:R-:W-:-:S02]  /*879f0*/  ULDC UR13, c[0x0][0x248] ;  /* 0x00009200000d7ab9 */ /* 0x000fc40000000800 */
[----:B------:R-:W-:Y:S01]  /*87a00*/  VIADD R23, R11, UR9 ;  /* 0x000000090b177c36 */ /* 0x000fe20008000000 */
[----:B------:R-:W-:Y:S01]  /*87a10*/  ULDC UR9, c[0x0][0x248] ;  /* 0x0000920000097ab9 */ /* 0x000fe20000000800 */
[----:B0-----:R-:W3:Y:S04]  /*87a20*/  LDL R7, [R1+0xbe0] ;  /* 0x000be00001077983 */ /* 0x001ee80000100800 */
[----:B------:R0:W-:Y:S02]  /*87a30*/  STL [R1+0x4260], R8 ;  /* 0x0042600801007387 */ /* 0x0001e40000100800 */
[----:B0-----:R-:W-:Y:S01]  /*87a40*/  VIADD R8, R23, UR5 ;  /* 0x0000000517087c36 */ /* 0x001fe20008000000 */
[----:B------:R-:W-:-:S03]  /*87a50*/  ULDC UR5, c[0x0][0x248] ;  /* 0x0000920000057ab9 */ /* 0x000fc60000000800 */
[----:B------:R-:W-:Y:S01]  /*87a60*/  VIADD R26, R8, UR10 ;  /* 0x0000000a081a7c36 */ /* 0x000fe20008000000 */
        /* <DEDUP_REMOVED lines=10> */
[----:B------:R-:W-:Y:S01]  /*87b10*/  ULDC UR5, c[0x0][0x228] ;  /* 0x00008a0000057ab9 */ /* 0x000fe20000000800 */
[----:B------:R-:W-:Y:S02]  /*87b20*/  IMAD.MOV.U32 R2, RZ, RZ, R15 ;  /* 0x000000ffff027224 */ /* 0x000fe400078e000f */
[----:B------:R-:W-:Y:S01]  /*87b30*/  VIADD R15, R20, UR16 ;  /* 0x00000010140f7c36 */ /* 0x000fe20008000000 */
[----:B------:R0:W-:Y:S01]  /*87b40*/  STL.64 [R1+0x3130], R20 ;  /* 0x0031301401007387 */ /* 0x0001e20000100a00 */
[----:B------:R-:W-:Y:S01]  /*87b50*/  ULDC UR16, c[0x0][0x228] ;  /* 0x00008a0000107ab9 */ /* 0x000fe20000000800 */
[----:B0-----:R-:W-:Y:S02]  /*87b60*/  IMAD.MOV.U32 R21, RZ, RZ, R12 ;  /* 0x000000ffff157224 */ /* 0x001fe400078e000c */
        /* <DEDUP_REMOVED lines=12> */
[----:B------:R-:W-:Y:S01]  /*87c30*/  ULDC UR29, c[0x0][0x228] ;  /* 0x00008a00001d7ab9 */ /* 0x000fe20000000800 */
[----:B------:R-:W-:-:S02]  /*87c40*/  IMAD.MOV.U32 R29, RZ, RZ, R25 ;  /* 0x000000ffff1d7224 */ /* 0x000fc400078e0019 */
[----:B------:R-:W-:Y:S01]  /*87c50*/  VIADD R25, R26, UR30 ;  /* 0x0000001e1a197c36 */ /* 0x000fe20008000000 */
[----:B------:R0:W-:Y:S01]  /*87c60*/  STL.64 [R1+0x3120], R26 ;  /* 0x0031201a01007387 */ /* 0x0001e20000100a00 */
[----:B------:R-:W-:Y:S01]  /*87c70*/  ULDC UR30, c[0x0][0x228] ;  /* 0x00008a00001e7ab9 */ /* 0x000fe20000000800 */
[----:B0-----:R-:W-:Y:S02]  /*87c80*/  IMAD.MOV.U32 R26, RZ, RZ, R24 ;  /* 0x000000ffff1a7224 */ /* 0x001fe400078e0018 */
[----:B------:R-:W-:Y:S01]  /*87c90*/  VIADD R24, R25, UR31 ;  /* 0x0000001f19187c36 */ /* 0x000fe20008000000 */
[----:B------:R-:W-:Y:S01]  /*87ca0*/  ULDC UR31, c[0x0][0x228] ;  /* 0x00008a00001f7ab9 */ /* 0x000fe20000000800 */
[----:B------:R-:W-:Y:S02]  /*87cb0*/  IMAD.MOV.U32 R27, RZ, RZ, R20 ;  /* 0x000000ffff1b7224 */ /* 0x000fe400078e0014 */
[----:B------:R-:W-:Y:S01]  /*87cc0*/  IMAD.MOV.U32 R20, RZ, RZ, R23 ;  /* 0x000000ffff147224 */ /* 0x000fe200078e0017 */
[----:B------:R0:W-:Y:S01]  /*87cd0*/  STL.64 [R1+0x3110], R24 ;  /* 0x0031101801007387 */ /* 0x0001e20000100a00 */
[----:B------:R-:W-:Y:S01]  /*87ce0*/  VIADD R23, R24, UR9 ;  /* 0x0000000918177c36 */ /* 0x000fe20008000000 */
[----:B------:R-:W-:Y:S01]  /*87cf0*/  ULDC UR9, c[0x0][0x228] ;  /* 0x00008a0000097ab9 */ /* 0x000fe20000000800 */
[----:B0-----:R-:W-:-:S02]  /*87d00*/  IMAD.MOV.U32 R24, RZ, RZ, R21 ;  /* 0x000000ffff187224 */ /* 0x001fc400078e0015 */
[----:B------:R-:W-:Y:S02]  /*87d10*/  IMAD.MOV.U32 R21, RZ, RZ, R22 ;  /* 0x000000ffff157224 */ /* 0x000fe400078e0016 */
[----:B------:R-:W-:Y:S01]  /*87d20*/  VIADD R22, R23, UR35 ;  /* 0x0000002317167c36 */ /* 0x000fe20008000000 */
[----:B------:R-:W-:Y:S01]  /*87d30*/  ULDC UR35, c[0x0][0x228] ;  /* 0x00008a0000237ab9 */ /* 0x000fe20000000800 */
[----:B------:R-:W-:Y:S02]  /*87d40*/  IMAD.MOV.U32 R25, RZ, RZ, R13 ;  /* 0x000000ffff197224 */ /* 0x000fe400078e000d */
[----:B------:R-:W-:Y:S01]  /*87d50*/  VIADD R13, R22, UR38 ;  /* 0x00000026160d7c36 */ /* 0x000fe20008000000 */
[----:B------:R0:W-:Y:S01]  /*87d60*/  STL.64 [R1+0x3108], R22 ;  /* 0x0031081601007387 */ /* 0x0001e20000100a00 */
[----:B------:R-:W-:Y:S01]  /*87d70*/  ULDC UR38, c[0x0][0x228] ;  /* 0x00008a0000267ab9 */ /* 0x000fe20000000800 */
[----:B0-----:R-:W-:Y:S02]  /*87d80*/  IMAD.MOV.U32 R22, RZ, RZ, R29 ;  /* 0x000000ffff167224 */ /* 0x001fe400078e001d */
[----:B------:R-:W-:-:S02]  /*87d90*/  IMAD.MOV.U32 R29, RZ, RZ, R12 ;  /* 0x000000ffff1d7224 */ /* 0x000fc400078e000c */
[----:B------:R-:W-:Y:S01]  /*87da0*/  VIADD R12, R13, UR24 ;  /* 0x000000180d0c7c36 */ /* 0x000fe20008000000 */
[----:B------:R-:W-:Y:S01]  /*87db0*/  ULDC UR24, c[0x0][0x228] ;  /* 0x00008a0000187ab9 */ /* 0x000fe20000000800 */
[----:B------:R-:W-:Y:S02]  /*87dc0*/  IMAD.MOV.U32 R23, RZ, RZ, R11 ;  /* 0x000000ffff177224 */ /* 0x000fe400078e000b */
[----:B------:R-:W-:Y:S01]  /*87dd0*/  VIADD R11, R12, UR21 ;  /* 0x000000150c0b7c36 */ /* 0x000fe20008000000 */
[----:B------:R0:W-:Y:S02]  /*87de0*/  STL.64 [R1+0x3128], R12 ;  /* 0x0031280c01007387 */ /* 0x0001e40000100a00 */
[----:B0-----:R-:W-:Y:S02]  /*87df0*/  IMAD.MOV.U32 R12, RZ, RZ, R18 ;  /* 0x000000ffff0c7224 */ /* 0x001fe400078e0012 */
[----:B------:R-:W4:Y:S01]  /*87e00*/  LDL.LU R18, [R1+0x42a8] ;  /* 0x0042a80001127983 */ /* 0x000f220000300800 */
[----:B------:R-:W-:-:S02]  /*87e10*/  IMAD.MOV.U32 R13, RZ, RZ, R9 ;  /* 0x000000ffff0d7224 */ /* 0x000fc400078e0009 */
[----:B------:R-:W-:Y:S01]  /*87e20*/  VIADD R9, R11, UR20 ;  /* 0x000000140b097c36 */ /* 0x000fe20008000000 */
[----:B------:R0:W-:Y:S01]  /*87e30*/  STL.64 [R1+0x3138], R10 ;  /* 0x0031380a01007387 */ /* 0x0001e20000100a00 */
[----:B------:R-:W-:-:S03]  /*87e40*/  ULDC.64 UR20, c[0x0][0x228] ;  /* 0x00008a0000147ab9 */ /* 0x000fc60000000a00 */
[----:B------:R1:W-:Y:S01]  /*87e50*/  STL [R1+0x3160], R9 ;  /* 0x0031600901007387 */ /* 0x0003e20000100800 */
[----:B0-----:R-:W-:Y:S02]  /*87e60*/  IMAD.MOV.U32 R11, RZ, RZ, R19 ;  /* 0x000000ffff0b7224 */ /* 0x001fe400078e0013 */
[----:B------:R-:W-:Y:S02]  /*87e70*/  VIADD R19, R9, UR17 ;  /* 0x0000001109137c36 */ /* 0x000fe40008000000 */
[----:B-1----:R-:W-:Y:S02]  /*87e80*/  IMAD.MOV.U32 R9, RZ, RZ, R16 ;  /* 0x000000ffff097224 */ /* 0x002fe400078e0010 */
[----:B------:R-:W-:Y:S01]  /*87e90*/  VIADD R16, R19, UR11 ;  /* 0x0000000b13107c36 */ /* 0x000fe20008000000 */
[----:B----4-:R0:W-:Y:S04]  /*87ea0*/  STL.64 [R1+0x3140], R18 ;  /* 0x0031401201007387 */ /* 0x0101e80000100a00 */
[----:B0-----:R-:W4:Y:S04]  /*87eb0*/  LDL R18, [R1+0x106c] ;  /* 0x00106c0001127983 */ /* 0x001f280000100800 */
[----:B------:R-:W3:Y:S01]  /*87ec0*/  LDL R19, [R1+0x1b60] ;  /* 0x001b600001137983 */ /* 0x000ee20000100800 */
[----:B------:R-:W-:-:S02]  /*87ed0*/  IMAD.MOV.U32 R10, RZ, RZ, R17 ;  /* 0x000000ffff0a7224 */ /* 0x000fc400078e0011 */
[----:B------:R-:W-:Y:S01]  /*87ee0*/  VIADD R17, R16, UR10 ;  /* 0x0000000a10117c36 */ /* 0x000fe20008000000 */
[----:B------:R-:W-:Y:S01]  /*87ef0*/  ULDC.64 UR10, c[0x0][0x228] ;  /* 0x00008a00000a7ab9 */ /* 0x000fe20000000a00 */
[----:B--2---:R-:W-:-:S03]  /*87f00*/  LOP3.LUT R14, R14, 0xdfffffff, RZ, 0xc0, !PT ;  /* 0xdfffffff0e0e7812 */ /* 0x004fc600078ec0ff */
[----:B------:R-:W-:Y:S04]  /*87f10*/  STL.64 [R1+0x3148], R16 ;  /* 0x0031481001007387 */ /* 0x000fe80000100a00 */
[----:B------:R-:W-:Y:S01]  /*87f20*/  STL.64 [R1+0x4298], R22 ;  /* 0x0042981601007387 */ /* 0x000fe20000100a00 */
[----:B----4-:R-:W-:Y:S02]  /*87f30*/  ISETP.LT.AND P1, PT, R18, UR20, !P3 ;  /* 0x0000001412007c0c */ /* 0x010fe4000df21270 */
[----:B---3--:R-:W-:Y:S01]  /*87f40*/  ISETP.LT.AND P2, PT, R19, UR10, !P3 ;  /* 0x0000000a13007c0c */ /* 0x008fe2000df41270 */
[----:B------:R-:W-:Y:S01]  /*87f50*/  IMAD.MOV.U32 R19, RZ, RZ, R9 ;  /* 0x000000ffff137224 */ /* 0x000fe200078e0009 */
[----:B------:R-:W-:Y:S01]  /*87f60*/  ULDC UR10, c[0x0][0x248] ;  /* 0x00009200000a7ab9 */ /* 0x000fe20000000800 */
[----:B------:R-:W-:-:S02]  /*87f70*/  IMAD.MOV.U32 R9, RZ, RZ, R12 ;  /* 0x000000ffff097224 */ /* 0x000fc400078e000c */
[----:B------:R-:W-:-:S06]  /*87f80*/  IMAD.MOV.U32 R12, RZ, RZ, R24 ;  /* 0x000000ffff0c7224 */ /* 0x000fcc00078e0018 */
[----:B------:R-:W-:Y:S01]  /*87f90*/  @P1 LOP3.LUT R14, R14, 0x20000000, RZ, 0xfc, !PT ;  /* 0x200000000e0e1812 */ /* 0x000fe200078efcff */
[----:B------:R-:W-:-:S03]  /*87fa0*/  IMAD.MOV.U32 R24, RZ, RZ, R28 ;  /* 0x000000ffff187224 */ /* 0x000fc600078e001c */
[----:B------:R-:W-:Y:S01]  /*87fb0*/  LOP3.LUT R14, R14, 0xefffffff, RZ, 0xc0, !PT ;  /* 0xefffffff0e0e7812 */ /* 0x000fe200078ec0ff */
[----:B------:R-:W-:Y:S01]  /*87fc0*/  IMAD.MOV.U32 R28, RZ, RZ, R8 ;  /* 0x000000ffff1c7224 */ /* 0x000fe200078e0008 */
[----:B------:R-:W-:Y:S02]  /*87fd0*/  SHF.R.S32.HI R8, RZ, 0x1f, R7 ;  /* 0x0000001fff087819 */ /* 0x000fe40000011407 */
[----:B------:R-:W-:-:S03]  /*87fe0*/  @P2 LOP3.LUT R14, R14, 0x10000000, RZ, 0xfc, !PT ;  /* 0x100000000e0e2812 */ /* 0x000fc600078efcff */
[----:B------:R-:W-:Y:S04]  /*87ff0*/  STL [R1+0x1e4], R8 ;  /* 0x0001e40801007387 */ /* 0x000fe80000100800 */
[----:B------:R-:W-:Y:S04]  /*88000*/  STL.64 [R1+0x3150], R14 ;  /* 0x0031500e01007387 */ /* 0x000fe80000100a00 */
[----:B------:R-:W-:Y:S04]  /*88010*/  STL [R1+0x3348], R15 ;  /* 0x0033480f01007387 */ /* 0x000fe80000100800 */
[----:B------:R-:W-:Y:S04]  /*88020*/  STL [R1+0x35a0], R15 ;  /* 0x0035a00f01007387 */ /* 0x000fe80000100800 */
[----:B------:R0:W-:Y:S04]  /*88030*/  STL [R1+0x35ec], R15 ;  /* 0x0035ec0f01007387 */ /* 0x0001e80000100800 */
[----:B0-----:R-:W2:Y:S01]  /*88040*/  LDL R15, [R1+0xbdc] ;  /* 0x000bdc00010f7983 */ /* 0x001ea20000100800 */
[----:B------:R-:W-:Y:S01]  /*88050*/  IMAD.MOV.U32 R14, RZ, RZ, R2 ;  /* 0x000000ffff0e7224 */ /* 0x000fe200078e0002 */
[----:B--2---:R-:W-:-:S05]  /*88060*/  IADD3 R2, P2, R15, R0, RZ ;  /* 0x000000000f027210 */ /* 0x004fca0007f5e0ff */
[----:B------:R0:W-:Y:S04]  /*88070*/  STL [R1+0x28a8], R2 ;  /* 0x0028a80201007387 */ /* 0x0001e80000100800 */
[----:B0-----:R-:W2:Y:S01]  /*88080*/  LDL.LU.64 R2, [R1+0x42a0] ;  /* 0x0042a00001027983 */ /* 0x001ea20000300a00 */
[----:B------:R-:W-:Y:S01]  /*88090*/  IMAD.MOV.U32 R18, RZ, RZ, R4 ;  /* 0x000000ffff127224 */ /* 0x000fe200078e0004 */
[C---:B------:R-:W-:Y:S01]  /*880a0*/  IADD3 R4, P1, R7.reuse, R0, RZ ;  /* 0x0000000007047210 */ /* 0x040fe20007f3e0ff */
[----:B------:R-:W-:Y:S02]  /*880b0*/  IMAD.MOV.U32 R17, RZ, RZ, R27 ;  /* 0x000000ffff117224 */ /* 0x000fe400078e001b */
[----:B------:R-:W-:Y:S01]  /*880c0*/  IMAD.MOV.U32 R27, RZ, RZ, R5 ;  /* 0x000000ffff1b7224 */ /* 0x000fe200078e0005 */
[----:B--2---:R-:W-:Y:S01]  /*880d0*/  IADD3 R22, P4, R7, R3, RZ ;  /* 0x0000000307167210 */ /* 0x004fe20007f9e0ff */
[----:B------:R-:W-:-:S04]  /*880e0*/  IMAD.X R5, R8, 0x1, R2, P1 ;  /* 0x0000000108057824 */ /* 0x000fc800008e0602 */
[----:B------:R0:W-:Y:S04]  /*880f0*/  STL [R1+0x28b8], R22 ;  /* 0x0028b81601007387 */ /* 0x0001e80000100800 */
[----:B0-----:R-:W2:Y:S04]  /*88100*/  LDL.LU.64 R22, [R1+0x4298] ;  /* 0x0042980001167983 */ /* 0x001ea80000300a00 */
[----:B------:R0:W-:Y:S04]  /*88110*/  STL.64 [R1+0x28c0], R4 ;  /* 0x0028c00401007387 */ /* 0x0001e80000100a00 */
[----:B0-----:R-:W3:Y:S01]  /*88120*/  LDL.LU.64 R4, [R1+0x4290] ;  /* 0x0042900001047983 */ /* 0x001ee20000300a00 */
[----:B------:R-:W-:-:S02]  /*88130*/  IMAD.MOV.U32 R16, RZ, RZ, R10 ;  /* 0x000000ffff107224 */ /* 0x000fc400078e000a */
[----:B------:R-:W-:Y:S01]  /*88140*/  IMAD.MOV.U32 R10, RZ, RZ, R6 ;  /* 0x000000ffff0a7224 */ /* 0x000fe200078e0006 */
[----:B------:R-:W-:Y:S01]  /*88150*/  STL.64 [R1+0x4280], R2 ;  /* 0x0042800201007387 */ /* 0x000fe20000100a00 */
[----:B------:R-:W-:-:S03]  /*88160*/  SHF.R.S32.HI R6, RZ, 0x1f, R15 ;  /* 0x0000001fff067819 */ /* 0x000fc6000001140f */
[----:B------:R0:W-:Y:S04]  /*88170*/  STL.64 [R1+0x4278], R8 ;  /* 0x0042780801007387 */ /* 0x0001e80000100a00 */
[----:B0-----:R0:W4:Y:S04]  /*88180*/  LDL.64 R8, [R1+0x28a8] ;  /* 0x0028a80001087983 */ /* 0x0011280000100a00 */
[----:B------:R-:W-:Y:S04]  /*88190*/  STL.64 [R1+0x4268], R20 ;  /* 0x0042681401007387 */ /* 0x000fe80000100a00 */
[----:B------:R1:W-:Y:S04]  /*881a0*/  STL [R1+0x4270], R21 ;  /* 0x0042701501007387 */ /* 0x0003e80000100800 */
[----:B-1----:R0:W2:Y:S04]  /*881b0*/  LDL.64 R20, [R1+0x28b8] ;  /* 0x0028b80001147983 */ /* 0x0020a80000100a00 */
[----:B------:R-:W-:Y:S01]  /*881c0*/  STL [R1+0x11c], R6 ;  /* 0x00011c0601007387 */ /* 0x000fe20000100800 */
[----:B---3--:R-:W-:-:S03]  /*881d0*/  IADD3 R2, P1, R7, R5, RZ ;  /* 0x0000000507027210 */ /* 0x008fc60007f3e0ff */
[----:B------:R-:W3:Y:S04]  /*881e0*/  LDL.LU R7, [R1+0x4288] ;  /* 0x0042880001077983 */ /* 0x000ee80000300800 */
[----:B------:R1:W-:Y:S04]  /*881f0*/  STL [R1+0x28b0], R2 ;  /* 0x0028b00201007387 */ /* 0x0003e80000100800 */
[----:B-1----:R-:W4:Y:S02]  /*88200*/  LDL.LU.64 R2, [R1+0x4280] ;  /* 0x0042800001027983 */ /* 0x002f240000300a00 */
[----:B----4-:R-:W-:-:S05]  /*88210*/  IMAD.X R9, R6, 0x1, R2, P2 ;  /* 0x0000000106097824 */ /* 0x010fca00010e0602 */
[----:B------:R1:W-:Y:S04]  /*88220*/  STL [R1+0x28ac], R9 ;  /* 0x0028ac0901007387 */ /* 0x0003e80000100800 */
[----:B-1----:R-:W2:Y:S02]  /*88230*/  LDL.LU.64 R8, [R1+0x4278] ;  /* 0x0042780001087983 */ /* 0x002ea40000300a00 */
[----:B--2---:R-:W-:-:S05]  /*88240*/  IMAD.X R21, R8, 0x1, R4, P4 ;  /* 0x0000000108157824 */ /* 0x004fca00020e0604 */
[----:B------:R1:W-:Y:S04]  /*88250*/  STL [R1+0x28bc], R21 ;  /* 0x0028bc1501007387 */ /* 0x0003e80000100800 */
[----:B-1----:R0:W2:Y:S01]  /*88260*/  LDL.LU R21, [R1+0x4270] ;  /* 0x0042700001157983 */ /* 0x0020a20000300800 */
[----:B------:R-:W-:-:S05]  /*88270*/  IADD3 R20, P2, R15, R3, RZ ;  /* 0x000000030f147210 */ /* 0x000fca0007f5e0ff */
[----:B------:R2:W-:Y:S04]  /*88280*/  STL [R1+0x28a0], R20 ;  /* 0x0028a01401007387 */ /* 0x0005e80000100800 */
[----:B--2---:R-:W2:Y:S04]  /*88290*/  LDL.LU.64 R20, [R1+0x4268] ;  /* 0x0042680001147983 */ /* 0x004ea80000300a00 */
[----:B------:R1:W-:Y:S04]  /*882a0*/  STL.64 [R1+0x4250], R2 ;  /* 0x0042500201007387 */ /* 0x0003e80000100a00 */
[----:B-1----:R0:W3:Y:S02]  /*882b0*/  LDL.64 R2, [R1+0x28b0] ;  /* 0x0028b00001027983 */ /* 0x0020e40000100a00 */
[----:B---3--:R-:W-:Y:S01]  /*882c0*/  IMAD.X R3, R8, 0x1, R7, P1 ;  /* 0x0000000108037824 */ /* 0x008fe200008e0607 */
[----:B------:R-:W-:Y:S01]  /*882d0*/  IADD3 R2, P4, R15, R5, RZ ;  /* 0x000000050f027210 */ /* 0x000fe20007f9e0ff */
[----:B------:R-:W3:Y:S04]  /*882e0*/  LDL.LU R8, [R1+0x4260] ;  /* 0x0042600001087983 */ /* 0x000ee80000300800 */
[----:B------:R-:W-:Y:S04]  /*882f0*/  STL [R1+0x28b4], R3 ;  /* 0x0028b40301007387 */ /* 0x000fe80000100800 */
[----:B------:R1:W-:Y:S04]  /*88300*/  STL [R1+0x425c], R2 ;  /* 0x00425c0201007387 */ /* 0x0003e80000100800 */
[----:B-1----:R0:W4:Y:S04]  /*88310*/  LDL.64 R2, [R1+0x28a0] ;  /* 0x0028a00001027983 */ /* 0x0021280000100a00 */
[----:B----4-:R-:W4:Y:S04]  /*88320*/  LDL R3, [R1+0xbd8] ;  /* 0x000bd80001037983 */ /* 0x010f280000100800 */
[----:B---3--:R1:W-:Y:S04]  /*88330*/  STL.64 [R1+0x4248], R8 ;  /* 0x0042480801007387 */ /* 0x0083e80000100a00 */
[----:B-1----:R-:W3:Y:S01]  /*88340*/  LDL.LU R9, [R1+0xbe0] ;  /* 0x000be00001097983 */ /* 0x002ee20000300800 */
[----:B----4-:R-:W-:-:S02]  /*88350*/  SHF.R.S32.HI R15, RZ, 0x1f, R3 ;  /* 0x0000001fff0f7819 */ /* 0x010fc40000011403 */
[----:B------:R-:W-:Y:S01]  /*88360*/  IADD3 R8, P1, R3, R0, RZ ;  /* 0x0000000003087210 */ /* 0x000fe20007f3e0ff */
[----:B------:R-:W-:-:S05]  /*88370*/  IMAD.X R3, R6, 0x1, R4, P2 ;  /* 0x0000000106037824 */ /* 0x000fca00010e0604 */
[----:B------:R1:W-:Y:S04]  /*88380*/  STL [R1+0x28a4], R3 ;  /* 0x0028a40301007387 */ /* 0x0003e80000100800 */
[----:B------:R-:W4:Y:S04]  /*88390*/  LDL.LU R2, [R1+0x425c] ;  /* 0x00425c0001027983 */ /* 0x000f280000300800 */
[----:B------:R-:W-:Y:S01]  /*883a0*/  STL.64 [R1+0x4240], R4 ;  /* 0x0042400401007387 */ /* 0x000fe20000100a00 */
[----:B-1----:R-:W-:-:S03]  /*883b0*/  IMAD.X R3, R6, 0x1, R7, P4 ;  /* 0x0000000106037824 */ /* 0x002fc600020e0607 */
[----:B------:R-:W-:Y:S04]  /*883c0*/  STL [R1+0x1e0], R15 ;  /* 0x0001e00f01007387 */ /* 0x000fe80000100800 */
[----:B------:R-:W3:Y:S04]  /*883d0*/  LDL.LU R6, [R1+0x4258] ;  /* 0x0042580001067983 */ /* 0x000ee80000300800 */
[----:B----4-:R1:W-:Y:S04]  /*883e0*/  STL.64 [R1+0x2898], R2 ;  /* 0x0028980201007387 */ /* 0x0103e80000100a00 */
[----:B-1----:R-:W4:Y:S01]  /*883f0*/  LDL.LU.64 R2, [R1+0x4250] ;  /* 0x0042500001027983 */ /* 0x002f220000300a00 */
[----:B---3--:R-:W-:-:S03]  /*88400*/  IADD3 R4, P2, R9, R6, RZ ;  /* 0x0000000609047210 */ /* 0x008fc60007f5e0ff */
[----:B------:R1:W-:Y:S04]  /*88410*/  STL.64 [R1+0x4230], R18 ;  /* 0x0042301201007387 */ /* 0x0003e80000100a00 */
[----:B-1----:R-:W3:Y:S04]  /*88420*/  LDL R18, [R1+0xbd4] ;  /* 0x000bd40001127983 */ /* 0x002ee80000100800 */
[----:B------:R1:W-:Y:S04]  /*88430*/  STL.64 [R1+0x4238], R10 ;  /* 0x0042380a01007387 */ /* 0x0003e80000100a00 */
[----:B-1----:R-:W2:Y:S04]  /*88440*/  LDL R10, [R1+0xbd8] ;  /* 0x000bd800010a7983 */ /* 0x002ea80000100800 */
[----:B------:R-:W3:Y:S04]  /*88450*/  LDL.LU R5, [R1+0x1e4] ;  /* 0x0001e40001057983 */ /* 0x000ee80000300800 */
[----:B------:R-:W-:Y:S01]  /*88460*/  STL.64 [R1+0x4228], R6 ;  /* 0x0042280601007387 */ /* 0x000fe20000100a00 */
[----:B----4-:R-:W-:-:S05]  /*88470*/  IMAD.X R9, R15, 0x1, R2, P1 ;  /* 0x000000010f097824 */ /* 0x010fca00008e0602 */
[----:B------:R1:W-:Y:S04]  /*88480*/  STL.64 [R1+0x2890], R8 ;  /* 0x0028900801007387 */ /* 0x0003e80000100a00 */
[----:B-1----:R-:W3:Y:S02]  /*88490*/  LDL.LU.64 R8, [R1+0x4248] ;  /* 0x0042480001087983 */ /* 0x002ee40000300a00 */
[----:B---3--:R-:W-:-:S05]  /*884a0*/  IMAD.X R5, R5, 0x1, R8, P2 ;  /* 0x0000000105057824 */ /* 0x008fca00010e0608 */
[----:B------:R1:W-:Y:S04]  /*884b0*/  STL.64 [R1+0x2878], R4 ;  /* 0x0028780401007387 */ /* 0x0003e80000100a00 */
[----:B-1----:R-:W3:Y:S01]  /*884c0*/  LDL.LU.64 R4, [R1+0x4240] ;  /* 0x0042400001047983 */ /* 0x002ee20000300a00 */
[----:B--2---:R-:W-:Y:S02]  /*884d0*/  IADD3 R6, P4, R10, R3, RZ ;  /* 0x000000030a067210 */ /* 0x004fe40007f9e0ff */
[----:B------:R-:W-:Y:S02]  /*884e0*/  SHF.R.S32.HI R15, RZ, 0x1f, R18 ;  /* 0x0000001fff0f7819 */ /* 0x000fe40000011412 */
[----:B------:R-:W-:Y:S02]  /*884f0*/  IADD3 R18, P2, R18, R0, RZ ;  /* 0x0000000012127210 */ /* 0x000fe40007f5e0ff */
[----:B---3--:R-:W-:-:S05]  /*88500*/  IADD3 R10, P1, R10, R5, RZ ;  /* 0x000000050a0a7210 */ /* 0x008fca0007f3e0ff */
[----:B------:R1:W-:Y:S04]  /*88510*/  STL [R1+0x2868], R10 ;  /* 0x0028680a01007387 */ /* 0x0003e80000100800 */
[----:B-1----:R-:W2:Y:S04]  /*88520*/  LDL.LU.64 R10, [R1+0x4238] ;  /* 0x00423800010a7983 */ /* 0x002ea80000300a00 */
[----:B------:R1:W-:Y:S04]  /*88530*/  STL [R1+0x2860], R18 ;  /* 0x0028601201007387 */ /* 0x0003e80000100800 */
[----:B-1----:R-:W3:Y:S04]  /*88540*/  LDL.LU.64 R18, [R1+0x4230] ;  /* 0x0042300001127983 */ /* 0x002ee80000300a00 */
[----:B------:R1:W-:Y:S04]  /*88550*/  STL.64 [R1+0x4220], R8 ;  /* 0x0042200801007387 */ /* 0x0003e80000100a00 */
[----:B-1----:R0:W4:Y:S04]  /*88560*/  LDL.64 R8, [R1+0x2860] ;  /* 0x0028600001087983 */ /* 0x0021280000100a00 */
[----:B----4-:R-:W4:Y:S04]  /*88570*/  LDL R9, [R1+0x1e0] ;  /* 0x0001e00001097983 */ /* 0x010f280000100800 */
[----:B------:R1:W-:Y:S04]  /*88580*/  STL [R1+0x4210], R0 ;  /* 0x0042100001007387 */ /* 0x0003e80000100800 */
[----:B-1----:R-:W2:Y:S01]  /*88590*/  LDL R0, [R1+0xbd4] ;  /* 0x000bd40001007983 */ /* 0x002ea20000100800 */
[----:B----4-:R-:W-:-:S05]  /*885a0*/  IMAD.X R7, R9, 0x1, R4, P4 ;  /* 0x0000000109077824 */ /* 0x010fca00020e0604 */
[----:B------:R1:W-:Y:S04]  /*885b0*/  STL.64 [R1+0x2870], R6 ;  /* 0x0028700601007387 */ /* 0x0003e80000100a00 */
[----:B-1----:R-:W4:Y:S04]  /*885c0*/  LDL.LU.64 R6, [R1+0x4228] ;  /* 0x0042280001067983 */ /* 0x002f280000300a00 */
[----:B------:R1:W-:Y:S04]  /*885d0*/  STL.64 [R1+0x4218], R4 ;  /* 0x0042180401007387 */ /* 0x0003e80000100a00 */
[----:B-1----:R-:W4:Y:S04]  /*885e0*/  LDL.LU R5, [R1+0xbdc] ;  /* 0x000bdc0001057983 */ /* 0x002f280000300800 */
[----:B------:R1:W-:Y:S04]  /*885f0*/  STL.64 [R1+0x4208], R24 ;  /* 0x0042081801007387 */ /* 0x0003e80000100a00 */
[----:B-1----:R0:W3:Y:S01]  /*88600*/  LDL.64 R24, [R1+0x2868] ;  /* 0x0028680001187983 */ /* 0x0020e20000100a00 */
[----:B----4-:R-:W-:-:S03]  /*88610*/  IADD3 R4, P4, R5, R6, RZ ;  /* 0x0000000605047210 */ /* 0x010fc60007f9e0ff */
[----:B------:R-:W4:Y:S01]  /*88620*/  LDL.LU R5, [R1+0x11c] ;  /* 0x00011c0001057983 */ /* 0x000f220000300800 */
[----:B---3--:R-:W-:Y:S02]  /*88630*/  IMAD.X R25, R9, 0x1, R7, P1 ;  /* 0x0000000109197824 */ /* 0x008fe400008e0607 */
[----:B------:R-:W-:-:S03]  /*88640*/  IMAD.X R9, R15, 0x1, R2, P2 ;  /* 0x000000010f097824 */ /* 0x000fc600010e0602 */
[----:B------:R1:W-:Y:S04]  /*88650*/  STL [R1+0x286c], R25 ;  /* 0x00286c1901007387 */ /* 0x0003e80000100800 */
[----:B-1----:R-:W3:Y:S04]  /*88660*/  LDL R25, [R1+0xbd0] ;  /* 0x000bd00001197983 */ /* 0x002ee80000100800 */
[----:B------:R1:W-:Y:S04]  /*88670*/  STL [R1+0x2864], R9 ;  /* 0x0028640901007387 */ /* 0x0003e80000100800 */
[----:B-1----:R-:W4:Y:S04]  /*88680*/  LDL.LU.64 R8, [R1+0x4220] ;  /* 0x0042200001087983 */ /* 0x002f280000300a00 */
[----:B------:R1:W-:Y:S04]  /*88690*/  STL.64 [R1+0x4200], R2 ;  /* 0x0042000201007387 */ /* 0x0003e80000100a00 */
[----:B-1----:R-:W2:Y:S01]  /*886a0*/  LDL.LU R2, [R1+0xbd8] ;  /* 0x000bd80001027983 */ /* 0x002ea20000300800 */
[----:B----4-:R-:W-:-:S05]  /*886b0*/  IMAD.X R5, R5, 0x1, R8, P4 ;  /* 0x0000000105057824 */ /* 0x010fca00020e0608 */
[----:B------:R1:W-:Y:S04]  /*886c0*/  STL.64 [R1+0x2858], R4 ;  /* 0x0028580401007387 */ /* 0x0003e80000100a00 */
[----:B-1----:R-:W4:Y:S01]  /*886d0*/  LDL.LU.64 R4, [R1+0x4218] ;  /* 0x0042180001047983 */ /* 0x002f220000300a00 */
[----:B--2---:R-:W-:Y:S02]  /*886e0*/  IADD3 R2, P2, R2, R6, RZ ;  /* 0x0000000602027210 */ /* 0x004fe40007f5e0ff */
[----:B---3--:R-:W-:Y:S02]  /*886f0*/  SHF.R.S32.HI R25, RZ, 0x1f, R25 ;  /* 0x0000001fff197819 */ /* 0x008fe40000011419 */
[C---:B------:R-:W-:Y:S01]  /*88700*/  IADD3 R24, P1, R0.reuse, R3, RZ ;  /* 0x0000000300187210 */ /* 0x040fe20007f3e0ff */
[----:B------:R4:W-:Y:S02]  /*88710*/  STL [R1+0x2848], R2 ;  /* 0x0028480201007387 */ /* 0x0009e40000100800 */
[----:B----4-:R-:W-:-:S02]  /*88720*/  IADD3 R2, P4, R0, R5, RZ ;  /* 0x0000000500027210 */ /* 0x010fc40007f9e0ff */
[----:B------:R-:W2:Y:S04]  /*88730*/  LDL.LU R0, [R1+0x4210] ;  /* 0x0042100001007983 */ /* 0x000ea80000300800 */
[----:B------:R-:W3:Y:S04]  /*88740*/  LDL.LU R3, [R1+0xbd4] ;  /* 0x000bd40001037983 */ /* 0x000ee80000300800 */
[----:B------:R1:W-:Y:S02]  /*88750*/  STL [R1+0x11c], R25 ;  /* 0x00011c1901007387 */ /* 0x0003e40000100800 */
[----:B-1----:R-:W-:-:S05]  /*88760*/  IMAD.X R25, R15, 0x1, R4, P1 ;  /* 0x000000010f197824 */ /* 0x002fca00008e0604 */
[----:B------:R1:W-:Y:S04]  /*88770*/  STL.64 [R1+0x2850], R24 ;  /* 0x0028501801007387 */ /* 0x0003e80000100a00 */
[----:B-1----:R-:W4:Y:S04]  /*88780*/  LDL.LU.64 R24, [R1+0x4208] ;  /* 0x0042080001187983 */ /* 0x002f280000300a00 */
[----:B----4-:R1:W-:Y:S04]  /*88790*/  STL.64 [R1+0x41f0], R24 ;  /* 0x0041f01801007387 */ /* 0x0103e80000100a00 */
[----:B-1----:R0:W4:Y:S04]  /*887a0*/  LDL.64 R24, [R1+0x2848] ;  /* 0x0028480001187983 */ /* 0x0021280000100a00 */
[----:B----4-:R-:W4:Y:S04]  /*887b0*/  LDL.LU R25, [R1+0x1e0] ;  /* 0x0001e00001197983 */ /* 0x010f280000300800 */
[----:B------:R-:W-:Y:S04]  /*887c0*/  STL.64 [R1+0x41f8], R26 ;  /* 0x0041f81a01007387 */ /* 0x000fe80000100a00 */
[----:B------:R-:W-:Y:S04]  /*887d0*/  STL.64 [R1+0x41e0], R20 ;  /* 0x0041e01401007387 */ /* 0x000fe80000100a00 */
[----:B------:R1:W-:Y:S04]  /*887e0*/  STL [R1+0x41dc], R4 ;  /* 0x0041dc0401007387 */ /* 0x0003e80000100800 */
[----:B-1----:R-:W2:Y:S01]  /*887f0*/  LDL.LU R4, [R1+0xbd0] ;  /* 0x000bd00001047983 */ /* 0x002ea20000300800 */
[----:B----4-:R-:W-:-:S05]  /*88800*/  IMAD.X R25, R25, 0x1, R8, P2 ;  /* 0x0000000119197824 */ /* 0x010fca00010e0608 */
[----:B------:R-:W-:Y:S04]  /*88810*/  STL [R1+0x284c], R25 ;  /* 0x00284c1901007387 */ /* 0x000fe80000100800 */
[----:B------:R-:W4:Y:S01]  /*88820*/  LDL R21, [R1+0x11c] ;  /* 0x00011c0001157983 */ /* 0x000f220000100800 */
[----:B---3--:R-:W-:Y:S01]  /*88830*/  IADD3 R24, P1, R3, R6, RZ ;  /* 0x0000000603187210 */ /* 0x008fe20007f3e0ff */
[----:B------:R-:W-:Y:S01]  /*88840*/  IMAD.X R3, R15, 0x1, R7, P4 ;  /* 0x000000010f037824 */ /* 0x000fe200020e0607 */
[----:B--2---:R-:W-:-:S05]  /*88850*/  IADD3 R20, P2, R4, R0, RZ ;  /* 0x0000000004147210 */ /* 0x004fca0007f5e0ff */
[----:B----4-:R-:W-:Y:S04]  /*88860*/  STL.64 [R1+0x41e8], R20 ;  /* 0x0041e81401007387 */ /* 0x010fe80000100a00 */
[----:B------:R1:W-:Y:S04]  /*88870*/  STL.64 [R1+0x2840], R2 ;  /* 0x0028400201007387 */ /* 0x0003e80000100a00 */
[----:B-1----:R-:W2:Y:S01]  /*88880*/  LDL.LU.64 R2, [R1+0x4200] ;  /* 0x0042000001027983 */ /* 0x002ea20000300a00 */
[----:B------:R-:W-:Y:S01]  /*88890*/  IMAD.X R25, R15, 0x1, R8, P1 ;  /* 0x000000010f197824 */ /* 0x000fe200008e0608 */
[----:B--2---:R-:W-:-:S05]  /*888a0*/  IADD3 R26, P4, R4, R3, RZ ;  /* 0x00000003041a7210 */ /* 0x004fca0007f9e0ff */
[----:B------:R1:W-:Y:S04]  /*888b0*/  STL [R1+0x2808], R26 ;  /* 0x0028081a01007387 */ /* 0x0003e80000100800 */
[----:B-1----:R-:W2:Y:S04]  /*888c0*/  LDL.LU.64 R26, [R1+0x41f8] ;  /* 0x0041f800011a7983 */ /* 0x002ea80000300a00 */
[----:B------:R1:W-:Y:S04]  /*888d0*/  STL.64 [R1+0x2818], R24 ;  /* 0x0028181801007387 */ /* 0x0003e80000100a00 */
[----:B-1----:R-:W3:Y:S04]  /*888e0*/  LDL.LU.64 R24, [R1+0x41f0] ;  /* 0x0041f00001187983 */ /* 0x002ee80000300a00 */
[----:B------:R-:W4:Y:S01]  /*888f0*/  LDL.LU R15, [R1+0xbc0] ;  /* 0x000bc000010f7983 */ /* 0x000f220000300800 */
[----:B------:R-:W-:-:S03]  /*88900*/  IADD3 R20, P1, R4, R5, RZ ;  /* 0x0000000504147210 */ /* 0x000fc60007f3e0ff */
[----:B----4-:R-:W-:Y:S04]  /*88910*/  STL [R1+0x4138], R15 ;  /* 0x0041380f01007387 */ /* 0x010fe80000100800 */
[----:B------:R1:W-:Y:S04]  /*88920*/  STL [R1+0x2800], R20 ;  /* 0x0028001401007387 */ /* 0x0003e80000100800 */
[----:B-1----:R-:W4:Y:S02]  /*88930*/  LDL.LU.64 R20, [R1+0x41e8] ;  /* 0x0041e80001147983 */ /* 0x002f240000300a00 */
[----:B----4-:R-:W-:-:S05]  /*88940*/  IMAD.X R21, R21, 0x1, R2, P2 ;  /* 0x0000000115157824 */ /* 0x010fca00010e0602 */
[----:B------:R1:W-:Y:S04]  /*88950*/  STL.64 [R1+0x2810], R20 ;  /* 0x0028101401007387 */ /* 0x0003e80000100a00 */
[----:B-1----:R-:W4:Y:S04]  /*88960*/  LDL.LU.64 R20, [R1+0x41e0] ;  /* 0x0041e00001147983 */ /* 0x002f280000300a00 */
[----:B------:R-:W2:Y:S04]  /*88970*/  LDL R15, [R1+0xbcc] ;  /* 0x000bcc00010f7983 */ /* 0x000ea80000100800 */
[----:B------:R1:W-:Y:S02]  /*88980*/  STL.64 [R1+0x41c8], R2 ;  /* 0x0041c80201007387 */ /* 0x0003e40000100a00 */
[----:B-1----:R-:W-:-:S02]  /*88990*/  IADD3 R2, P2, R4, R6, RZ ;  /* 0x0000000604027210 */ /* 0x002fc40007f5e0ff */
[----:B------:R-:W3:Y:S04]  /*889a0*/  LDL.LU R4, [R1+0x41dc] ;  /* 0x0041dc0001047983 */ /* 0x000ee80000300800 */
[----:B------:R-:W-:Y:S04]  /*889b0*/  STL.64 [R1+0x41d0], R6 ;  /* 0x0041d00601007387 */ /* 0x000fe80000100a00 */
[----:B------:R1:W-:Y:S04]  /*889c0*/  STL [R1+0x41d8], R7 ;  /* 0x0041d80701007387 */ /* 0x0003e80000100800 */
[----:B------:R0:W-:Y:S04]  /*889d0*/  STL [R1+0x27b0], R2 ;  /* 0x0027b00201007387 */ /* 0x0001e80000100800 */
[----:B-1----:R1:W3:Y:S04]  /*889e0*/  LDL.64 R6, [R1+0x2808] ;  /* 0x0028080001067983 */ /* 0x0022e80000100a00 */
[----:B0-----:R1:W2:Y:S04]  /*889f0*/  LDL.64 R2, [R1+0x2800] ;  /* 0x0028000001027983 */ /* 0x0012a80000100a00 */
[----:B------:R-:W-:Y:S04]  /*88a00*/  STL.64 [R1+0x41b0], R16 ;  /* 0x0041b01001007387 */ /* 0x000fe80000100a00 */
[----:B------:R0:W-:Y:S04]  /*88a10*/  STL [R1+0x41b8], R17 ;  /* 0x0041b81101007387 */ /* 0x0001e80000100800 */
[----:B0-----:R1:W4:Y:S04]  /*88a20*/  LDL.64 R16, [R1+0x27b0] ;  /* 0x0027b00001107983 */ /* 0x0013280000100a00 */
[----:B----4-:R-:W3:Y:S01]  /*88a30*/  LDL.LU R17, [R1+0x11c] ;  /* 0x00011c0001117983 */ /* 0x010ee20000300800 */
[----:B--2---:R-:W-:-:S03]  /*88a40*/  SHF.R.S32.HI R3, RZ, 0x1f, R15 ;  /* 0x0000001fff037819 */ /* 0x004fc6000001140f */
[----:B------:R-:W-:Y:S01]  /*88a50*/  STL.64 [R1+0x41c0], R12 ;  /* 0x0041c00c01007387 */ /* 0x000fe20000100a00 */
[----:B---3--:R-:W-:-:S05]  /*88a60*/  IMAD.X R7, R17, 0x1, R4, P4 ;  /* 0x0000000111077824 */ /* 0x008fca00020e0604 */
[----:B------:R0:W-:Y:S04]  /*88a70*/  STL [R1+0x280c], R7 ;  /* 0x00280c0701007387 */ /* 0x0001e80000100800 */
[----:B------:R-:W-:Y:S04]  /*88a80*/  STL [R1+0x118], R3 ;  /* 0x0001180301007387 */ /* 0x000fe80000100800 */
[----:B0-----:R1:W2:Y:S04]  /*88a90*/  LDL.LU R7, [R1+0x41d8] ;  /* 0x0041d80001077983 */ /* 0x0012a80000300800 */
[----:B------:R0:W-:Y:S04]  /*88aa0*/  STL [R1+0x41a4], R4 ;  /* 0x0041a40401007387 */ /* 0x0001e80000100800 */
[----:B0-----:R-:W3:Y:S02]  /*88ab0*/  LDL.LU R4, [R1+0xbcc] ;  /* 0x000bcc0001047983 */ /* 0x001ee40000300800 */
[----:B---3--:R-:W-:-:S05]  /*88ac0*/  IADD3 R6, P4, R4, R0, RZ ;  /* 0x0000000004067210 */ /* 0x008fca0007f9e0ff */
[----:B------:R2:W-:Y:S04]  /*88ad0*/  STL [R1+0x27f8], R6 ;  /* 0x0027f80601007387 */ /* 0x0005e80000100800 */
[----:B--2---:R-:W2:Y:S02]  /*88ae0*/  LDL.LU.64 R6, [R1+0x41d0] ;  /* 0x0041d00001067983 */ /* 0x004ea40000300a00 */
[----:B--2---:R-:W-:-:S05]  /*88af0*/  IMAD.X R3, R17, 0x1, R7, P1 ;  /* 0x0000000111037824 */ /* 0x004fca00008e0607 */
[----:B------:R0:W-:Y:S04]  /*88b00*/  STL [R1+0x2804], R3 ;  /* 0x0028040301007387 */ /* 0x0001e80000100800 */
[----:B0-----:R-:W2:Y:S04]  /*88b10*/  LDL.LU.64 R2, [R1+0x41c8] ;  /* 0x0041c80001027983 */ /* 0x001ea80000300a00 */
[----:B------:R0:W-:Y:S01]  /*88b20*/  STL.64 [R1+0x41a8], R6 ;  /* 0x0041a80601007387 */ /* 0x0001e20000100a00 */
[----:B------:R-:W-:-:S03]  /*88b30*/  IMAD.X R17, R17, 0x1, R8, P2 ;  /* 0x0000000111117824 */ /* 0x000fc600010e0608 */
[----:B------:R-:W3:Y:S04]  /*88b40*/  LDL R15, [R1+0xbc8] ;  /* 0x000bc800010f7983 */ /* 0x000ee80000100800 */
[----:B0-----:R1:W4:Y:S01]  /*88b50*/  LDL.64 R6, [R1+0x27f8] ;  /* 0x0027f80001067983 */ /* 0x0013220000100a00 */
[----:B--2---:R-:W-:-:S03]  /*88b60*/  IADD3 R12, P1, R4, R3, RZ ;  /* 0x00000003040c7210 */ /* 0x004fc60007f3e0ff */
[----:B----4-:R-:W2:Y:S04]  /*88b70*/  LDL R7, [R1+0x118] ;  /* 0x0001180001077983 */ /* 0x010ea80000100800 */
[----:B------:R0:W-:Y:S04]  /*88b80*/  STL [R1+0x27f0], R12 ;  /* 0x0027f00c01007387 */ /* 0x0001e80000100800 */
[----:B0-----:R-:W4:Y:S04]  /*88b90*/  LDL.LU.64 R12, [R1+0x41c0] ;  /* 0x0041c000010c7983 */ /* 0x001f280000300a00 */
[----:B------:R0:W-:Y:S04]  /*88ba0*/  STL [R1+0x27b4], R17 ;  /* 0x0027b41101007387 */ /* 0x0001e80000100800 */
[----:B0-----:R1:W3:Y:S01]  /*88bb0*/  LDL.LU R17, [R1+0x41b8] ;  /* 0x0041b80001117983 */ /* 0x0012e20000300800 */
[----:B------:R-:W-:-:S05]  /*88bc0*/  IADD3 R16, P2, R4, R5, RZ ;  /* 0x0000000504107210 */ /* 0x000fca0007f5e0ff */
[----:B------:R3:W-:Y:S01]  /*88bd0*/  STL [R1+0x27a8], R16 ;  /* 0x0027a81001007387 */ /* 0x0007e20000100800 */
[----:B--2---:R-:W-:-:S03]  /*88be0*/  IMAD.X R7, R7, 0x1, R2, P4 ;  /* 0x0000000107077824 */ /* 0x004fc600020e0602 */
[----:B---3--:R-:W2:Y:S04]  /*88bf0*/  LDL.LU.64 R16, [R1+0x41b0] ;  /* 0x0041b00001107983 */ /* 0x008ea80000300a00 */
[----:B------:R0:W-:Y:S04]  /*88c00*/  STL [R1+0x27fc], R7 ;  /* 0x0027fc0701007387 */ /* 0x0001e80000100800 */
[----:B0-----:R-:W3:Y:S04]  /*88c10*/  LDL.LU.64 R6, [R1+0x41a8] ;  /* 0x0041a80001067983 */ /* 0x001ee80000300a00 */
[----:B------:R3:W-:Y:S02]  /*88c20*/  STL.64 [R1+0x4190], R2 ;  /* 0x0041900201007387 */ /* 0x0007e40000100a00 */
[----:B---3--:R-:W-:-:S02]  /*88c30*/  IADD3 R2, P4, R4, R6, RZ ;  /* 0x0000000604027210 */ /* 0x008fc40007f9e0ff */
[----:B------:R-:W3:Y:S04]  /*88c40*/  LDL.LU R4, [R1+0x41a4] ;  /* 0x0041a40001047983 */ /* 0x000ee80000300800 */
[----:B------:R-:W-:Y:S04]  /*88c50*/  STL.64 [R1+0x4198], R6 ;  /* 0x0041980601007387 */ /* 0x000fe80000100a00 */
[----:B------:R0:W-:Y:S04]  /*88c60*/  STL [R1+0x41a0], R7 ;  /* 0x0041a00701007387 */ /* 0x0001e80000100800 */
[----:B------:R1:W-:Y:S04]  /*88c70*/  STL [R1+0x2780], R2 ;  /* 0x0027800201007387 */ /* 0x0003e80000100800 */
[----:B0-----:R0:W3:Y:S04]  /*88c80*/  LDL.64 R6, [R1+0x27f0] ;  /* 0x0027f00001067983 */ /* 0x0010e80000100a00 */
[----:B-1----:R0:W2:Y:S04]  /*88c90*/  LDL.64 R2, [R1+0x27a8] ;  /* 0x0027a80001027983 */ /* 0x0020a80000100a00 */
[----:B------:R1:W-:Y:S04]  /*88ca0*/  STL.64 [R1+0x4180], R22 ;  /* 0x0041801601007387 */ /* 0x0003e80000100a00 */
[----:B-1----:R0:W4:Y:S04]  /*88cb0*/  LDL.64 R22, [R1+0x2780] ;  /* 0x0027800001167983 */ /* 0x0021280000100a00 */
[----:B----4-:R-:W3:Y:S04]  /*88cc0*/  LDL.LU R23, [R1+0x118] ;  /* 0x0001180001177983 */ /* 0x010ee80000300800 */
[----:B------:R-:W-:Y:S04]  /*88cd0*/  STL.64 [R1+0x4178], R12 ;  /* 0x0041780c01007387 */ /* 0x000fe80000100a00 */
[----:B------:R-:W-:Y:S01]  /*88ce0*/  STL [R1+0x4188], R13 ;  /* 0x0041880d01007387 */ /* 0x000fe20000100800 */
[----:B---3--:R-:W-:-:S05]  /*88cf0*/  IMAD.X R7, R23, 0x1, R4, P1 ;  /* 0x0000000117077824 */ /* 0x008fca00008e0604 */
[----:B------:R1:W-:Y:S04]  /*88d00*/  STL [R1+0x27f4], R7 ;  /* 0x0027f40701007387 */ /* 0x0003e80000100800 */
[----:B-1----:R0:W3:Y:S04]  /*88d10*/  LDL.LU R7, [R1+0x41a0] ;  /* 0x0041a00001077983 */ /* 0x0020e80000300800 */
[----:B------:R1:W-:Y:S04]  /*88d20*/  STL [R1+0x4168], R4 ;  /* 0x0041680401007387 */ /* 0x0003e80000100800 */
[----:B-1----:R-:W4:Y:S02]  /*88d30*/  LDL.LU R4, [R1+0xbc8] ;  /* 0x000bc80001047983 */ /* 0x002f240000300800 */
[----:B----4-:R-:W-:-:S05]  /*88d40*/  IADD3 R6, P1, R4, R0, RZ ;  /* 0x0000000004067210 */ /* 0x010fca0007f3e0ff */
[----:B------:R3:W-:Y:S04]  /*88d50*/  STL [R1+0x2778], R6 ;  /* 0x0027780601007387 */ /* 0x0007e80000100800 */
[----:B---3--:R-:W2:Y:S02]  /*88d60*/  LDL.LU.64 R6, [R1+0x4198] ;  /* 0x0041980001067983 */ /* 0x008ea40000300a00 */
[----:B--2---:R-:W-:-:S05]  /*88d70*/  IMAD.X R3, R23, 0x1, R7, P2 ;  /* 0x0000000117037824 */ /* 0x004fca00010e0607 */
[----:B------:R1:W-:Y:S04]  /*88d80*/  STL [R1+0x27ac], R3 ;  /* 0x0027ac0301007387 */ /* 0x0003e80000100800 */
[----:B-1----:R-:W2:Y:S04]  /*88d90*/  LDL.LU.64 R2, [R1+0x4190] ;  /* 0x0041900001027983 */ /* 0x002ea80000300a00 */
[----:B------:R1:W-:Y:S04]  /*88da0*/  STL.64 [R1+0x4170], R6 ;  /* 0x0041700601007387 */ /* 0x0003e80000100a00 */
[----:B-1----:R0:W3:Y:S01]  /*88db0*/  LDL.64 R6, [R1+0x2778] ;  /* 0x0027780001067983 */ /* 0x0020e20000100a00 */
[----:B--2---:R-:W-:-:S05]  /*88dc0*/  IADD3 R12, P2, R4, R3, RZ ;  /* 0x00000003040c7210 */ /* 0x004fca0007f5e0ff */
[----:B------:R1:W-:Y:S04]  /*88dd0*/  STL [R1+0x2770], R12 ;  /* 0x0027700c01007387 */ /* 0x0003e80000100800 */
[----:B------:R0:W2:Y:S01]  /*88de0*/  LDL.LU R13, [R1+0x4188] ;  /* 0x00418800010d7983 */ /* 0x0000a20000300800 */
[----:B------:R-:W-:Y:S01]  /*88df0*/  SHF.R.S32.HI R15, RZ, 0x1f, R15 ;  /* 0x0000001fff0f7819 */ /* 0x000fe2000001140f */
[----:B------:R-:W-:Y:S01]  /*88e00*/  IMAD.X R23, R23, 0x1, R8, P4 ;  /* 0x0000000117177824 */ /* 0x000fe200020e0608 */
[----:B-1----:R-:W-:-:S04]  /*88e10*/  IADD3 R12, P4, R4, R5, RZ ;  /* 0x00000005040c7210 */ /* 0x002fc80007f9e0ff */
[----:B------:R1:W-:Y:S01]  /*88e20*/  STL [R1+0x2784], R23 ;  /* 0x0027841701007387 */ /* 0x0003e20000100800 */
[----:B---3--:R-:W-:-:S03]  /*88e30*/  IMAD.X R7, R15, 0x1, R2, P1 ;  /* 0x000000010f077824 */ /* 0x008fc600008e0602 */
[----:B-1----:R-:W3:Y:S04]  /*88e40*/  LDL.LU.64 R22, [R1+0x4180] ;  /* 0x0041800001167983 */ /* 0x002ee80000300a00 */
[----:B------:R-:W-:Y:S04]  /*88e50*/  STL.64 [R1+0x4160], R8 ;  /* 0x0041600801007387 */ /* 0x000fe80000100a00 */
[----:B------:R2:W-:Y:S04]  /*88e60*/  STL [R1+0x2748], R12 ;  /* 0x0027480c01007387 */ /* 0x0005e80000100800 */
[----:B--2---:R-:W2:Y:S04]  /*88e70*/  LDL.LU.64 R12, [R1+0x4178] ;  /* 0x00417800010c7983 */ /* 0x004ea80000300a00 */
[----:B------:R1:W-:Y:S04]  /*88e80*/  STL [R1+0x277c], R7 ;  /* 0x00277c0701007387 */ /* 0x0003e80000100800 */
[----:B-1----:R-:W4:Y:S04]  /*88e90*/  LDL.LU.64 R6, [R1+0x4170] ;  /* 0x0041700001067983 */ /* 0x002f280000300a00 */
[----:B------:R1:W-:Y:S04]  /*88ea0*/  STL.64 [R1+0x4148], R2 ;  /* 0x0041480201007387 */ /* 0x0003e80000100a00 */
[----:B-1----:R-:W3:Y:S01]  /*88eb0*/  LDL.64 R2, [R1+0x2748] ;  /* 0x0027480001027983 */ /* 0x002ee20000100a00 */
[----:B----4-:R-:W-:-:S03]  /*88ec0*/  IADD3 R8, P1, R4, R6, RZ ;  /* 0x0000000604087210 */ /* 0x010fc60007f3e0ff */
[----:B---3--:R1:W-:Y:S04]  /*88ed0*/  STL [R1+0x4150], R2 ;  /* 0x0041500201007387 */ /* 0x0083e80000100800 */
[----:B-1----:R-:W3:Y:S04]  /*88ee0*/  LDL R2, [R1+0xbc4] ;  /* 0x000bc40001027983 */ /* 0x002ee80000100800 */
[----:B------:R-:W4:Y:S04]  /*88ef0*/  LDL.LU R4, [R1+0x4168] ;  /* 0x0041680001047983 */ /* 0x000f280000300800 */
[----:B------:R1:W-:Y:S04]  /*88f00*/  STL [R1+0x2728], R8 ;  /* 0x0027280801007387 */ /* 0x0003e80000100800 */
[----:B-1----:R-:W2:Y:S04]  /*88f10*/  LDL.LU.64 R8, [R1+0x4160] ;  /* 0x0041600001087983 */ /* 0x002ea80000300a00 */
[----:B------:R1:W-:Y:S04]  /*88f20*/  STL.64 [R1+0x4158], R6 ;  /* 0x0041580601007387 */ /* 0x0003e80000100a00 */
[----:B-1----:R0:W3:Y:S04]  /*88f30*/  LDL.64 R6, [R1+0x2770] ;  /* 0x0027700001067983 */ /* 0x0020e80000100a00 */
[----:B--2---:R-:W-:Y:S01]  /*88f40*/  STL.64 [R1+0x4140], R8 ;  /* 0x0041400801007387 */ /* 0x004fe20000100a00 */
[----:B---3--:R-:W-:-:S05]  /*88f50*/  SHF.R.S32.HI R7, RZ, 0x1f, R2 ;  /* 0x0000001fff077819 */ /* 0x008fca0000011402 */
[----:B------:R4:W-:Y:S04]  /*88f60*/  STL [R1+0x118], R7 ;  /* 0x0001180701007387 */ /* 0x0009e80000100800 */
[----:B------:R1:W-:Y:S01]  /*88f70*/  STL.64 [R1+0x4130], R22 ;  /* 0x0041301601007387 */ /* 0x0003e20000100a00 */
[C---:B----4-:R-:W-:Y:S01]  /*88f80*/  IMAD.X R7, R15.reuse, 0x1, R4, P2 ;  /* 0x000000010f077824 */ /* 0x050fe200010e0604 */
[----:B------:R-:W-:Y:S02]  /*88f90*/  IADD3 R2, P2, R2, R0, RZ ;  /* 0x0000000002027210 */ /* 0x000fe40007f5e0ff */
[----:B-1----:R0:W2:Y:S04]  /*88fa0*/  LDL.64 R22, [R1+0x2728] ;  /* 0x0027280001167983 */ /* 0x0020a80000100a00 */
[----:B------:R1:W-:Y:S04]  /*88fb0*/  STL [R1+0x2774], R7 ;  /* 0x0027740701007387 */ /* 0x0003e80000100800 */
[----:B-1----:R-:W3:Y:S04]  /*88fc0*/  LDL.LU.64 R6, [R1+0x4158] ;  /* 0x0041580001067983 */ /* 0x002ee80000300a00 */
[----:B------:R1:W-:Y:S04]  /*88fd0*/  STL [R1+0x2720], R2 ;  /* 0x0027200201007387 */ /* 0x0003e80000100800 */
[----:B-1----:R0:W4:Y:S04]  /*88fe0*/  LDL.LU R2, [R1+0x4150] ;  /* 0x0041500001027983 */ /* 0x0021280000300800 */
[----:B------:R1:W-:Y:S04]  /*88ff0*/  STL [R1+0x4118], R0 ;  /* 0x0041180001007387 */ /* 0x0003e80000100800 */
[----:B-1----:R-:W2:Y:S01]  /*89000*/  LDL.LU R0, [R1+0xbc4] ;  /* 0x000bc40001007983 */ /* 0x002ea20000300800 */
[----:B---3--:R-:W-:-:S05]  /*89010*/  IMAD.X R3, R15, 0x1, R7, P4 ;  /* 0x000000010f037824 */ /* 0x008fca00020e0607 */
[----:B------:R4:W-:Y:S04]  /*89020*/  STL [R1+0x274c], R3 ;  /* 0x00274c0301007387 */ /* 0x0009e80000100800 */
[----:B----4-:R-:W2:Y:S04]  /*89030*/  LDL.LU.64 R2, [R1+0x4148] ;  /* 0x0041480001027983 */ /* 0x010ea80000300a00 */
[----:B------:R1:W-:Y:S04]  /*89040*/  STL.64 [R1+0x4120], R6 ;  /* 0x0041200601007387 */ /* 0x0003e80000100a00 */
[----:B-1----:R-:W3:Y:S01]  /*89050*/  LDL.64 R6, [R1+0x2720] ;  /* 0x0027200001067983 */ /* 0x002ee20000100a00 */
[----:B--2---:R-:W-:-:S03]  /*89060*/  IADD3 R8, P4, R0, R3, RZ ;  /* 0x0000000300087210 */ /* 0x004fc60007f9e0ff */
[----:B---3--:R-:W-:Y:S04]  /*89070*/  STL [R1+0x4128], R6 ;  /* 0x0041280601007387 */ /* 0x008fe80000100800 */
[----:B------:R1:W-:Y:S04]  /*89080*/  STL [R1+0x2718], R8 ;  /* 0x0027180801007387 */ /* 0x0003e80000100800 */
[----:B-1----:R-:W2:Y:S02]  /*89090*/  LDL.LU.64 R8, [R1+0x4140] ;  /* 0x0041400001087983 */ /* 0x002ea40000300a00 */
[----:B--2---:R-:W-:-:S02]  /*890a0*/  IMAD.X R23, R15, 0x1, R8, P1 ;  /* 0x000000010f177824 */ /* 0x004fc400008e0608 */
[----:B------:R-:W2:Y:S04]  /*890b0*/  LDL.LU R15, [R1+0x4138] ;  /* 0x00413800010f7983 */ /* 0x000ea80000300800 */
[----:B------:R1:W-:Y:S01]  /*890c0*/  STL [R1+0x272c], R23 ;  /* 0x00272c1701007387 */ /* 0x0003e20000100800 */
[----:B------:R-:W-:-:S03]  /*890d0*/  IADD3 R6, P1, R0, R5, RZ ;  /* 0x0000000500067210 */ /* 0x000fc60007f3e0ff */
[----:B-1----:R-:W3:Y:S04]  /*890e0*/  LDL.LU.64 R22, [R1+0x4130] ;  /* 0x0041300001167983 */ /* 0x002ee80000300a00 */
[----:B------:R-:W-:Y:S04]  /*890f0*/  STL.64 [R1+0x4110], R8 ;  /* 0x0041100801007387 */ /* 0x000fe80000100a00 */
[----:B------:R1:W-:Y:S04]  /*89100*/  STL [R1+0x4100], R13 ;  /* 0x0041000d01007387 */ /* 0x0003e80000100800 */
[----:B-1----:R-:W4:Y:S04]  /*89110*/  LDL.LU R13, [R1+0x118] ;  /* 0x00011800010d7983 */ /* 0x002f280000300800 */
[----:B------:R1:W-:Y:S04]  /*89120*/  STL.64 [R1+0x40e8], R24 ;  /* 0x0040e81801007387 */ /* 0x0003e80000100a00 */
[----:B-1----:R0:W2:Y:S04]  /*89130*/  LDL.64 R24, [R1+0x2718] ;  /* 0x0027180001187983 */ /* 0x0020a80000100a00 */
[----:B------:R1:W-:Y:S04]  /*89140*/  STL [R1+0x2700], R6 ;  /* 0x0027000601007387 */ /* 0x0003e80000100800 */
[----:B-1----:R0:W3:Y:S01]  /*89150*/  LDL.LU R6, [R1+0x4128] ;  /* 0x0041280001067983 */ /* 0x0020e20000300800 */
[----:B----4-:R-:W-:-:S05]  /*89160*/  IMAD.X R7, R13, 0x1, R2, P2 ;  /* 0x000000010d077824 */ /* 0x010fca00010e0602 */
[----:B------:R3:W-:Y:S04]  /*89170*/  STL [R1+0x2724], R7 ;  /* 0x0027240701007387 */ /* 0x0007e80000100800 */
[----:B---3--:R-:W3:Y:S04]  /*89180*/  LDL.LU.64 R6, [R1+0x4120] ;  /* 0x0041200001067983 */ /* 0x008ee80000300a00 */
[----:B------:R1:W-:Y:S04]  /*89190*/  STL.64 [R1+0x4108], R2 ;  /* 0x0041080201007387 */ /* 0x0003e80000100a00 */
[----:B-1----:R0:W4:Y:S01]  /*891a0*/  LDL.64 R2, [R1+0x2700] ;  /* 0x0027000001027983 */ /* 0x0021220000100a00 */
[----:B--2---:R-:W-:Y:S01]  /*891b0*/  IMAD.X R25, R13, 0x1, R4, P4 ;  /* 0x000000010d197824 */ /* 0x004fe200020e0604 */
[----:B---3--:R-:W-:-:S02]  /*891c0*/  IADD3 R8, P2, R0, R6, RZ ;  /* 0x0000000600087210 */ /* 0x008fc40007f5e0ff */
[----:B------:R-:W2:Y:S04]  /*891d0*/  LDL.LU R0, [R1+0x4118] ;  /* 0x0041180001007983 */ /* 0x000ea80000300800 */
[----:B------:R1:W-:Y:S01]  /*891e0*/  STL [R1+0x26f8], R8 ;  /* 0x0026f80801007387 */ /* 0x0003e20000100800 */
[----:B----4-:R-:W-:-:S03]  /*891f0*/  SHF.R.S32.HI R3, RZ, 0x1f, R15 ;  /* 0x0000001fff037819 */ /* 0x010fc6000001140f */
[----:B-1----:R-:W3:Y:S04]  /*89200*/  LDL.LU.64 R8, [R1+0x4110] ;  /* 0x0041100001087983 */ /* 0x002ee80000300a00 */
[----:B------:R1:W-:Y:S04]  /*89210*/  STL.64 [R1+0x40f8], R4 ;  /* 0x0040f80401007387 */ /* 0x0003e80000100a00 */
[----:B------:R4:W-:Y:S04]  /*89220*/  STL [R1+0x11c], R3 ;  /* 0x00011c0301007387 */ /* 0x0009e80000100800 */
[----:B-1----:R-:W2:Y:S01]  /*89230*/  LDL.64 R4, [R1+0x26f8] ;  /* 0x0026f80001047983 */ /* 0x002ea20000100a00 */
[----:B----4-:R-:W-:-:S03]  /*89240*/  IMAD.X R3, R13, 0x1, R7, P1 ;  /* 0x000000010d037824 */ /* 0x010fc600008e0607 */
[----:B--2---:R-:W-:Y:S04]  /*89250*/  STL [R1+0x4104], R4 ;  /* 0x0041040401007387 */ /* 0x004fe80000100800 */
[----:B------:R-:W-:Y:S04]  /*89260*/  STL [R1+0x271c], R25 ;  /* 0x00271c1901007387 */ /* 0x000fe80000100800 */
[----:B------:R-:W-:Y:S04]  /*89270*/  STL.64 [R1+0x40f0], R22 ;  /* 0x0040f01601007387 */ /* 0x000fe80000100a00 */
[----:B------:R1:W-:Y:S04]  /*89280*/  STL [R1+0x2704], R3 ;  /* 0x0027040301007387 */ /* 0x0003e80000100800 */
[----:B-1----:R-:W2:Y:S02]  /*89290*/  LDL.LU.64 R2, [R1+0x4108] ;  /* 0x0041080001027983 */ /* 0x002ea40000300a00 */
[----:B--2---:R-:W-:-:S05]  /*892a0*/  IADD3 R4, P1, R15, R3, RZ ;  /* 0x000000030f047210 */ /* 0x004fca0007f3e0ff */
[----:B------:R1:W-:Y:S04]  /*892b0*/  STL [R1+0x26e8], R4 ;  /* 0x0026e80401007387 */ /* 0x0003e80000100800 */
[----:B-1----:R0:W2:Y:S01]  /*892c0*/  LDL.LU R4, [R1+0x4104] ;  /* 0x0041040001047983 */ /* 0x0020a20000300800 */
[----:B---3--:R-:W-:-:S03]  /*892d0*/  IMAD.X R5, R13, 0x1, R8, P2 ;  /* 0x000000010d057824 */ /* 0x008fc600010e0608 */
[----:B------:R-:W3:Y:S04]  /*892e0*/  LDL.LU R13, [R1+0x4100] ;  /* 0x00410000010d7983 */ /* 0x000ee80000300800 */
[----:B------:R2:W-:Y:S04]  /*892f0*/  STL [R1+0x26fc], R5 ;  /* 0x0026fc0501007387 */ /* 0x0005e80000100800 */
[----:B--2---:R-:W2:Y:S01]  /*89300*/  LDL.LU.64 R4, [R1+0x40f8] ;  /* 0x0040f80001047983 */ /* 0x004ea20000300a00 */
[----:B------:R-:W-:Y:S02]  /*89310*/  IADD3 R24, P4, R15, R0, RZ ;  /* 0x000000000f187210 */ /* 0x000fe40007f9e0ff */
[----:B------:R-:W-:-:S05]  /*89320*/  SHF.R.S32.HI R25, RZ, 0x1f, R15 ;  /* 0x0000001fff197819 */ /* 0x000fca000001140f */
[----:B------:R-:W-:Y:S01]  /*89330*/  IMAD.X R25, R25, 0x1, R2, P4 ;  /* 0x0000000119197824 */ /* 0x000fe200020e0602 */
[----:B--2---:R-:W-:-:S05]  /*89340*/  IADD3 R22, P2, R15, R5, RZ ;  /* 0x000000050f167210 */ /* 0x004fca0007f5e0ff */
[----:B------:R1:W-:Y:S04]  /*89350*/  STL [R1+0x26e0], R22 ;  /* 0x0026e01601007387 */ /* 0x0003e80000100800 */
[----:B-1----:R-:W2:Y:S04]  /*89360*/  LDL.LU.64 R22, [R1+0x40f0] ;  /* 0x0040f00001167983 */ /* 0x002ea80000300a00 */
[----:B------:R1:W-:Y:S04]  /*89370*/  STL.64 [R1+0x26f0], R24 ;  /* 0x0026f01801007387 */ /* 0x0003e80000100a00 */
[----:B-1----:R-:W4:Y:S04]  /*89380*/  LDL.LU.64 R24, [R1+0x40e8] ;  /* 0x0040e80001187983 */ /* 0x002f280000300a00 */
[----:B----4-:R1:W-:Y:S04]  /*89390*/  STL.64 [R1+0x40e0], R24 ;  /* 0x0040e01801007387 */ /* 0x0103e80000100a00 */
[----:B-1----:R0:W4:Y:S04]  /*893a0*/  LDL.64 R24, [R1+0x26e8] ;  /* 0x0026e80001187983 */ /* 0x0021280000100a00 */
[----:B----4-:R-:W4:Y:S04]  /*893b0*/  LDL R25, [R1+0x50c] ;  /* 0x00050c0001197983 */ /* 0x010f280000100800 */
[----:B------:R1:W-:Y:S02]  /*893c0*/  STL.64 [R1+0x40d8], R2 ;  /* 0x0040d80201007387 */ /* 0x0003e40000100a00 */
[----:B-1----:R-:W-:-:S05]  /*893d0*/  IADD3 R2, P4, R15, R6, RZ ;  /* 0x000000060f027210 */ /* 0x002fca0007f9e0ff */
[----:B------:R1:W-:Y:S04]  /*893e0*/  STL [R1+0x26d0], R2 ;  /* 0x0026d00201007387 */ /* 0x0003e80000100800 */
[----:B-1----:R0:W4:Y:S04]  /*893f0*/  LDL.64 R2, [R1+0x26e0] ;  /* 0x0026e00001027983 */ /* 0x0021280000100a00 */
[----:B------:R1:W-:Y:S04]  /*89400*/  STL [R1+0x40c8], R14 ;  /* 0x0040c80e01007387 */ /* 0x0003e80000100800 */
[----:B-1----:R0:W3:Y:S04]  /*89410*/  LDL.64 R14, [R1+0x26d0] ;  /* 0x0026d000010e7983 */ /* 0x0020e80000100a00 */
[----:B---3--:R-:W3:Y:S01]  /*89420*/  LDL.LU R15, [R1+0x11c] ;  /* 0x00011c00010f7983 */ /* 0x008ee20000300800 */
[----:B----4-:R-:W-:-:S03]  /*89430*/  SHF.R.S32.HI R3, RZ, 0x1f, R25 ;  /* 0x0000001fff037819 */ /* 0x010fc60000011419 */
[----:B------:R-:W-:Y:S01]  /*89440*/  STL.64 [R1+0x40d0], R28 ;  /* 0x0040d01c01007387 */ /* 0x000fe20000100a00 */
[----:B---3--:R-:W-:-:S05]  /*89450*/  IMAD.X R25, R15, 0x1, R4, P1 ;  /* 0x000000010f197824 */ /* 0x008fca00008e0604 */
[----:B------:R1:W-:Y:S04]  /*89460*/  STL [R1+0x26ec], R25 ;  /* 0x0026ec1901007387 */ /* 0x0003e80000100800 */
[----:B------:R3:W-:Y:S04]  /*89470*/  STL [R1+0x118], R3 ;  /* 0x0001180301007387 */ /* 0x0007e80000100800 */
[----:B-1----:R-:W4:Y:S04]  /*89480*/  LDL.LU.64 R24, [R1+0x40e0] ;  /* 0x0040e00001187983 */ /* 0x002f280000300a00 */
[----:B------:R1:W-:Y:S01]  /*89490*/  STL [R1+0x40b0], R4 ;  /* 0x0040b00401007387 */ /* 0x0003e20000100800 */
[----:B---3--:R-:W-:-:S03]  /*894a0*/  IMAD.X R3, R15, 0x1, R7, P2 ;  /* 0x000000010f037824 */ /* 0x008fc600010e0607 */
[----:B-1----:R-:W3:Y:S04]  /*894b0*/  LDL.LU R4, [R1+0x50c] ;  /* 0x00050c0001047983 */ /* 0x002ee80000300800 */
[----:B----4-:R1:W-:Y:S04]  /*894c0*/  STL.64 [R1+0x40b8], R24 ;  /* 0x0040b81801007387 */ /* 0x0103e80000100a00 */
[----:B------:R-:W-:Y:S04]  /*894d0*/  STL.64 [R1+0x40c0], R26 ;  /* 0x0040c01a01007387 */ /* 0x000fe80000100a00 */
[----:B-1----:R-:W4:Y:S04]  /*894e0*/  LDL R25, [R1+0x118] ;  /* 0x0001180001197983 */ /* 0x002f280000100800 */
[----:B------:R1:W-:Y:S04]  /*894f0*/  STL [R1+0x26e4], R3 ;  /* 0x0026e40301007387 */ /* 0x0003e80000100800 */
[----:B-1----:R-:W2:Y:S01]  /*89500*/  LDL.LU.64 R2, [R1+0x40d8] ;  /* 0x0040d80001027983 */ /* 0x002ea20000300a00 */
[C---:B---3--:R-:W-:Y:S01]  /*89510*/  IADD3 R24, P1, R4.reuse, R0, RZ ;  /* 0x0000000004187210 */ /* 0x048fe20007f3e0ff */
[----:B------:R-:W-:Y:S01]  /*89520*/  IMAD.X R15, R15, 0x1, R8, P4 ;  /* 0x000000010f0f7824 */ /* 0x000fe200020e0608 */
[----:B------:R-:W-:-:S02]  /*89530*/  IADD3 R26, P4, R4, R5, RZ ;  /* 0x00000005041a7210 */ /* 0x000fc40007f9e0ff */
[----:B--2---:R-:W-:Y:S01]  /*89540*/  IADD3 R28, P2, R4, R3, RZ ;  /* 0x00000003041c7210 */ /* 0x004fe20007f5e0ff */
[----:B----4-:R-:W-:-:S04]  /*89550*/  IMAD.X R25, R25, 0x1, R2, P1 ;  /* 0x0000000119197824 */ /* 0x010fc800008e0602 */
[----:B------:R1:W-:Y:S04]  /*89560*/  STL [R1+0x26c0], R28 ;  /* 0x0026c01c01007387 */ /* 0x0003e80000100800 */
[----:B-1----:R-:W2:Y:S04]  /*89570*/  LDL.LU.64 R28, [R1+0x40d0] ;  /* 0x0040d000011c7983 */ /* 0x002ea80000300a00 */
[----:B------:R1:W-:Y:S04]  /*89580*/  STL [R1+0x26d4], R15 ;  /* 0x0026d40f01007387 */ /* 0x0003e80000100800 */
[----:B------:R-:W3:Y:S04]  /*89590*/  LDL.LU R14, [R1+0x40c8] ;  /* 0x0040c800010e7983 */ /* 0x000ee80000300800 */
[----:B-1----:R-:W4:Y:S04]  /*895a0*/  LDL R15, [R1+0x508] ;  /* 0x00050800010f7983 */ /* 0x002f280000100800 */
[----:B------:R1:W-:Y:S04]  /*895b0*/  STL [R1+0x26b0], R26 ;  /* 0x0026b01a01007387 */ /* 0x0003e80000100800 */
[----:B-1----:R-:W3:Y:S04]  /*895c0*/  LDL.LU.64 R26, [R1+0x40c0] ;  /* 0x0040c000011a7983 */ /* 0x002ee80000300a00 */
[----:B------:R1:W-:Y:S04]  /*895d0*/  STL.64 [R1+0x26c8], R24 ;  /* 0x0026c81801007387 */ /* 0x0003e80000100a00 */
[----:B-1----:R-:W2:Y:S04]  /*895e0*/  LDL.LU.64 R24, [R1+0x40b8] ;  /* 0x0040b80001187983 */ /* 0x002ea80000300a00 */
[----:B------:R1:W-:Y:S02]  /*895f0*/  STL.64 [R1+0x40a8], R2 ;  /* 0x0040a80201007387 */ /* 0x0003e40000100a00 */
[----:B-1----:R-:W-:-:S02]  /*89600*/  IADD3 R2, P1, R4, R6, RZ ;  /* 0x0000000604027210 */ /* 0x002fc40007f3e0ff */
[----:B------:R-:W3:Y:S04]  /*89610*/  LDL.LU R4, [R1+0x40b0] ;  /* 0x0040b00001047983 */ /* 0x000ee80000300800 */
[----:B------:R1:W-:Y:S04]  /*89620*/  STL [R1+0x409c], R6 ;  /* 0x00409c0601007387 */ /* 0x0003e80000100800 */
[----:B-1----:R-:W3:Y:S04]  /*89630*/  LDL.LU R6, [R1+0x118] ;  /* 0x0001180001067983 */ /* 0x002ee80000300800 */
[----:B------:R1:W-:Y:S04]  /*89640*/  STL [R1+0x2698], R2 ;  /* 0x0026980201007387 */ /* 0x0003e80000100800 */
[----:B-1----:R0:W4:Y:S04]  /*89650*/  LDL.64 R2, [R1+0x26b0] ;  /* 0x0026b00001027983 */ /* 0x0021280000100a00 */
[----:B------:R-:W-:Y:S04]  /*89660*/  STL.64 [R1+0x40a0], R12 ;  /* 0x0040a00c01007387 */ /* 0x000fe80000100a00 */
[----:B--2---:R1:W-:Y:S04]  /*89670*/  STL.64 [R1+0x4088], R24 ;  /* 0x0040881801007387 */ /* 0x0043e80000100a00 */
[----:B-1----:R0:W2:Y:S01]  /*89680*/  LDL.64 R24, [R1+0x26c0] ;  /* 0x0026c00001187983 */ /* 0x0020a20000100a00 */
[----:B----4-:R-:W-:-:S05]  /*89690*/  SHF.R.S32.HI R3, RZ, 0x1f, R15 ;  /* 0x0000001fff037819 */ /* 0x010fca000001140f */
[----:B------:R3:W-:Y:S02]  /*896a0*/  STL [R1+0x11c], R3 ;  /* 0x00011c0301007387 */ /* 0x0007e40000100800 */
[C---:B---3--:R-:W-:Y:S02]  /*896b0*/  IMAD.X R3, R6.reuse, 0x1, R7, P4 ;  /* 0x0000000106037824 */ /* 0x048fe400020e0607 */
[----:B--2---:R-:W-:-:S05]  /*896c0*/  IMAD.X R25, R6, 0x1, R4, P2 ;  /* 0x0000000106197824 */ /* 0x004fca00010e0604 */
[----:B------:R-:W-:Y:S04]  /*896d0*/  STL [R1+0x26c4], R25 ;  /* 0x0026c41901007387 */ /* 0x000fe80000100800 */
[----:B------:R-:W-:Y:S04]  /*896e0*/  STL.64 [R1+0x4090], R28 ;  /* 0x0040901c01007387 */ /* 0x000fe80000100a00 */
[----:B------:R1:W-:Y:S04]  /*896f0*/  STL [R1+0x4098], R29 ;  /* 0x0040981d01007387 */ /* 0x0003e80000100800 */
[----:B-1----:R0:W2:Y:S04]  /*89700*/  LDL.64 R28, [R1+0x2698] ;  /* 0x00269800011c7983 */ /* 0x0020a80000100a00 */
[----:B------:R1:W-:Y:S04]  /*89710*/  STL [R1+0x4080], R4 ;  /* 0x0040800401007387 */ /* 0x0003e80000100800 */
[----:B-1----:R-:W3:Y:S04]  /*89720*/  LDL.LU R4, [R1+0x508] ;  /* 0x0005080001047983 */ /* 0x002ee80000300800 */
[----:B------:R-:W4:Y:S04]  /*89730*/  LDL R25, [R1+0x11c] ;  /* 0x00011c0001197983 */ /* 0x000f280000100800 */
[----:B------:R1:W-:Y:S04]  /*89740*/  STL [R1+0x26b4], R3 ;  /* 0x0026b40301007387 */ /* 0x0003e80000100800 */
[----:B-1----:R-:W3:Y:S04]  /*89750*/  LDL.LU.64 R2, [R1+0x40a8] ;  /* 0x0040a80001027983 */ /* 0x002ee80000300a00 */
[----:B------:R-:W4:Y:S01]  /*89760*/  LDL R15, [R1+0x504] ;  /* 0x00050400010f7983 */ /* 0x000f220000100800 */
[----:B--2---:R-:W-:Y:S01]  /*89770*/  IMAD.X R29, R6, 0x1, R8, P1 ;  /* 0x00000001061d7824 */ /* 0x004fe200008e0608 */
[----:B---3--:R-:W-:-:S05]  /*89780*/  IADD3 R12, P4, R4, R3, RZ ;  /* 0x00000003040c7210 */ /* 0x008fca0007f9e0ff */
[----:B------:R1:W-:Y:S04]  /*89790*/  STL [R1+0x2688], R12 ;  /* 0x0026880c01007387 */ /* 0x0003e80000100800 */
[----:B-1----:R-:W2:Y:S04]  /*897a0*/  LDL.LU.64 R12, [R1+0x40a0] ;  /* 0x0040a000010c7983 */ /* 0x002ea80000300a00 */
[----:B------:R-:W3:Y:S04]  /*897b0*/  LDL.LU R6, [R1+0x409c] ;  /* 0x00409c0001067983 */ /* 0x000ee80000300800 */
[----:B------:R1:W-:Y:S04]  /*897c0*/  STL [R1+0x269c], R29 ;  /* 0x00269c1d01007387 */ /* 0x0003e80000100800 */
[----:B-1----:R0:W2:Y:S01]  /*897d0*/  LDL.LU R29, [R1+0x4098] ;  /* 0x00409800011d7983 */ /* 0x0020a20000300800 */
[----:B------:R-:W-:-:S02]  /*897e0*/  IADD3 R24, P2, R4, R0, RZ ;  /* 0x0000000004187210 */ /* 0x000fc40007f5e0ff */
[----:B------:R-:W-:-:S03]  /*897f0*/  IADD3 R28, P1, R4, R5, RZ ;  /* 0x00000005041c7210 */ /* 0x000fc60007f3e0ff */
[----:B----4-:R-:W-:Y:S02]  /*89800*/  IMAD.X R25, R25, 0x1, R2, P2 ;  /* 0x0000000119197824 */ /* 0x010fe400010e0602 */
[----:B------:R2:W-:Y:S04]  /*89810*/  STL [R1+0x2680], R28 ;  /* 0x0026801c01007387 */ /* 0x0005e80000100800 */
[----:B--2---:R-:W2:Y:S04]  /*89820*/  LDL.LU.64 R28, [R1+0x4090] ;  /* 0x00409000011c7983 */ /* 0x004ea80000300a00 */
[----:B------:R1:W-:Y:S04]  /*89830*/  STL.64 [R1+0x2690], R24 ;  /* 0x0026901801007387 */ /* 0x0003e80000100a00 */
[----:B-1----:R-:W4:Y:S04]  /*89840*/  LDL.LU.64 R24, [R1+0x4088] ;  /* 0x0040880001187983 */ /* 0x002f280000300a00 */
[----:B----4-:R1:W-:Y:S04]  /*89850*/  STL.64 [R1+0x4078], R24 ;  /* 0x0040781801007387 */ /* 0x0103e80000100a00 */
[----:B-1----:R0:W4:Y:S04]  /*89860*/  LDL.64 R24, [R1+0x2688] ;  /* 0x0026880001187983 */ /* 0x0021280000100a00 */
[----:B------:R3:W-:Y:S02]  /*89870*/  STL.64 [R1+0x4068], R2 ;  /* 0x0040680201007387 */ /* 0x0007e40000100a00 */
[----:B---3--:R-:W-:-:S02]  /*89880*/  IADD3 R2, P2, R4, R6, RZ ;  /* 0x0000000604027210 */ /* 0x008fc40007f5e0ff */
[----:B------:R-:W4:Y:S04]  /*89890*/  LDL.LU R4, [R1+0x4080] ;  /* 0x0040800001047983 */ /* 0x000f280000300800 */
[----:B------:R-:W-:Y:S04]  /*898a0*/  STL.64 [R1+0x4070], R6 ;  /* 0x0040700601007387 */ /* 0x000fe80000100a00 */
[----:B------:R1:W-:Y:S04]  /*898b0*/  STL [R1+0x2678], R2 ;  /* 0x0026780201007387 */ /* 0x0003e80000100800 */
[----:B-1----:R0:W3:Y:S04]  /*898c0*/  LDL.64 R2, [R1+0x2680] ;  /* 0x0026800001027983 */ /* 0x0020e80000100a00 */
[----:B------:R-:W-:Y:S04]  /*898d0*/  STL.64 [R1+0x4060], R22 ;  /* 0x0040601601007387 */ /* 0x000fe80000100a00 */
[----:B------:R-:W-:Y:S04]  /*898e0*/  STL.64 [R1+0x4050], R12 ;  /* 0x0040500c01007387 */ /* 0x000fe80000100a00 */
[----:B------:R1:W-:Y:S04]  /*898f0*/  STL [R1+0x4058], R13 ;  /* 0x0040580d01007387 */ /* 0x0003e80000100800 */
[----:B-1----:R0:W2:Y:S04]  /*89900*/  LDL.64 R12, [R1+0x2678] ;  /* 0x00267800010c7983 */ /* 0x0020a80000100a00 */
[----:B--2---:R-:W4:Y:S02]  /*89910*/  LDL.LU R13, [R1+0x11c] ;  /* 0x00011c00010d7983 */ /* 0x004f240000300800 */
[----:B----4-:R-:W-:-:S05]  /*89920*/  IMAD.X R25, R13, 0x1, R4, P4 ;  /* 0x000000010d197824 */ /* 0x010fca00020e0604 */
[----:B------:R1:W-:Y:S04]  /*89930*/  STL [R1+0x268c], R25 ;  /* 0x00268c1901007387 */ /* 0x0003e80000100800 */
[----:B-1----:R-:W2:Y:S04]  /*89940*/  LDL.LU.64 R24, [R1+0x4078] ;  /* 0x0040780001187983 */ /* 0x002ea80000300a00 */
[----:B------:R1:W-:Y:S04]  /*89950*/  STL [R1+0x4040], R4 ;  /* 0x0040400401007387 */ /* 0x0003e80000100800 */
[----:B-1----:R-:W4:Y:S02]  /*89960*/  LDL.LU R4, [R1+0x504] ;  /* 0x0005040001047983 */ /* 0x002f240000300800 */
[----:B----4-:R-:W-:-:S05]  /*89970*/  IADD3 R6, P4, R4, R0, RZ ;  /* 0x0000000004067210 */ /* 0x010fca0007f9e0ff */
[----:B------:R1:W-:Y:S04]  /*89980*/  STL [R1+0x2670], R6 ;  /* 0x0026700601007387 */ /* 0x0003e80000100800 */
[----:B-1----:R-:W3:Y:S02]  /*89990*/  LDL.LU.64 R6, [R1+0x4070] ;  /* 0x0040700001067983 */ /* 0x002ee40000300a00 */
[----:B---3--:R-:W-:-:S05]  /*899a0*/  IMAD.X R3, R13, 0x1, R7, P1 ;  /* 0x000000010d037824 */ /* 0x008fca00008e0607 */
[----:B------:R1:W-:Y:S04]  /*899b0*/  STL [R1+0x2684], R3 ;  /* 0x0026840301007387 */ /* 0x0003e80000100800 */
[----:B-1----:R-:W3:Y:S04]  /*899c0*/  LDL.LU.64 R2, [R1+0x4068] ;  /* 0x0040680001027983 */ /* 0x002ee80000300a00 */
[----:B------:R1:W-:Y:S04]  /*899d0*/  STL.64 [R1+0x4048], R6 ;  /* 0x0040480601007387 */ /* 0x0003e80000100a00 */
[----:B-1----:R0:W4:Y:S01]  /*899e0*/  LDL.64 R6, [R1+0x2670] ;  /* 0x0026700001067983 */ /* 0x0021220000100a00 */
[----:B---3--:R-:W-:-:S05]  /*899f0*/  IADD3 R22, P1, R4, R3, RZ ;  /* 0x0000000304167210 */ /* 0x008fca0007f3e0ff */
[----:B------:R1:W-:Y:S04]  /*89a00*/  STL [R1+0x2668], R22 ;  /* 0x0026681601007387 */ /* 0x0003e80000100800 */
[----:B-1----:R-:W3:Y:S01]  /*89a10*/  LDL.LU.64 R22, [R1+0x4060] ;  /* 0x0040600001167983 */ /* 0x002ee20000300a00 */
[----:B------:R-:W-:Y:S01]  /*89a20*/  IMAD.X R13, R13, 0x1, R8, P2 ;  /* 0x000000010d0d7824 */ /* 0x000fe200010e0608 */
[----:B------:R-:W-:Y:S02]  /*89a30*/  IADD3 R12, P2, R4, R5, RZ ;  /* 0x00000005040c7210 */ /* 0x000fe40007f5e0ff */
[----:B---3--:R-:W-:Y:S04]  /*89a40*/  STL.64 [R1+0x4038], R22 ;  /* 0x0040381601007387 */ /* 0x008fe80000100a00 */
[----:B------:R1:W-:Y:S04]  /*89a50*/  STL [R1+0x267c], R13 ;  /* 0x00267c0d01007387 */ /* 0x0003e80000100800 */
[----:B-1----:R0:W3:Y:S04]  /*89a60*/  LDL.LU R13, [R1+0x4058] ;  /* 0x00405800010d7983 */ /* 0x0020e80000300800 */
[----:B------:R3:W-:Y:S01]  /*89a70*/  STL [R1+0x2660], R12 ;  /* 0x0026600c01007387 */ /* 0x0007e20000100800 */
[----:B------:R-:W-:-:S03]  /*89a80*/  SHF.R.S32.HI R15, RZ, 0x1f, R15 ;  /* 0x0000001fff0f7819 */ /* 0x000fc6000001140f */
[----:B---3--:R-:W3:Y:S02]  /*89a90*/  LDL.LU.64 R12, [R1+0x4050] ;  /* 0x00405000010c7983 */ /* 0x008ee40000300a00 */
[----:B----4-:R-:W-:Y:S02]  /*89aa0*/  IMAD.X R7, R15, 0x1, R2, P4 ;  /* 0x000000010f077824 */ /* 0x010fe400020e0602 */
[----:B---3--:R1:W-:Y:S04]  /*89ab0*/  STL.64 [R1+0x4030], R12 ;  /* 0x0040300c01007387 */ /* 0x0083e80000100a00 */
[----:B-1----:R0:W3:Y:S04]  /*89ac0*/  LDL.64 R12, [R1+0x2668] ;  /* 0x00266800010c7983 */ /* 0x0020e80000100a00 */
[----:B------:R1:W-:Y:S04]  /*89ad0*/  STL [R1+0x2674], R7 ;  /* 0x0026740701007387 */ /* 0x0003e80000100800 */
[----:B-1----:R-:W4:Y:S04]  /*89ae0*/  LDL.LU.64 R6, [R1+0x4048] ;  /* 0x0040480001067983 */ /* 0x002f280000300a00 */
[----:B------:R1:W-:Y:S04]  /*89af0*/  STL.64 [R1+0x4020], R2 ;  /* 0x0040200201007387 */ /* 0x0003e80000100a00 */
[----:B-1----:R-:W2:Y:S01]  /*89b00*/  LDL.64 R2, [R1+0x2660] ;  /* 0x0026600001027983 */ /* 0x002ea20000100a00 */
[----:B----4-:R-:W-:-:S03]  /*89b10*/  IADD3 R22, P4, R4, R6, RZ ;  /* 0x0000000604167210 */ /* 0x010fc60007f9e0ff */
[----:B--2---:R1:W-:Y:S04]  /*89b20*/  STL [R1+0x4028], R2 ;  /* 0x0040280201007387 */ /* 0x0043e80000100800 */
[----:B-1----:R-:W2:Y:S04]  /*89b30*/  LDL R2, [R1+0x500] ;  /* 0x0005000001027983 */ /* 0x002ea80000100800 */
[----:B------:R-:W3:Y:S04]  /*89b40*/  LDL.LU R4, [R1+0x4040] ;  /* 0x0040400001047983 */ /* 0x000ee80000300800 */
[----:B------:R1:W-:Y:S04]  /*89b50*/  STL [R1+0x2658], R22 ;  /* 0x0026581601007387 */ /* 0x0003e80000100800 */
[----:B-1----:R-:W4:Y:S04]  /*89b60*/  LDL.LU.64 R22, [R1+0x4038] ;  /* 0x0040380001167983 */ /* 0x002f280000300a00 */
[----:B------:R2:W-:Y:S02]  /*89b70*/  STL.64 [R1+0x4018], R8 ;  /* 0x0040180801007387 */ /* 0x0005e40000100a00 */
[----:B--2---:R-:W-:Y:S01]  /*89b80*/  SHF.R.S32.HI R8, RZ, 0x1f, R2 ;  /* 0x0000001fff087819 */ /* 0x004fe20000011402 */
[C---:B---3--:R-:W-:Y:S01]  /*89b90*/  IMAD.X R13, R15.reuse, 0x1, R4, P1 ;  /* 0x000000010f0d7824 */ /* 0x048fe200008e0604 */
[----:B------:R-:W-:Y:S01]  /*89ba0*/  IADD3 R2, P1, R2, R0, RZ ;  /* 0x0000000002027210 */ /* 0x000fe20007f3e0ff */
[----:B----4-:R1:W-:Y:S04]  /*89bb0*/  STL.64 [R1+0x4010], R22 ;  /* 0x0040101601007387 */ /* 0x0103e80000100a00 */
[----:B-1----:R0:W2:Y:S04]  /*89bc0*/  LDL.64 R22, [R1+0x2658] ;  /* 0x0026580001167983 */ /* 0x0020a80000100a00 */
[----:B------:R1:W-:Y:S04]  /*89bd0*/  STL [R1+0x266c], R13 ;  /* 0x00266c0d01007387 */ /* 0x0003e80000100800 */
[----:B------:R-:W-:Y:S04]  /*89be0*/  STL [R1+0x11c], R8 ;  /* 0x00011c0801007387 */ /* 0x000fe80000100800 */
[----:B-1----:R-:W3:Y:S04]  /*89bf0*/  LDL.LU.64 R12, [R1+0x4030] ;  /* 0x00403000010c7983 */ /* 0x002ee80000300a00 */
[----:B------:R1:W-:Y:S04]  /*89c00*/  STL [R1+0x2650], R2 ;  /* 0x0026500201007387 */ /* 0x0003e80000100800 */
[----:B-1----:R0:W4:Y:S01]  /*89c10*/  LDL.LU R2, [R1+0x4028] ;  /* 0x0040280001027983 */ /* 0x0021220000300800 */
[----:B------:R-:W-:-:S03]  /*89c20*/  IMAD.X R3, R15, 0x1, R7, P2 ;  /* 0x000000010f037824 */ /* 0x000fc600010e0607 */
[----:B------:R1:W-:Y:S04]  /*89c30*/  STL [R1+0x3ff8], R0 ;  /* 0x003ff80001007387 */ /* 0x0003e80000100800 */
[----:B-1----:R-:W2:Y:S04]  /*89c40*/  LDL.LU R0, [R1+0x500] ;  /* 0x0005000001007983 */ /* 0x002ea80000300800 */
[----:B------:R4:W-:Y:S04]  /*89c50*/  STL [R1+0x2664], R3 ;  /* 0x0026640301007387 */ /* 0x0009e80000100800 */
[----:B----4-:R-:W2:Y:S04]  /*89c60*/  LDL.LU.64 R2, [R1+0x4020] ;  /* 0x0040200001027983 */ /* 0x010ea80000300a00 */
[----:B------:R1:W-:Y:S04]  /*89c70*/  STL.64 [R1+0x4000], R6 ;  /* 0x0040000601007387 */ /* 0x0003e80000100a00 */
[----:B-1----:R-:W4:Y:S01]  /*89c80*/  LDL.64 R6, [R1+0x2650] ;  /* 0x0026500001067983 */ /* 0x002f220000100a00 */
[----:B--2---:R-:W-:-:S03]  /*89c90*/  IADD3 R8, P2, R0, R3, RZ ;  /* 0x0000000300087210 */ /* 0x004fc60007f5e0ff */
[----:B----4-:R-:W-:Y:S04]  /*89ca0*/  STL [R1+0x4008], R6 ;  /* 0x0040080601007387 */ /* 0x010fe80000100800 */
[----:B------:R1:W-:Y:S04]  /*89cb0*/  STL [R1+0x2648], R8 ;  /* 0x0026480801007387 */ /* 0x0003e80000100800 */
[----:B-1----:R-:W2:Y:S02]  /*89cc0*/  LDL.LU.64 R8, [R1+0x4018] ;  /* 0x0040180001087983 */ /* 0x002ea40000300a00 */
[----:B--2---:R-:W-:-:S05]  /*89cd0*/  IMAD.X R23, R15, 0x1, R8, P4 ;  /* 0x000000010f177824 */ /* 0x004fca00020e0608 */
[----:B------:R1:W-:Y:S04]  /*89ce0*/  STL [R1+0x265c], R23 ;  /* 0x00265c1701007387 */ /* 0x0003e80000100800 */
[----:B-1----:R-:W2:Y:S04]  /*89cf0*/  LDL.LU.64 R22, [R1+0x4010] ;  /* 0x0040100001167983 */ /* 0x002ea80000300a00 */
[----:B------:R1:W-:Y:S04]  /*89d00*/  STL [R1+0x3fe4], R9 ;  /* 0x003fe40901007387 */ /* 0x0003e80000100800 */
[----:B-1----:R-:W4:Y:S04]  /*89d10*/  LDL.LU R9, [R1+0x11c] ;  /* 0x00011c0001097983 */ /* 0x002f280000300800 */
[----:B------:R-:W3:Y:S01]  /*89d20*/  LDL.LU R15, [R1+0x210] ;  /* 0x00021000010f7983 */ /* 0x000ee20000300800 */
[----:B------:R-:W-:-:S03]  /*89d30*/  IADD3 R6, P4, R0, R5, RZ ;  /* 0x0000000500067210 */ /* 0x000fc60007f9e0ff */
[----:B---3--:R1:W-:Y:S04]  /*89d40*/  STL [R1+0x3f58], R15 ;  /* 0x003f580f01007387 */ /* 0x0083e80000100800 */
[----:B-1----:R-:W3:Y:S01]  /*89d50*/  LDL.LU R15, [R1+0x214] ;  /* 0x00021400010f7983 */ /* 0x002ee20000300800 */
[----:B----4-:R-:W-:-:S03]  /*89d60*/  IMAD.X R7, R9, 0x1, R2, P1 ;  /* 0x0000000109077824 */ /* 0x010fc600008e0602 */
[----:B---3--:R1:W-:Y:S04]  /*89d70*/  STL [R1+0x3fa0], R15 ;  /* 0x003fa00f01007387 */ /* 0x0083e80000100800 */
[----:B-1----:R-:W3:Y:S04]  /*89d80*/  LDL.LU R15, [R1+0x21c] ;  /* 0x00021c00010f7983 */ /* 0x002ee80000300800 */
[----:B------:R1:W-:Y:S04]  /*89d90*/  STL [R1+0x2640], R6 ;  /* 0x0026400601007387 */ /* 0x0003e80000100800 */
[----:B-1----:R0:W4:Y:S04]  /*89da0*/  LDL.LU R6, [R1+0x4008] ;  /* 0x0040080001067983 */ /* 0x0021280000300800 */
[----:B------:R4:W-:Y:S04]  /*89db0*/  STL [R1+0x2654], R7 ;  /* 0x0026540701007387 */ /* 0x0009e80000100800 */
[----:B----4-:R-:W4:Y:S04]  /*89dc0*/  LDL.LU.64 R6, [R1+0x4000] ;  /* 0x0040000001067983 */ /* 0x010f280000300a00 */
[----:B------:R1:W-:Y:S04]  /*89dd0*/  STL.64 [R1+0x3ff0], R2 ;  /* 0x003ff00201007387 */ /* 0x0003e80000100a00 */
[----:B-1----:R0:W3:Y:S04]  /*89de0*/  LDL.64 R2, [R1+0x2640] ;  /* 0x0026400001027983 */ /* 0x0020e80000100a00 */
[----:B------:R-:W-:Y:S04]  /*89df0*/  STL.64 [R1+0x3fd8], R10 ;  /* 0x003fd80a01007387 */ /* 0x000fe80000100a00 */
[----:B------:R-:W-:Y:S04]  /*89e00*/  STL [R1+0x3fe0], R11 ;  /* 0x003fe00b01007387 */ /* 0x000fe80000100800 */
[----:B--2---:R1:W-:Y:S04]  /*89e10*/  STL.64 [R1+0x3fd0], R22 ;  /* 0x003fd01601007387 */ /* 0x0043e80000100a00 */
[----:B-1----:R0:W2:Y:S01]  /*89e20*/  LDL.64 R22, [R1+0x2648] ;  /* 0x0026480001167983 */ /* 0x0020a20000100a00 */
[----:B----4-:R-:W-:-:S03]  /*89e30*/  IADD3 R10, P1, R0, R6, RZ ;  /* 0x00000006000a7210 */ /* 0x010fc60007f3e0ff */
[----:B------:R-:W4:Y:S04]  /*89e40*/  LDL.LU R0, [R1+0x3ff8] ;  /* 0x003ff80001007983 */ /* 0x000f280000300800 */
[----:B------:R-:W-:Y:S01]  /*89e50*/  STL [R1+0x3fe8], R10 ;  /* 0x003fe80a01007387 */ /* 0x000fe20000100800 */
[----:B---3--:R-:W-:-:S05]  /*89e60*/  SHF.R.S32.HI R3, RZ, 0x1f, R15 ;  /* 0x0000001fff037819 */ /* 0x008fca000001140f */
[----:B------:R1:W-:Y:S02]  /*89e70*/  STL [R1+0x118], R3 ;  /* 0x0001180301007387 */ /* 0x0003e40000100800 */
[C---:B-1----:R-:W-:Y:S02]  /*89e80*/  IMAD.X R3, R9.reuse, 0x1, R7, P4 ;  /* 0x0000000109037824 */ /* 0x042fe400020e0607 */
[----:B--2---:R-:W-:-:S05]  /*89e90*/  IMAD.X R23, R9, 0x1, R4, P2 ;  /* 0x0000000109177824 */ /* 0x004fca00010e0604 */
[----:B------:R-:W-:Y:S04]  /*89ea0*/  STL [R1+0x264c], R23 ;  /* 0x00264c1701007387 */ /* 0x000fe80000100800 */
[----:B------:R1:W-:Y:S04]  /*89eb0*/  STL [R1+0x2644], R3 ;  /* 0x0026440301007387 */ /* 0x0003e80000100800 */
[----:B-1----:R-:W2:Y:S02]  /*89ec0*/  LDL.LU.64 R2, [R1+0x3ff0] ;  /* 0x003ff00001027983 */ /* 0x002ea40000300a00 */
[----:B--2---:R-:W-:-:S05]  /*89ed0*/  IADD3 R10, P4, R15, R3, RZ ;  /* 0x000000030f0a7210 */ /* 0x004fca0007f9e0ff */
[----:B------:R1:W-:Y:S04]  /*89ee0*/  STL [R1+0x2628], R10 ;  /* 0x0026280a01007387 */ /* 0x0003e80000100800 */
[----:B-1----:R-:W2:Y:S01]  /*89ef0*/  LDL.LU R10, [R1+0x3fe8] ;  /* 0x003fe800010a7983 */ /* 0x002ea20000300800 */
[----:B------:R-:W-:-:S03]  /*89f00*/  IMAD.X R11, R9, 0x1, R8, P1 ;  /* 0x00000001090b7824 */ /* 0x000fc600008e0608 */
[----:B------:R-:W3:Y:S01]  /*89f10*/  LDL.LU R9, [R1+0x3fe4] ;  /* 0x003fe40001097983 */ /* 0x000ee20000300800 */
[C---:B----4-:R-:W-:Y:S02]  /*89f20*/  IADD3 R22, P2, R15.reuse, R0, RZ ;  /* 0x000000000f167210 */ /* 0x050fe40007f5e0ff */
[----:B------:R-:W-:Y:S01]  /*89f30*/  SHF.R.S32.HI R23, RZ, 0x1f, R15 ;  /* 0x0000001fff177819 */ /* 0x000fe2000001140f */
[----:B--2---:R1:W-:Y:S04]  /*89f40*/  STL.64 [R1+0x2638], R10 ;  /* 0x0026380a01007387 */ /* 0x0043e80000100a00 */
[----:B-1----:R0:W2:Y:S01]  /*89f50*/  LDL.LU R11, [R1+0x3fe0] ;  /* 0x003fe000010b7983 */ /* 0x0020a20000300800 */
[----:B------:R-:W-:Y:S01]  /*89f60*/  IADD3 R10, P1, R15, R5, RZ ;  /* 0x000000050f0a7210 */ /* 0x000fe20007f3e0ff */
[----:B------:R-:W-:-:S04]  /*89f70*/  IMAD.X R23, R23, 0x1, R2, P2 ;  /* 0x0000000117177824 */ /* 0x000fc800010e0602 */
[----:B------:R2:W-:Y:S04]  /*89f80*/  STL [R1+0x2620], R10 ;  /* 0x0026200a01007387 */ /* 0x0005e80000100800 */
[----:B--2---:R-:W2:Y:S04]  /*89f90*/  LDL.LU.64 R10, [R1+0x3fd8] ;  /* 0x003fd800010a7983 */ /* 0x004ea80000300a00 */
[----:B------:R1:W-:Y:S04]  /*89fa0*/  STL.64 [R1+0x2630], R22 ;  /* 0x0026301601007387 */ /* 0x0003e80000100a00 */
[----:B-1----:R-:W4:Y:S04]  /*89fb0*/  LDL.LU.64 R22, [R1+0x3fd0] ;  /* 0x003fd00001167983 */ /* 0x002f280000300a00 */
[----:B---3--:R1:W-:Y:S04]  /*89fc0*/  STL.64 [R1+0x3fc0], R8 ;  /* 0x003fc00801007387 */ /* 0x0083e80000100a00 */
[----:B-1----:R-:W3:Y:S04]  /*89fd0*/  LDL R8, [R1+0x218] ;  /* 0x0002180001087983 */ /* 0x002ee80000100800 */
[----:B----4-:R1:W-:Y:S04]  /*89fe0*/  STL.64 [R1+0x3fc8], R22 ;  /* 0x003fc81601007387 */ /* 0x0103e80000100a00 */
[----:B-1----:R0:W4:Y:S04]  /*89ff0*/  LDL.64 R22, [R1+0x2628] ;  /* 0x0026280001167983 */ /* 0x0021280000100a00 */
[----:B------:R1:W-:Y:S02]  /*8a000*/  STL.64 [R1+0x3fb8], R2 ;  /* 0x003fb80201007387 */ /* 0x0003e40000100a00 */
[----:B-1----:R-:W-:-:S05]  /*8a010*/  IADD3 R2, P2, R15, R6, RZ ;  /* 0x000000060f027210 */ /* 0x002fca0007f5e0ff */
[----:B------:R1:W-:Y:S04]  /*8a020*/  STL [R1+0x2618], R2 ;  /* 0x0026180201007387 */ /* 0x0003e80000100800 */
[----:B-1----:R0:W2:Y:S04]  /*8a030*/  LDL.64 R2, [R1+0x2620] ;  /* 0x0026200001027983 */ /* 0x0020a80000100a00 */
[----:B------:R1:W-:Y:S04]  /*8a040*/  STL.64 [R1+0x3fa8], R12 ;  /* 0x003fa80c01007387 */ /* 0x0003e80000100a00 */
[----:B-1----:R0:W3:Y:S04]  /*8a050*/  LDL.64 R12, [R1+0x2618] ;  /* 0x00261800010c7983 */ /* 0x0020e80000100a00 */
[----:B---3--:R-:W4:Y:S01]  /*8a060*/  LDL.LU R13, [R1+0x118] ;  /* 0x00011800010d7983 */ /* 0x008f220000300800 */
[----:B------:R-:W-:Y:S01]  /*8a070*/  SHF.R.S32.HI R15, RZ, 0x1f, R8 ;  /* 0x0000001fff0f7819 */ /* 0x000fe20000011408 */
[----:B----4-:R-:W-:-:S05]  /*8a080*/  IMAD.X R23, R13, 0x1, R4, P4 ;  /* 0x000000010d177824 */ /* 0x010fca00020e0604 */
[----:B------:R1:W-:Y:S04]  /*8a090*/  STL [R1+0x262c], R23 ;  /* 0x00262c1701007387 */ /* 0x0003e80000100800 */
[----:B-1----:R-:W3:Y:S01]  /*8a0a0*/  LDL.LU.64 R22, [R1+0x3fc8] ;  /* 0x003fc80001167983 */ /* 0x002ee20000300a00 */
[----:B------:R-:W-:-:S03]  /*8a0b0*/  IADD3 R8, P4, R8, R0, RZ ;  /* 0x0000000008087210 */ /* 0x000fc60007f9e0ff */
[----:B------:R-:W-:Y:S04]  /*8a0c0*/  STL.64 [R1+0x3fb0], R4 ;  /* 0x003fb00401007387 */ /* 0x000fe80000100a00 */
[----:B------:R1:W-:Y:S04]  /*8a0d0*/  STL [R1+0x2610], R8 ;  /* 0x0026100801007387 */ /* 0x0003e80000100800 */
[----:B-1----:R-:W4:Y:S04]  /*8a0e0*/  LDL.LU.64 R8, [R1+0x3fc0] ;  /* 0x003fc00001087983 */ /* 0x002f280000300a00 */
[----:B------:R-:W-:Y:S04]  /*8a0f0*/  STL [R1+0x11c], R15 ;  /* 0x00011c0f01007387 */ /* 0x000fe80000100800 */
[----:B---3--:R1:W-:Y:S04]  /*8a100*/  STL.64 [R1+0x3f98], R22 ;  /* 0x003f981601007387 */ /* 0x0083e80000100a00 */
[----:B-1----:R-:W3:Y:S01]  /*8a110*/  LDL.64 R22, [R1+0x2610] ;  /* 0x0026100001167983 */ /* 0x002ee20000100a00 */
[----:B--2---:R-:W-:-:S03]  /*8a120*/  IMAD.X R3, R13, 0x1, R7, P1 ;  /* 0x000000010d037824 */ /* 0x004fc600008e0607 */
[----:B---3--:R-:W-:Y:S04]  /*8a130*/  STL [R1+0x3fa4], R22 ;  /* 0x003fa41601007387 */ /* 0x008fe80000100800 */
[----:B------:R1:W-:Y:S04]  /*8a140*/  STL [R1+0x3f90], R0 ;  /* 0x003f900001007387 */ /* 0x0003e80000100800 */
[----:B-1----:R-:W2:Y:S04]  /*8a150*/  LDL.LU R0, [R1+0x218] ;  /* 0x0002180001007983 */ /* 0x002ea80000300800 */
[----:B------:R1:W-:Y:S04]  /*8a160*/  STL [R1+0x2624], R3 ;  /* 0x0026240301007387 */ /* 0x0003e80000100800 */
[----:B-1----:R-:W2:Y:S02]  /*8a170*/  LDL.LU.64 R2, [R1+0x3fb8] ;  /* 0x003fb80001027983 */ /* 0x002ea40000300a00 */
[----:B--2---:R-:W-:-:S05]  /*8a180*/  IADD3 R4, P1, R0, R3, RZ ;  /* 0x0000000300047210 */ /* 0x004fca0007f3e0ff */
[----:B------:R1:W-:Y:S04]  /*8a190*/  STL [R1+0x2608], R4 ;  /* 0x0026080401007387 */ /* 0x0003e80000100800 */
[----:B-1----:R-:W2:Y:S01]  /*8a1a0*/  LDL.LU.64 R4, [R1+0x3fb0] ;  /* 0x003fb00001047983 */ /* 0x002ea20000300a00 */
[----:B----4-:R-:W-:-:S05]  /*8a1b0*/  IMAD.X R13, R13, 0x1, R8, P2 ;  /* 0x000000010d0d7824 */ /* 0x010fca00010e0608 */
[----:B------:R1:W-:Y:S04]  /*8a1c0*/  STL [R1+0x261c], R13 ;  /* 0x00261c0d01007387 */ /* 0x0003e80000100800 */
[----:B-1----:R-:W3:Y:S01]  /*8a1d0*/  LDL.LU.64 R12, [R1+0x3fa8] ;  /* 0x003fa800010c7983 */ /* 0x002ee20000300a00 */
[----:B--2---:R-:W-:-:S05]  /*8a1e0*/  IADD3 R22, P2, R0, R5, RZ ;  /* 0x0000000500167210 */ /* 0x004fca0007f5e0ff */
[----:B------:R1:W-:Y:S04]  /*8a1f0*/  STL [R1+0x2600], R22 ;  /* 0x0026001601007387 */ /* 0x0003e80000100800 */
[----:B-1----:R0:W2:Y:S01]  /*8a200*/  LDL.LU R22, [R1+0x3fa4] ;  /* 0x003fa40001167983 */ /* 0x0020a20000300800 */
[----:B------:R-:W-:-:S03]  /*8a210*/  IMAD.X R23, R15, 0x1, R2, P4 ;  /* 0x000000010f177824 */ /* 0x000fc600020e0602 */
[----:B------:R-:W4:Y:S04]  /*8a220*/  LDL.LU R15, [R1+0x3fa0] ;  /* 0x003fa000010f7983 */ /* 0x000f280000300800 */
[----:B------:R2:W-:Y:S04]  /*8a230*/  STL [R1+0x2614], R23 ;  /* 0x0026141701007387 */ /* 0x0005e80000100800 */
[----:B--2---:R-:W2:Y:S04]  /*8a240*/  LDL.LU.64 R22, [R1+0x3f98] ;  /* 0x003f980001167983 */ /* 0x004ea80000300a00 */
[----:B------:R1:W-:Y:S04]  /*8a250*/  STL.64 [R1+0x3f80], R2 ;  /* 0x003f800201007387 */ /* 0x0003e80000100a00 */
[----:B-1----:R-:W3:Y:S04]  /*8a260*/  LDL.64 R2, [R1+0x2600] ;  /* 0x0026000001027983 */ /* 0x002ee80000100a00 */
[----:B---3--:R-:W-:Y:S04]  /*8a270*/  STL [R1+0x3f88], R2 ;  /* 0x003f880201007387 */ /* 0x008fe80000100800 */
[----:B------:R1:W-:Y:S04]  /*8a280*/  STL [R1+0x3f8c], R3 ;  /* 0x003f8c0301007387 */ /* 0x0003e80000100800 */
[----:B-1----:R0:W4:Y:S04]  /*8a290*/  LDL.64 R2, [R1+0x2608] ;  /* 0x0026080001027983 */ /* 0x0021280000100a00 */
[----:B--2---:R1:W-:Y:S04]  /*8a2a0*/  STL.64 [R1+0x3f70], R22 ;  /* 0x003f701601007387 */ /* 0x0043e80000100a00 */
[----:B------:R-:W-:Y:S01]  /*8a2b0*/  STL.64 [R1+0x3f78], R18 ;  /* 0x003f781201007387 */ /* 0x000fe20000100a00 */
[----:B-1----:R-:W-:-:S03]  /*8a2c0*/  IADD3 R22, P4, R0, R6, RZ ;  /* 0x0000000600167210 */ /* 0x002fc60007f9e0ff */
[----:B------:R-:W2:Y:S04]  /*8a2d0*/  LDL.LU R0, [R1+0x3f90] ;  /* 0x003f900001007983 */ /* 0x000ea80000300800 */
[----:B------:R-:W3:Y:S01]  /*8a2e0*/  LDL.LU R23, [R1+0x11c] ;  /* 0x00011c0001177983 */ /* 0x000ee20000300800 */
[----:B----4-:R-:W-:-:S05]  /*8a2f0*/  SHF.R.S32.HI R3, RZ, 0x1f, R15 ;  /* 0x0000001fff037819 */ /* 0x010fca000001140f */
[----:B------:R3:W-:Y:S02]  /*8a300*/  STL [R1+0x118], R3 ;  /* 0x0001180301007387 */ /* 0x0007e40000100800 */
[----:B---3--:R-:W-:Y:S01]  /*8a310*/  IMAD.X R3, R23, 0x1, R4, P1 ;  /* 0x0000000117037824 */ /* 0x008fe200008e0604 */
[----:B--2---:R-:W-:-:S04]  /*8a320*/  IADD3 R2, P1, R15, R0, RZ ;  /* 0x000000000f027210 */ /* 0x004fc80007f3e0ff */
[----:B------:R1:W-:Y:S04]  /*8a330*/  STL [R1+0x260c], R3 ;  /* 0x00260c0301007387 */ /* 0x0003e80000100800 */
[----:B-1----:R0:W2:Y:S04]  /*8a340*/  LDL.LU R3, [R1+0x3f8c] ;  /* 0x003f8c0001037983 */ /* 0x0020a80000300800 */
[----:B------:R1:W-:Y:S04]  /*8a350*/  STL [R1+0x25f0], R2 ;  /* 0x0025f00201007387 */ /* 0x0003e80000100800 */
[----:B-1----:R0:W3:Y:S01]  /*8a360*/  LDL.LU R2, [R1+0x3f88] ;  /* 0x003f880001027983 */ /* 0x0020e20000300800 */
[----:B--2---:R-:W-:-:S05]  /*8a370*/  IMAD.X R3, R23, 0x1, R7, P2 ;  /* 0x0000000117037824 */ /* 0x004fca00010e0607 */
[----:B------:R3:W-:Y:S04]  /*8a380*/  STL [R1+0x2604], R3 ;  /* 0x0026040301007387 */ /* 0x0007e80000100800 */
[----:B---3--:R-:W2:Y:S04]  /*8a390*/  LDL.LU.64 R2, [R1+0x3f80] ;  /* 0x003f800001027983 */ /* 0x008ea80000300a00 */
[----:B------:R1:W-:Y:S04]  /*8a3a0*/  STL.64 [R1+0x3f60], R6 ;  /* 0x003f600601007387 */ /* 0x0003e80000100a00 */
[----:B-1----:R-:W3:Y:S01]  /*8a3b0*/  LDL.64 R6, [R1+0x25f0] ;  /* 0x0025f00001067983 */ /* 0x002ee20000100a00 */
[----:B------:R-:W-:Y:S01]  /*8a3c0*/  IMAD.X R23, R23, 0x1, R8, P4 ;  /* 0x0000000117177824 */ /* 0x000fe200020e0608 */
[----:B--2---:R-:W-:-:S02]  /*8a3d0*/  IADD3 R18, P2, R15, R3, RZ ;  /* 0x000000030f127210 */ /* 0x004fc40007f5e0ff */
[----:B---3--:R-:W-:Y:S04]  /*8a3e0*/  STL [R1+0x3f68], R6 ;  /* 0x003f680601007387 */ /* 0x008fe80000100800 */
[----:B------:R1:W-:Y:S04]  /*8a3f0*/  STL [R1+0x25e8], R18 ;  /* 0x0025e81201007387 */ /* 0x0003e80000100800 */
[----:B-1----:R-:W2:Y:S04]  /*8a400*/  LDL.LU.64 R18, [R1+0x3f78] ;  /* 0x003f780001127983 */ /* 0x002ea80000300a00 */
[----:B------:R1:W-:Y:S04]  /*8a410*/  STL.64 [R1+0x25f8], R22 ;  /* 0x0025f81601007387 */ /* 0x0003e80000100a00 */
[----:B-1----:R-:W3:Y:S01]  /*8a420*/  LDL.LU.64 R22, [R1+0x3f70] ;  /* 0x003f700001167983 */ /* 0x002ee20000300a00 */
[----:B------:R-:W-:-:S03]  /*8a430*/  IADD3 R6, P4, R15, R5, RZ ;  /* 0x000000050f067210 */ /* 0x000fc60007f9e0ff */
[----:B------:R-:W-:Y:S04]  /*8a440*/  STL.64 [R1+0x3f50], R8 ;  /* 0x003f500801007387 */ /* 0x000fe80000100a00 */
[----:B---3--:R1:W-:Y:S04]  /*8a450*/  STL [R1+0x3f3c], R23 ;  /* 0x003f3c1701007387 */ /* 0x0083e80000100800 */
[----:B-1----:R-:W3:Y:S04]  /*8a460*/  LDL.LU R23, [R1+0x118] ;  /* 0x0001180001177983 */ /* 0x002ee80000300800 */
[----:B------:R1:W-:Y:S04]  /*8a470*/  STL [R1+0x25e0], R6 ;  /* 0x0025e00601007387 */ /* 0x0003e80000100800 */
[----:B-1----:R0:W4:Y:S01]  /*8a480*/  LDL.LU R6, [R1+0x3f68] ;  /* 0x003f680001067983 */ /* 0x0021220000300800 */
[----:B---3--:R-:W-:-:S05]  /*8a490*/  IMAD.X R7, R23, 0x1, R2, P1 ;  /* 0x0000000117077824 */ /* 0x008fca00008e0602 */
[----:B------:R4:W-:Y:S04]  /*8a4a0*/  STL [R1+0x25f4], R7 ;  /* 0x0025f40701007387 */ /* 0x0009e80000100800 */
[----:B----4-:R-:W3:Y:S04]  /*8a4b0*/  LDL.LU.64 R6, [R1+0x3f60] ;  /* 0x003f600001067983 */ /* 0x010ee80000300a00 */
[----:B------:R1:W-:Y:S04]  /*8a4c0*/  STL.64 [R1+0x3f48], R2 ;  /* 0x003f480201007387 */ /* 0x0003e80000100a00 */
[----:B-1----:R0:W4:Y:S01]  /*8a4d0*/  LDL.64 R2, [R1+0x25e0] ;  /* 0x0025e00001027983 */ /* 0x0021220000100a00 */
[----:B---3--:R-:W-:-:S03]  /*8a4e0*/  IADD3 R8, P1, R15, R6, RZ ;  /* 0x000000060f087210 */ /* 0x008fc60007f3e0ff */
[----:B------:R-:W4:Y:S04]  /*8a4f0*/  LDL.LU R15, [R1+0x3f58] ;  /* 0x003f5800010f7983 */ /* 0x000f280000300800 */
[----:B------:R1:W-:Y:S04]  /*8a500*/  STL [R1+0x25d8], R8 ;  /* 0x0025d80801007387 */ /* 0x0003e80000100800 */
[----:B-1----:R-:W3:Y:S04]  /*8a510*/  LDL.LU.64 R8, [R1+0x3f50] ;  /* 0x003f500001087983 */ /* 0x002ee80000300a00 */
[----:B------:R1:W-:Y:S04]  /*8a520*/  STL.64 [R1+0x3f28], R12 ;  /* 0x003f280c01007387 */ /* 0x0003e80000100a00 */
[----:B-1----:R0:W2:Y:S01]  /*8a530*/  LDL.64 R12, [R1+0x25e8] ;  /* 0x0025e800010c7983 */ /* 0x0020a20000100a00 */
[----:B----4-:R-:W-:-:S03]  /*8a540*/  SHF.R.S32.HI R3, RZ, 0x1f, R15 ;  /* 0x0000001fff037819 */ /* 0x010fc6000001140f */
[----:B---3--:R-:W-:Y:S04]  /*8a550*/  STL.64 [R1+0x3f40], R8 ;  /* 0x003f400801007387 */ /* 0x008fe80000100a00 */
[----:B------:R-:W-:Y:S04]  /*8a560*/  STL.64 [R1+0x3f30], R10 ;  /* 0x003f300a01007387 */ /* 0x000fe80000100a00 */
[----:B------:R1:W-:Y:S01]  /*8a570*/  STL [R1+0x3f38], R11 ;  /* 0x003f380b01007387 */ /* 0x0003e20000100800 */
[----:B--2---:R-:W-:-:S03]  /*8a580*/  IMAD.X R13, R23, 0x1, R4, P2 ;  /* 0x00000001170d7824 */ /* 0x004fc600010e0604 */
[----:B-1----:R0:W2:Y:S04]  /*8a590*/  LDL.64 R10, [R1+0x25d8] ;  /* 0x0025d800010a7983 */ /* 0x0020a80000100a00 */
[----:B------:R-:W-:Y:S04]  /*8a5a0*/  STL [R1+0x25ec], R13 ;  /* 0x0025ec0d01007387 */ /* 0x000fe80000100800 */
[----:B------:R1:W-:Y:S02]  /*8a5b0*/  STL [R1+0x11c], R3 ;  /* 0x00011c0301007387 */ /* 0x0003e40000100800 */
[----:B-1----:R-:W-:-:S05]  /*8a5c0*/  IMAD.X R3, R23, 0x1, R7, P4 ;  /* 0x0000000117037824 */ /* 0x002fca00020e0607 */
[----:B------:R1:W-:Y:S04]  /*8a5d0*/  STL [R1+0x25e4], R3 ;  /* 0x0025e40301007387 */ /* 0x0003e80000100800 */
[----:B-1----:R-:W3:Y:S02]  /*8a5e0*/  LDL.LU.64 R2, [R1+0x3f48] ;  /* 0x003f480001027983 */ /* 0x002ee40000300a00 */
[----:B---3--:R-:W-:-:S05]  /*8a5f0*/  IADD3 R8, P4, R15, R3, RZ ;  /* 0x000000030f087210 */ /* 0x008fca0007f9e0ff */
[----:B------:R1:W-:Y:S04]  /*8a600*/  STL [R1+0x25c8], R8 ;  /* 0x0025c80801007387 */ /* 0x0003e80000100800 */
[----:B-1----:R-:W2:Y:S01]  /*8a610*/  LDL.LU.64 R8, [R1+0x3f40] ;  /* 0x003f400001087983 */ /* 0x002ea20000300a00 */
[----:B------:R-:W-:Y:S01]  /*8a620*/  IADD3 R12, P2, R15, R0, RZ ;  /* 0x000000000f0c7210 */ /* 0x000fe20007f5e0ff */
[----:B--2---:R-:W-:Y:S02]  /*8a630*/  IMAD.X R11, R23, 0x1, R8, P1 ;  /* 0x00000001170b7824 */ /* 0x004fe400008e0608 */
[----:B------:R-:W2:Y:S04]  /*8a640*/  LDL.LU R23, [R1+0x3f3c] ;  /* 0x003f3c0001177983 */ /* 0x000ea80000300800 */
[----:B------:R1:W-:Y:S04]  /*8a650*/  STL [R1+0x25dc], R11 ;  /* 0x0025dc0b01007387 */ /* 0x0003e80000100800 */
[----:B-1----:R0:W3:Y:S01]  /*8a660*/  LDL.LU R11, [R1+0x3f38] ;  /* 0x003f3800010b7983 */ /* 0x0020e20000300800 */
[----:B------:R-:W-:-:S02]  /*8a670*/  SHF.R.S32.HI R13, RZ, 0x1f, R15 ;  /* 0x0000001fff0d7819 */ /* 0x000fc4000001140f */
[----:B------:R-:W-:-:S03]  /*8a680*/  IADD3 R10, P1, R15, R5, RZ ;  /* 0x000000050f0a7210 */ /* 0x000fc60007f3e0ff */
[----:B------:R-:W-:Y:S02]  /*8a690*/  IMAD.X R13, R13, 0x1, R2, P2 ;  /* 0x000000010d0d7824 */ /* 0x000fe400010e0602 */
[----:B------:R3:W-:Y:S04]  /*8a6a0*/  STL [R1+0x25b8], R10 ;  /* 0x0025b80a01007387 */ /* 0x0007e80000100800 */
[----:B---3--:R-:W3:Y:S04]  /*8a6b0*/  LDL.LU.64 R10, [R1+0x3f30] ;  /* 0x003f3000010a7983 */ /* 0x008ee80000300a00 */
[----:B------:R1:W-:Y:S04]  /*8a6c0*/  STL.64 [R1+0x3f20], R4 ;  /* 0x003f200401007387 */ /* 0x0003e80000100a00 */
[----:B------:R4:W-:Y:S01]  /*8a6d0*/  STL.64 [R1+0x25d0], R12 ;  /* 0x0025d00c01007387 */ /* 0x0009e20000100a00 */
[----:B-1----:R-:W-:-:S03]  /*8a6e0*/  IADD3 R4, P2, R15, R6, RZ ;  /* 0x000000060f047210 */ /* 0x002fc60007f5e0ff */
[----:B----4-:R-:W4:Y:S04]  /*8a6f0*/  LDL.LU.64 R12, [R1+0x3f28] ;  /* 0x003f2800010c7983 */ /* 0x010f280000300a00 */
[----:B--2---:R1:W-:Y:S04]  /*8a700*/  STL.64 [R1+0x3f18], R22 ;  /* 0x003f181601007387 */ /* 0x0043e80000100a00 */
[----:B-1----:R0:W2:Y:S04]  /*8a710*/  LDL.64 R22, [R1+0x25c8] ;  /* 0x0025c80001167983 */ /* 0x0020a80000100a00 */
[----:B------:R1:W-:Y:S04]  /*8a720*/  STL [R1+0x3f08], R2 ;  /* 0x003f080201007387 */ /* 0x0003e80000100800 */
[----:B-1----:R-:W2:Y:S04]  /*8a730*/  LDL.LU R2, [R1+0x11c] ;  /* 0x00011c0001027983 */ /* 0x002ea80000300800 */
[----:B------:R1:W-:Y:S04]  /*8a740*/  STL [R1+0x25a8], R4 ;  /* 0x0025a80401007387 */ /* 0x0003e80000100800 */
[----:B-1----:R-:W2:Y:S04]  /*8a750*/  LDL.LU.64 R4, [R1+0x3f20] ;  /* 0x003f200001047983 */ /* 0x002ea80000300a00 */
[----:B------:R1:W-:Y:S04]  /*8a760*/  STL.64 [R1+0x3f10], R6 ;  /* 0x003f100601007387 */ /* 0x0003e80000100a00 */
[----:B-1----:R-:W3:Y:S01]  /*8a770*/  LDL R6, [R1+0x1fc] ;  /* 0x0001fc0001067983 */ /* 0x002ee20000100800 */
[----:B--2---:R-:W-:-:S05]  /*8a780*/  IMAD.X R23, R2, 0x1, R4, P4 ;  /* 0x0000000102177824 */ /* 0x004fca00020e0604 */
[----:B------:R1:W-:Y:S01]  /*8a790*/  STL [R1+0x25cc], R23 ;  /* 0x0025cc1701007387 */ /* 0x0003e20000100800 */
[----:B---3--:R-:W-:-:S05]  /*8a7a0*/  SHF.R.S32.HI R15, RZ, 0x1f, R6 ;  /* 0x0000001fff0f7819 */ /* 0x008fca0000011406 */
[----:B------:R-:W-:Y:S04]  /*8a7b0*/  STL [R1+0x118], R15 ;  /* 0x0001180f01007387 */ /* 0x000fe80000100800 */
[----:B-1----:R-:W2:Y:S04]  /*8a7c0*/  LDL.LU.64 R22, [R1+0x3f18] ;  /* 0x003f180001167983 */ /* 0x002ea80000300a00 */
[----:B------:R1:W-:Y:S04]  /*8a7d0*/  STL.64 [R1+0x3f00], R4 ;  /* 0x003f000401007387 */ /* 0x0003e80000100a00 */
[----:B-1----:R-:W3:Y:S01]  /*8a7e0*/  LDL.64 R4, [R1+0x25a8] ;  /* 0x0025a80001047983 */ /* 0x002ee20000100a00 */
[----:B------:R-:W-:-:S03]  /*8a7f0*/  IADD3 R6, P4, R6, R0, RZ ;  /* 0x0000000006067210 */ /* 0x000fc60007f9e0ff */
[----:B---3--:R1:W-:Y:S04]  /*8a800*/  STL [R1+0x3f0c], R4 ;  /* 0x003f0c0401007387 */ /* 0x0083e80000100800 */
[----:B------:R-:W3:Y:S04]  /*8a810*/  LDL R15, [R1+0x1f8] ;  /* 0x0001f800010f7983 */ /* 0x000ee80000100800 */
[----:B-1----:R0:W4:Y:S04]  /*8a820*/  LDL.64 R4, [R1+0x25b8] ;  /* 0x0025b80001047983 */ /* 0x0021280000100a00 */
[----:B------:R-:W-:Y:S04]  /*8a830*/  STL.64 [R1+0x3ee0], R24 ;  /* 0x003ee01801007387 */ /* 0x000fe80000100a00 */
[----:B------:R1:W-:Y:S04]  /*8a840*/  STL [R1+0x25a0], R6 ;  /* 0x0025a00601007387 */ /* 0x0003e80000100800 */
[----:B-1----:R-:W4:Y:S04]  /*8a850*/  LDL.LU.64 R6, [R1+0x3f10] ;  /* 0x003f100001067983 */ /* 0x002f280000300a00 */
[----:B------:R1:W-:Y:S04]  /*8a860*/  STL [R1+0x3eec], R0 ;  /* 0x003eec0001007387 */ /* 0x0003e80000100800 */
[----:B-1----:R-:W2:Y:S01]  /*8a870*/  LDL.LU R0, [R1+0x1fc] ;  /* 0x0001fc0001007983 */ /* 0x002ea20000300800 */
[----:B----4-:R-:W-:-:S05]  /*8a880*/  IMAD.X R5, R2, 0x1, R7, P1 ;  /* 0x0000000102057824 */ /* 0x010fca00008e0607 */
[----:B------:R-:W-:Y:S04]  /*8a890*/  STL [R1+0x25bc], R5 ;  /* 0x0025bc0501007387 */ /* 0x000fe80000100800 */
[----:B------:R0:W4:Y:S04]  /*8a8a0*/  LDL.LU R4, [R1+0x3f0c] ;  /* 0x003f0c0001047983 */ /* 0x0001280000300800 */
[----:B------:R1:W-:Y:S04]  /*8a8b0*/  STL.64 [R1+0x3ef0], R6 ;  /* 0x003ef00601007387 */ /* 0x0003e80000100a00 */
[----:B-1----:R-:W3:Y:S01]  /*8a8c0*/  LDL.64 R6, [R1+0x25a0] ;  /* 0x0025a00001067983 */ /* 0x002ee20000100a00 */
[----:B--2---:R-:W-:Y:S01]  /*8a8d0*/  IADD3 R24, P1, R0, R3, RZ ;  /* 0x0000000300187210 */ /* 0x004fe20007f3e0ff */
[----:B------:R-:W-:-:S02]  /*8a8e0*/  IMAD.X R5, R2, 0x1, R8, P2 ;  /* 0x0000000102057824 */ /* 0x000fc400010e0608 */
[----:B---3--:R-:W2:Y:S04]  /*8a8f0*/  LDL R7, [R1+0x118] ;  /* 0x0001180001077983 */ /* 0x008ea80000100800 */
[----:B--2---:R-:W-:Y:S04]  /*8a900*/  STL.64 [R1+0x3ef8], R6 ;  /* 0x003ef80601007387 */ /* 0x004fe80000100a00 */
[----:B------:R-:W-:Y:S04]  /*8a910*/  STL [R1+0x3ee8], R24 ;  /* 0x003ee81801007387 */ /* 0x000fe80000100800 */
[----:B------:R-:W2:Y:S04]  /*8a920*/  LDL.LU R2, [R1+0x3f08] ;  /* 0x003f080001027983 */ /* 0x000ea80000300800 */
[----:B------:R4:W-:Y:S04]  /*8a930*/  STL [R1+0x25ac], R5 ;  /* 0x0025ac0501007387 */ /* 0x0009e80000100800 */
[----:B----4-:R-:W3:Y:S02]  /*8a940*/  LDL.LU.64 R4, [R1+0x3f00] ;  /* 0x003f000001047983 */ /* 0x010ee40000300a00 */
[----:B---3--:R-:W-:-:S05]  /*8a950*/  IADD3 R6, P2, R0, R5, RZ ;  /* 0x0000000500067210 */ /* 0x008fca0007f5e0ff */
[----:B------:R1:W-:Y:S04]  /*8a960*/  STL [R1+0x2580], R6 ;  /* 0x0025800601007387 */ /* 0x0003e80000100800 */
[----:B-1----:R-:W2:Y:S02]  /*8a970*/  LDL.LU.64 R6, [R1+0x3ef8] ;  /* 0x003ef80001067983 */ /* 0x002ea40000300a00 */
[----:B--2---:R-:W-:-:S05]  /*8a980*/  IMAD.X R7, R7, 0x1, R2, P4 ;  /* 0x0000000107077824 */ /* 0x004fca00020e0602 */
[----:B------:R1:W-:Y:S04]  /*8a990*/  STL [R1+0x25a4], R7 ;  /* 0x0025a40701007387 */ /* 0x0003e80000100800 */
[----:B-1----:R-:W2:Y:S04]  /*8a9a0*/  LDL.LU.64 R6, [R1+0x3ef0] ;  /* 0x003ef00001067983 */ /* 0x002ea80000300a00 */
[----:B------:R1:W-:Y:S04]  /*8a9b0*/  STL [R1+0x3ec4], R2 ;  /* 0x003ec40201007387 */ /* 0x0003e80000100800 */
[----:B-1----:R-:W3:Y:S01]  /*8a9c0*/  LDL.LU R2, [R1+0x118] ;  /* 0x0001180001027983 */ /* 0x002ee20000300800 */
[----:B--2---:R-:W-:-:S03]  /*8a9d0*/  IADD3 R24, P4, R0, R6, RZ ;  /* 0x0000000600187210 */ /* 0x004fc60007f9e0ff */
[----:B------:R-:W2:Y:S04]  /*8a9e0*/  LDL.LU R0, [R1+0x3eec] ;  /* 0x003eec0001007983 */ /* 0x000ea80000300800 */
[----:B------:R1:W-:Y:S04]  /*8a9f0*/  STL [R1+0x2578], R24 ;  /* 0x0025781801007387 */ /* 0x0003e80000100800 */
[----:B-1----:R-:W4:Y:S01]  /*8aa00*/  LDL.LU R24, [R1+0x3ee8] ;  /* 0x003ee80001187983 */ /* 0x002f220000300800 */
[----:B---3--:R-:W-:-:S03]  /*8aa10*/  IMAD.X R25, R2, 0x1, R4, P1 ;  /* 0x0000000102197824 */ /* 0x008fc600008e0604 */
[----:B------:R1:W-:Y:S02]  /*8aa20*/  STL.64 [R1+0x3ed8], R6 ;  /* 0x003ed80601007387 */ /* 0x0003e40000100a00 */
[----:B-1----:R-:W-:Y:S02]  /*8aa30*/  SHF.R.S32.HI R6, RZ, 0x1f, R15 ;  /* 0x0000001fff067819 */ /* 0x002fe4000001140f */
[----:B----4-:R1:W-:Y:S04]  /*8aa40*/  STL.64 [R1+0x2598], R24 ;  /* 0x0025981801007387 */ /* 0x0103e80000100a00 */
[----:B------:R-:W-:Y:S04]  /*8aa50*/  STL [R1+0x11c], R6 ;  /* 0x00011c0601007387 */ /* 0x000fe80000100800 */
[----:B-1----:R-:W3:Y:S04]  /*8aa60*/  LDL.LU.64 R24, [R1+0x3ee0] ;  /* 0x003ee00001187983 */ /* 0x002ee80000300a00 */
[----:B---3--:R-:W-:Y:S04]  /*8aa70*/  STL.64 [R1+0x3ec8], R24 ;  /* 0x003ec81801007387 */ /* 0x008fe80000100a00 */
[----:B------:R1:W-:Y:S04]  /*8aa80*/  STL [R1+0x3ed0], R25 ;  /* 0x003ed01901007387 */ /* 0x0003e80000100800 */
[----:B-1----:R0:W3:Y:S04]  /*8aa90*/  LDL.64 R24, [R1+0x2580] ;  /* 0x0025800001187983 */ /* 0x0020e80000100a00 */
[----:B------:R1:W-:Y:S04]  /*8aaa0*/  STL [R1+0x3ec0], R14 ;  /* 0x003ec00e01007387 */ /* 0x0003e80000100800 */
[----:B-1----:R0:W4:Y:S04]  /*8aab0*/  LDL.64 R14, [R1+0x2578] ;  /* 0x00257800010e7983 */ /* 0x0021280000100a00 */
[----:B------:R1:W-:Y:S04]  /*8aac0*/  STL [R1+0x3ea8], R4 ;  /* 0x003ea80401007387 */ /* 0x0003e80000100800 */
[----:B-1----:R-:W2:Y:S02]  /*8aad0*/  LDL.LU R4, [R1+0x1f8] ;  /* 0x0001f80001047983 */ /* 0x002ea40000300800 */
[----:B--2---:R-:W-:-:S05]  /*8aae0*/  IADD3 R6, P1, R4, R0, RZ ;  /* 0x0000000004067210 */ /* 0x004fca0007f3e0ff */
[----:B------:R1:W-:Y:S04]  /*8aaf0*/  STL [R1+0x2570], R6 ;  /* 0x0025700601007387 */ /* 0x0003e80000100800 */
[----:B-1----:R-:W3:Y:S02]  /*8ab00*/  LDL.LU.64 R6, [R1+0x3ed8] ;  /* 0x003ed80001067983 */ /* 0x002ee40000300a00 */
[----:B---3--:R-:W-:-:S05]  /*8ab10*/  IMAD.X R25, R2, 0x1, R7, P2 ;  /* 0x0000000102197824 */ /* 0x008fca00010e0607 */
[----:B------:R1:W-:Y:S04]  /*8ab20*/  STL [R1+0x2584], R25 ;  /* 0x0025841901007387 */ /* 0x0003e80000100800 */
[----:B-1----:R0:W2:Y:S04]  /*8ab30*/  LDL.LU R25, [R1+0x3ed0] ;  /* 0x003ed00001197983 */ /* 0x0020a80000300800 */
[----:B------:R1:W-:Y:S04]  /*8ab40*/  STL.64 [R1+0x3eb0], R6 ;  /* 0x003eb00601007387 */ /* 0x0003e80000100a00 */
[----:B-1----:R-:W3:Y:S01]  /*8ab50*/  LDL.64 R6, [R1+0x2570] ;  /* 0x0025700001067983 */ /* 0x002ee20000100a00 */
[----:B------:R-:W-:-:S03]  /*8ab60*/  IADD3 R24, P2, R4, R3, RZ ;  /* 0x0000000304187210 */ /* 0x000fc60007f5e0ff */
[----:B---3--:R-:W3:Y:S01]  /*8ab70*/  LDL R7, [R1+0x11c] ;  /* 0x00011c0001077983 */ /* 0x008ee20000100800 */
[----:B----4-:R-:W-:-:S03]  /*8ab80*/  IMAD.X R15, R2, 0x1, R8, P4 ;  /* 0x00000001020f7824 */ /* 0x010fc600020e0608 */
[----:B---3--:R-:W-:Y:S04]  /*8ab90*/  STL.64 [R1+0x3eb8], R6 ;  /* 0x003eb80601007387 */ /* 0x008fe80000100a00 */
[----:B------:R2:W-:Y:S04]  /*8aba0*/  STL [R1+0x2568], R24 ;  /* 0x0025681801007387 */ /* 0x0005e80000100800 */
[----:B--2---:R-:W2:Y:S04]  /*8abb0*/  LDL.LU.64 R24, [R1+0x3ec8] ;  /* 0x003ec80001187983 */ /* 0x004ea80000300a00 */
[----:B--2---:R-:W-:Y:S04]  /*8abc0*/  STL.64 [R1+0x3ea0], R24 ;  /* 0x003ea01801007387 */ /* 0x004fe80000100a00 */
[----:B------:R-:W2:Y:S04]  /*8abd0*/  LDL.LU R2, [R1+0x3ec4] ;  /* 0x003ec40001027983 */ /* 0x000ea80000300800 */
[----:B------:R1:W-:Y:S04]  /*8abe0*/  STL [R1+0x257c], R15 ;  /* 0x00257c0f01007387 */ /* 0x0003e80000100800 */
[----:B------:R-:W3:Y:S04]  /*8abf0*/  LDL.LU R14, [R1+0x3ec0] ;  /* 0x003ec000010e7983 */ /* 0x000ee80000300800 */
[----:B-1----:R-:W4:Y:S01]  /*8ac00*/  LDL R15, [R1+0x1f0] ;  /* 0x0001f000010f7983 */ /* 0x002f220000100800 */
[----:B------:R-:W-:-:S03]  /*8ac10*/  IADD3 R6, P4, R4, R5, RZ ;  /* 0x0000000504067210 */ /* 0x000fc60007f9e0ff */
[----:B----4-:R1:W-:Y:S04]  /*8ac20*/  STL [R1+0x3e70], R15 ;  /* 0x003e700f01007387 */ /* 0x0103e80000100800 */
[----:B-1----:R-:W4:Y:S04]  /*8ac30*/  LDL R15, [R1+0x1f4] ;  /* 0x0001f400010f7983 */ /* 0x002f280000100800 */
        /* <DEDUP_REMOVED lines=8> */
[----:B------:R-:W3:Y:S04]  /*8acc0*/  LDL.LU R4, [R1+0x3ea8] ;  /* 0x003ea80001047983 */ /* 0x000ee80000300800 */
[----:B------:R1:W-:Y:S04]  /*8acd0*/  STL [R1+0x2550], R24 ;  /* 0x0025501801007387 */ /* 0x0003e80000100800 */
[----:B-1----:R-:W2:Y:S04]  /*8ace0*/  LDL.LU.64 R24, [R1+0x3ea0] ;  /* 0x003ea00001187983 */ /* 0x002ea80000300a00 */
[----:B------:R1:W-:Y:S04]  /*8acf0*/  STL.64 [R1+0x3e98], R6 ;  /* 0x003e980601007387 */ /* 0x0003e80000100a00 */
[----:B-1----:R0:W3:Y:S04]  /*8ad00*/  LDL.64 R6, [R1+0x2568] ;  /* 0x0025680001067983 */ /* 0x0020e80000100a00 */
[----:B------:R-:W-:Y:S04]  /*8ad10*/  STL.64 [R1+0x3e88], R8 ;  /* 0x003e880801007387 */ /* 0x000fe80000100a00 */
[----:B------:R1:W-:Y:S04]  /*8ad20*/  STL [R1+0x3e90], R9 ;  /* 0x003e900901007387 */ /* 0x0003e80000100800 */
[----:B-1----:R0:W2:Y:S01]  /*8ad30*/  LDL.64 R8, [R1+0x2560] ;  /* 0x0025600001087983 */ /* 0x0020a20000100a00 */
[----:B---3--:R-:W-:-:S05]  /*8ad40*/  IMAD.X R7, R2, 0x1, R4, P2 ;  /* 0x0000000102077824 */ /* 0x008fca00010e0604 */
[----:B------:R1:W-:Y:S04]  /*8ad50*/  STL [R1+0x256c], R7 ;  /* 0x00256c0701007387 */ /* 0x0003e80000100800 */
[----:B-1----:R-:W2:Y:S01]  /*8ad60*/  LDL.LU.64 R6, [R1+0x3e98] ;  /* 0x003e980001067983 */ /* 0x002ea20000300a00 */
[----:B----4-:R-:W-:-:S05]  /*8ad70*/  SHF.R.S32.HI R15, RZ, 0x1f, R15 ;  /* 0x0000001fff0f7819 */ /* 0x010fca000001140f */
[----:B------:R-:W-:Y:S04]  /*8ad80*/  STL [R1+0x118], R15 ;  /* 0x0001180f01007387 */ /* 0x000fe80000100800 */
[----:B------:R-:W-:Y:S04]  /*8ad90*/  STL.64 [R1+0x3e68], R12 ;  /* 0x003e680c01007387 */ /* 0x000fe80000100a00 */
[----:B------:R-:W-:Y:S04]  /*8ada0*/  STL.64 [R1+0x3e78], R20 ;  /* 0x003e781401007387 */ /* 0x000fe80000100a00 */
[----:B------:R1:W-:Y:S04]  /*8adb0*/  STL [R1+0x3e80], R21 ;  /* 0x003e801501007387 */ /* 0x0003e80000100800 */
[----:B-1----:R0:W3:Y:S04]  /*8adc0*/  LDL.64 R20, [R1+0x2550] ;  /* 0x0025500001147983 */ /* 0x0020e80000100a00 */
[----:B------:R1:W-:Y:S04]  /*8add0*/  STL [R1+0x3e60], R4 ;  /* 0x003e600401007387 */ /* 0x0003e80000100800 */
[----:B-1----:R-:W4:Y:S01]  /*8ade0*/  LDL.LU R4, [R1+0x1f4] ;  /* 0x0001f40001047983 */ /* 0x002f220000300800 */
[----:B--2---:R-:W-:-:S05]  /*8adf0*/  IMAD.X R9, R2, 0x1, R7, P4 ;  /* 0x0000000102097824 */ /* 0x004fca00020e0607 */
[----:B------:R1:W-:Y:S04]  /*8ae00*/  STL [R1+0x2564], R9 ;  /* 0x0025640901007387 */ /* 0x0003e80000100800 */
[----:B-1----:R0:W2:Y:S01]  /*8ae10*/  LDL.LU R9, [R1+0x3e90] ;  /* 0x003e900001097983 */ /* 0x0020a20000300800 */
[----:B----4-:R-:W-:-:S05]  /*8ae20*/  IADD3 R8, P4, R4, R3, RZ ;  /* 0x0000000304087210 */ /* 0x010fca0007f9e0ff */
[----:B------:R2:W-:Y:S04]  /*8ae30*/  STL [R1+0x2540], R8 ;  /* 0x0025400801007387 */ /* 0x0005e80000100800 */
[----:B--2---:R-:W3:Y:S01]  /*8ae40*/  LDL.LU.64 R8, [R1+0x3e88] ;  /* 0x003e880001087983 */ /* 0x004ee20000300a00 */
[----:B------:R-:W-:Y:S01]  /*8ae50*/  IADD3 R12, P2, R4, R0, RZ ;  /* 0x00000000040c7210 */ /* 0x000fe20007f5e0ff */
[----:B---3--:R-:W-:Y:S02]  /*8ae60*/  IMAD.X R21, R2, 0x1, R8, P1 ;  /* 0x0000000102157824 */ /* 0x008fe400008e0608 */
[----:B------:R-:W2:Y:S04]  /*8ae70*/  LDL.LU R2, [R1+0x3e84] ;  /* 0x003e840001027983 */ /* 0x000ea80000300800 */
[----:B------:R1:W-:Y:S04]  /*8ae80*/  STL [R1+0x2554], R21 ;  /* 0x0025541501007387 */ /* 0x0003e80000100800 */
[----:B-1----:R0:W3:Y:S01]  /*8ae90*/  LDL.LU R21, [R1+0x3e80] ;  /* 0x003e800001157983 */ /* 0x0020e20000300800 */
[----:B------:R-:W-:-:S03]  /*8aea0*/  IADD3 R20, P1, R4, R5, RZ ;  /* 0x0000000504147210 */ /* 0x000fc60007f3e0ff */
[----:B------:R1:W-:Y:S04]  /*8aeb0*/  STL.64 [R1+0x3e58], R24 ;  /* 0x003e581801007387 */ /* 0x0003e80000100a00 */
[----:B------:R3:W-:Y:S01]  /*8aec0*/  STL [R1+0x2530], R20 ;  /* 0x0025301401007387 */ /* 0x0007e20000100800 */
[----:B--2---:R-:W-:Y:S01]  /*8aed0*/  IMAD.X R13, R15, 0x1, R2, P2 ;  /* 0x000000010f0d7824 */ /* 0x004fe200010e0602 */
[----:B-1----:R-:W-:Y:S02]  /*8aee0*/  IADD3 R24, P2, R4, R6, RZ ;  /* 0x0000000604187210 */ /* 0x002fe40007f5e0ff */
[----:B---3--:R-:W2:Y:S04]  /*8aef0*/  LDL.LU.64 R20, [R1+0x3e78] ;  /* 0x003e780001147983 */ /* 0x008ea80000300a00 */
[----:B------:R-:W3:Y:S04]  /*8af00*/  LDL.LU R15, [R1+0x3e70] ;  /* 0x003e7000010f7983 */ /* 0x000ee80000300800 */
[----:B------:R1:W-:Y:S04]  /*8af10*/  STL.64 [R1+0x2548], R12 ;  /* 0x0025480c01007387 */ /* 0x0003e80000100a00 */
[----:B-1----:R-:W4:Y:S04]  /*8af20*/  LDL.LU.64 R12, [R1+0x3e68] ;  /* 0x003e6800010c7983 */ /* 0x002f280000300a00 */
[----:B------:R-:W-:Y:S04]  /*8af30*/  STL.64 [R1+0x3e48], R8 ;  /* 0x003e480801007387 */ /* 0x000fe80000100a00 */
[----:B------:R1:W-:Y:S04]  /*8af40*/  STL [R1+0x3e50], R9 ;  /* 0x003e500901007387 */ /* 0x0003e80000100800 */
[----:B-1----:R0:W3:Y:S04]  /*8af50*/  LDL.64 R8, [R1+0x2540] ;  /* 0x0025400001087983 */ /* 0x0020e80000100a00 */
[----:B------:R1:W-:Y:S04]  /*8af60*/  STL [R1+0x3e38], R2 ;  /* 0x003e380201007387 */ /* 0x0003e80000100800 */
[----:B-1----:R-:W2:Y:S04]  /*8af70*/  LDL.LU R2, [R1+0x118] ;  /* 0x0001180001027983 */ /* 0x002ea80000300800 */
[----:B------:R-:W2:Y:S04]  /*8af80*/  LDL.LU R4, [R1+0x3e60] ;  /* 0x003e600001047983 */ /* 0x000ea80000300800 */
[----:B------:R1:W-:Y:S04]  /*8af90*/  STL [R1+0x2518], R24 ;  /* 0x0025181801007387 */ /* 0x0003e80000100800 */
[----:B-1----:R-:W4:Y:S04]  /*8afa0*/  LDL.LU.64 R24, [R1+0x3e58] ;  /* 0x003e580001187983 */ /* 0x002f280000300a00 */
[----:B------:R1:W-:Y:S04]  /*8afb0*/  STL.64 [R1+0x3e40], R26 ;  /* 0x003e401a01007387 */ /* 0x0003e80000100a00 */
[----:B-1----:R0:W4:Y:S01]  /*8afc0*/  LDL.64 R26, [R1+0x2530] ;  /* 0x00253000011a7983 */ /* 0x0021220000100a00 */
[----:B---3--:R-:W-:-:S05]  /*8afd0*/  SHF.R.S32.HI R9, RZ, 0x1f, R15 ;  /* 0x0000001fff097819 */ /* 0x008fca000001140f */
[----:B------:R2:W-:Y:S02]  /*8afe0*/  STL [R1+0x11c], R9 ;  /* 0x00011c0901007387 */ /* 0x0005e40000100800 */
[----:B--2---:R-:W-:-:S05]  /*8aff0*/  IMAD.X R9, R2, 0x1, R4, P4 ;  /* 0x0000000102097824 */ /* 0x004fca00020e0604 */
[----:B------:R1:W-:Y:S04]  /*8b000*/  STL [R1+0x2544], R9 ;  /* 0x0025440901007387 */ /* 0x0003e80000100800 */
[----:B-1----:R0:W2:Y:S04]  /*8b010*/  LDL.LU R9, [R1+0x3e50] ;  /* 0x003e500001097983 */ /* 0x0020a80000300800 */
[----:B------:R1:W-:Y:S04]  /*8b020*/  STL.64 [R1+0x3e30], R4 ;  /* 0x003e300401007387 */ /* 0x0003e80000100a00 */
[----:B-1----:R-:W3:Y:S01]  /*8b030*/  LDL.64 R4, [R1+0x2518] ;  /* 0x0025180001047983 */ /* 0x002ee20000100a00 */
[----:B------:R-:W-:Y:S01]  /*8b040*/  IADD3 R8, P4, R15, R0, RZ ;  /* 0x000000000f087210 */ /* 0x000fe20007f9e0ff */
[----:B----4-:R-:W-:-:S02]  /*8b050*/  IMAD.X R27, R2, 0x1, R7, P1 ;  /* 0x00000001021b7824 */ /* 0x010fc400008e0607 */
[----:B---3--:R-:W-:Y:S04]  /*8b060*/  STL [R1+0x3e3c], R4 ;  /* 0x003e3c0401007387 */ /* 0x008fe80000100800 */
[----:B------:R2:W-:Y:S04]  /*8b070*/  STL [R1+0x2510], R8 ;  /* 0x0025100801007387 */ /* 0x0005e80000100800 */
[----:B--2---:R-:W2:Y:S04]  /*8b080*/  LDL.LU.64 R8, [R1+0x3e48] ;  /* 0x003e480001087983 */ /* 0x004ea80000300a00 */
[----:B------:R1:W-:Y:S04]  /*8b090*/  STL [R1+0x2534], R27 ;  /* 0x0025341b01007387 */ /* 0x0003e80000100800 */
[----:B-1----:R-:W3:Y:S04]  /*8b0a0*/  LDL.LU.64 R26, [R1+0x3e40] ;  /* 0x003e4000011a7983 */ /* 0x002ee80000300a00 */
[----:B------:R1:W-:Y:S04]  /*8b0b0*/  STL.64 [R1+0x3e20], R6 ;  /* 0x003e200601007387 */ /* 0x0003e80000100a00 */
[----:B-1----:R-:W4:Y:S04]  /*8b0c0*/  LDL.64 R6, [R1+0x2510] ;  /* 0x0025100001067983 */ /* 0x002f280000100a00 */
[----:B----4-:R-:W-:Y:S04]  /*8b0d0*/  STL [R1+0x3e28], R6 ;  /* 0x003e280601007387 */ /* 0x010fe80000100800 */
[----:B------:R-:W4:Y:S04]  /*8b0e0*/  LDL R15, [R1+0x1dc] ;  /* 0x0001dc00010f7983 */ /* 0x000f280000100800 */
[----:B---3--:R1:W-:Y:S04]  /*8b0f0*/  STL.64 [R1+0x3e18], R26 ;  /* 0x003e181a01007387 */ /* 0x0083e80000100a00 */
[----:B-1----:R-:W3:Y:S02]  /*8b100*/  LDL.LU R26, [R1+0x1f0] ;  /* 0x0001f000011a7983 */ /* 0x002ee40000300800 */
[----:B---3--:R-:W-:-:S05]  /*8b110*/  IADD3 R4, P1, R26, R3, RZ ;  /* 0x000000031a047210 */ /* 0x008fca0007f3e0ff */
[----:B------:R1:W-:Y:S04]  /*8b120*/  STL [R1+0x2508], R4 ;  /* 0x0025080401007387 */ /* 0x0003e80000100800 */
[----:B-1----:R0:W3:Y:S01]  /*8b130*/  LDL.LU R4, [R1+0x3e3c] ;  /* 0x003e3c0001047983 */ /* 0x0020e20000300800 */
[----:B--2---:R-:W-:-:S03]  /*8b140*/  IMAD.X R5, R2, 0x1, R8, P2 ;  /* 0x0000000102057824 */ /* 0x004fc600010e0608 */
[----:B------:R-:W2:Y:S04]  /*8b150*/  LDL.LU R2, [R1+0x3e38] ;  /* 0x003e380001027983 */ /* 0x000ea80000300800 */
[----:B------:R3:W-:Y:S04]  /*8b160*/  STL [R1+0x251c], R5 ;  /* 0x00251c0501007387 */ /* 0x0007e80000100800 */
[----:B---3--:R-:W3:Y:S04]  /*8b170*/  LDL.LU.64 R4, [R1+0x3e30] ;  /* 0x003e300001047983 */ /* 0x008ee80000300a00 */
[----:B------:R1:W-:Y:S04]  /*8b180*/  STL.64 [R1+0x3e10], R28 ;  /* 0x003e101c01007387 */ /* 0x0003e80000100a00 */
[----:B-1----:R0:W4:Y:S01]  /*8b190*/  LDL.64 R28, [R1+0x2508] ;  /* 0x00250800011c7983 */ /* 0x0021220000100a00 */
[----:B---3--:R-:W-:-:S05]  /*8b1a0*/  IADD3 R6, P2, R26, R5, RZ ;  /* 0x000000051a067210 */ /* 0x008fca0007f5e0ff */
[----:B------:R1:W-:Y:S04]  /*8b1b0*/  STL [R1+0x2500], R6 ;  /* 0x0025000601007387 */ /* 0x0003e80000100800 */
[----:B-1----:R0:W3:Y:S04]  /*8b1c0*/  LDL.LU R6, [R1+0x3e28] ;  /* 0x003e280001067983 */ /* 0x0020e80000300800 */
[----:B------:R1:W-:Y:S04]  /*8b1d0*/  STL [R1+0x3df0], R5 ;  /* 0x003df00501007387 */ /* 0x0003e80000100800 */
[----:B-1----:R-:W2:Y:S02]  /*8b1e0*/  LDL.LU R5, [R1+0x11c] ;  /* 0x00011c0001057983 */ /* 0x002ea40000300800 */
[----:B--2---:R-:W-:-:S05]  /*8b1f0*/  IMAD.X R7, R5, 0x1, R2, P4 ;  /* 0x0000000105077824 */ /* 0x004fca00020e0602 */
[----:B------:R3:W-:Y:S04]  /*8b200*/  STL [R1+0x2514], R7 ;  /* 0x0025140701007387 */ /* 0x0007e80000100800 */
[----:B---3--:R-:W2:Y:S04]  /*8b210*/  LDL.LU.64 R6, [R1+0x3e20] ;  /* 0x003e200001067983 */ /* 0x008ea80000300a00 */
[----:B------:R1:W-:Y:S04]  /*8b220*/  STL.64 [R1+0x3e00], R2 ;  /* 0x003e000201007387 */ /* 0x0003e80000100a00 */
[----:B-1----:R-:W3:Y:S01]  /*8b230*/  LDL.64 R2, [R1+0x2500] ;  /* 0x0025000001027983 */ /* 0x002ee20000100a00 */
[----:B--2---:R-:W-:-:S03]  /*8b240*/  IADD3 R26, P4, R26, R6, RZ ;  /* 0x000000061a1a7210 */ /* 0x004fc60007f9e0ff */
[----:B---3--:R-:W-:Y:S04]  /*8b250*/  STL [R1+0x3e08], R2 ;  /* 0x003e080201007387 */ /* 0x008fe80000100800 */
[----:B------:R1:W-:Y:S04]  /*8b260*/  STL [R1+0x24f8], R26 ;  /* 0x0024f81a01007387 */ /* 0x0003e80000100800 */
[----:B-1----:R-:W2:Y:S01]  /*8b270*/  LDL.LU.64 R26, [R1+0x3e18] ;  /* 0x003e1800011a7983 */ /* 0x002ea20000300a00 */
[----:B----4-:R-:W-:Y:S01]  /*8b280*/  SHF.R.S32.HI R2, RZ, 0x1f, R15 ;  /* 0x0000001fff027819 */ /* 0x010fe2000001140f */
[----:B------:R-:W-:-:S04]  /*8b290*/  IMAD.X R29, R5, 0x1, R4, P1 ;  /* 0x00000001051d7824 */ /* 0x000fc800008e0604 */
[----:B------:R-:W-:Y:S04]  /*8b2a0*/  STL [R1+0x118], R2 ;  /* 0x0001180201007387 */ /* 0x000fe80000100800 */
[----:B------:R1:W-:Y:S04]  /*8b2b0*/  STL [R1+0x250c], R29 ;  /* 0x00250c1d01007387 */ /* 0x0003e80000100800 */
[----:B-1----:R-:W3:Y:S04]  /*8b2c0*/  LDL.LU.64 R28, [R1+0x3e10] ;  /* 0x003e1000011c7983 */ /* 0x002ee80000300a00 */
[----:B--2---:R-:W-:Y:S04]  /*8b2d0*/  STL.64 [R1+0x3df8], R26 ;  /* 0x003df81a01007387 */ /* 0x004fe80000100a00 */
[----:B------:R1:W-:Y:S04]  /*8b2e0*/  STL [R1+0x3dd8], R4 ;  /* 0x003dd80401007387 */ /* 0x0003e80000100800 */
[----:B-1----:R-:W2:Y:S02]  /*8b2f0*/  LDL.LU R4, [R1+0x1dc] ;  /* 0x0001dc0001047983 */ /* 0x002ea40000300800 */
[----:B--2---:R-:W-:-:S05]  /*8b300*/  IADD3 R2, P1, R4, R0, RZ ;  /* 0x0000000004027210 */ /* 0x004fca0007f3e0ff */
[----:B------:R1:W-:Y:S04]  /*8b310*/  STL [R1+0x24f0], R2 ;  /* 0x0024f00201007387 */ /* 0x0003e80000100800 */
[----:B-1----:R0:W2:Y:S01]  /*8b320*/  LDL.LU R2, [R1+0x3e08] ;  /* 0x003e080001027983 */ /* 0x0020a20000300800 */
[----:B------:R-:W-:-:S05]  /*8b330*/  IMAD.X R3, R5, 0x1, R7, P2 ;  /* 0x0000000105037824 */ /* 0x000fca00010e0607 */
[----:B------:R2:W-:Y:S04]  /*8b340*/  STL [R1+0x2504], R3 ;  /* 0x0025040301007387 */ /* 0x0005e80000100800 */
[----:B--2---:R-:W2:Y:S04]  /*8b350*/  LDL.LU.64 R2, [R1+0x3e00] ;  /* 0x003e000001027983 */ /* 0x004ea80000300a00 */
[----:B------:R1:W-:Y:S04]  /*8b360*/  STL.64 [R1+0x3de0], R6 ;  /* 0x003de00601007387 */ /* 0x0003e80000100a00 */
[----:B-1----:R-:W4:Y:S04]  /*8b370*/  LDL.64 R6, [R1+0x24f0] ;  /* 0x0024f00001067983 */ /* 0x002f280000100a00 */
[----:B----4-:R-:W-:Y:S04]  /*8b380*/  STL [R1+0x3de8], R6 ;  /* 0x003de80601007387 */ /* 0x010fe80000100800 */
[----:B------:R1:W-:Y:S04]  /*8b390*/  STL [R1+0x3dec], R7 ;  /* 0x003dec0701007387 */ /* 0x0003e80000100800 */
[----:B-1----:R0:W4:Y:S01]  /*8b3a0*/  LDL.64 R6, [R1+0x24f8] ;  /* 0x0024f80001067983 */ /* 0x0021220000100a00 */
[----:B--2---:R-:W-:-:S05]  /*8b3b0*/  IADD3 R26, P2, R4, R3, RZ ;  /* 0x00000003041a7210 */ /* 0x004fca0007f5e0ff */
[----:B------:R1:W-:Y:S04]  /*8b3c0*/  STL [R1+0x24e8], R26 ;  /* 0x0024e81a01007387 */ /* 0x0003e80000100800 */
[----:B-1----:R-:W2:Y:S04]  /*8b3d0*/  LDL.LU.64 R26, [R1+0x3df8] ;  /* 0x003df800011a7983 */ /* 0x002ea80000300a00 */
[----:B------:R-:W-:Y:S04]  /*8b3e0*/  STL.64 [R1+0x3dd0], R24 ;  /* 0x003dd01801007387 */ /* 0x000fe80000100a00 */
[----:B------:R-:W3:Y:S01]  /*8b3f0*/  LDL R15, [R1+0x1d8] ;  /* 0x0001d800010f7983 */ /* 0x000ee20000100800 */
[----:B----4-:R-:W-:-:S03]  /*8b400*/  IMAD.X R7, R5, 0x1, R8, P4 ;  /* 0x0000000105077824 */ /* 0x010fc600020e0608 */
[----:B------:R-:W4:Y:S04]  /*8b410*/  LDL.LU R5, [R1+0x3df0] ;  /* 0x003df00001057983 */ /* 0x000f280000300800 */
[----:B------:R1:W-:Y:S04]  /*8b420*/  STL [R1+0x24fc], R7 ;  /* 0x0024fc0701007387 */ /* 0x0003e80000100800 */
[----:B-1----:R0:W2:Y:S04]  /*8b430*/  LDL.LU R7, [R1+0x3dec] ;  /* 0x003dec0001077983 */ /* 0x0020a80000300800 */
[----:B------:R1:W-:Y:S04]  /*8b440*/  STL [R1+0x3dc0], R8 ;  /* 0x003dc00801007387 */ /* 0x0003e80000100800 */
[----:B-1----:R-:W2:Y:S01]  /*8b450*/  LDL R8, [R1+0x118] ;  /* 0x0001180001087983 */ /* 0x002ea20000100800 */
[----:B----4-:R-:W-:-:S05]  /*8b460*/  IADD3 R6, P4, R4, R5, RZ ;  /* 0x0000000504067210 */ /* 0x010fca0007f9e0ff */
[----:B------:R1:W-:Y:S04]  /*8b470*/  STL [R1+0x24e0], R6 ;  /* 0x0024e00601007387 */ /* 0x0003e80000100800 */
[----:B-1----:R0:W4:Y:S01]  /*8b480*/  LDL.LU R6, [R1+0x3de8] ;  /* 0x003de80001067983 */ /* 0x0021220000300800 */
[----:B--2---:R-:W-:-:S05]  /*8b490*/  IMAD.X R7, R8, 0x1, R2, P1 ;  /* 0x0000000108077824 */ /* 0x004fca00008e0602 */
[----:B------:R4:W-:Y:S04]  /*8b4a0*/  STL [R1+0x24f4], R7 ;  /* 0x0024f40701007387 */ /* 0x0009e80000100800 */
[----:B----4-:R-:W2:Y:S04]  /*8b4b0*/  LDL.LU.64 R6, [R1+0x3de0] ;  /* 0x003de00001067983 */ /* 0x010ea80000300a00 */
[----:B------:R1:W-:Y:S04]  /*8b4c0*/  STL.64 [R1+0x3db8], R2 ;  /* 0x003db80201007387 */ /* 0x0003e80000100a00 */
[----:B-1----:R-:W4:Y:S01]  /*8b4d0*/  LDL.64 R2, [R1+0x24e0] ;  /* 0x0024e00001027983 */ /* 0x002f220000100a00 */
[----:B--2---:R-:W-:-:S03]  /*8b4e0*/  IADD3 R24, P1, R4, R6, RZ ;  /* 0x0000000604187210 */ /* 0x004fc60007f3e0ff */
[----:B----4-:R-:W-:Y:S04]  /*8b4f0*/  STL [R1+0x3dc4], R2 ;  /* 0x003dc40201007387 */ /* 0x010fe80000100800 */
[----:B------:R1:W-:Y:S04]  /*8b500*/  STL [R1+0x3dc8], R3 ;  /* 0x003dc80301007387 */ /* 0x0003e80000100800 */
[----:B-1----:R0:W2:Y:S04]  /*8b510*/  LDL.64 R2, [R1+0x24e8] ;  /* 0x0024e80001027983 */ /* 0x0020a80000100a00 */
[----:B------:R-:W2:Y:S04]  /*8b520*/  LDL.LU R4, [R1+0x3dd8] ;  /* 0x003dd80001047983 */ /* 0x000ea80000300800 */
[----:B------:R1:W-:Y:S04]  /*8b530*/  STL [R1+0x24d8], R24 ;  /* 0x0024d81801007387 */ /* 0x0003e80000100800 */
[----:B-1----:R-:W4:Y:S01]  /*8b540*/  LDL.LU.64 R24, [R1+0x3dd0] ;  /* 0x003dd00001187983 */ /* 0x002f220000300a00 */
[----:B--2---:R-:W-:-:S05]  /*8b550*/  IMAD.X R3, R8, 0x1, R4, P2 ;  /* 0x0000000108037824 */ /* 0x004fca00010e0604 */
[----:B------:R1:W-:Y:S04]  /*8b560*/  STL [R1+0x24ec], R3 ;  /* 0x0024ec0301007387 */ /* 0x0003e80000100800 */
[----:B-1----:R0:W2:Y:S04]  /*8b570*/  LDL.LU R3, [R1+0x3dc8] ;  /* 0x003dc80001037983 */ /* 0x0020a80000300800 */
[----:B----4-:R-:W-:Y:S04]  /*8b580*/  STL.64 [R1+0x3db0], R24 ;  /* 0x003db01801007387 */ /* 0x010fe80000100a00 */
[----:B------:R1:W-:Y:S04]  /*8b590*/  STL [R1+0x3d98], R4 ;  /* 0x003d980401007387 */ /* 0x0003e80000100800 */
[----:B-1----:R-:W4:Y:S01]  /*8b5a0*/  LDL.LU R4, [R1+0x1d8] ;  /* 0x0001d80001047983 */ /* 0x002f220000300800 */
[----:B---3--:R-:W-:-:S05]  /*8b5b0*/  SHF.R.S32.HI R15, RZ, 0x1f, R15 ;  /* 0x0000001fff0f7819 */ /* 0x008fca000001140f */
[----:B------:R-:W-:Y:S01]  /*8b5c0*/  STL [R1+0x11c], R15 ;  /* 0x00011c0f01007387 */ /* 0x000fe20000100800 */
[----:B----4-:R-:W-:-:S05]  /*8b5d0*/  IADD3 R2, P2, R4, R0, RZ ;  /* 0x0000000004027210 */ /* 0x010fca0007f5e0ff */
[----:B------:R1:W-:Y:S04]  /*8b5e0*/  STL [R1+0x24d0], R2 ;  /* 0x0024d00201007387 */ /* 0x0003e80000100800 */
[----:B-1----:R0:W3:Y:S01]  /*8b5f0*/  LDL.LU R2, [R1+0x3dc4] ;  /* 0x003dc40001027983 */ /* 0x0020e20000300800 */
[----:B--2---:R-:W-:-:S03]  /*8b600*/  IMAD.X R3, R8, 0x1, R7, P4 ;  /* 0x0000000108037824 */ /* 0x004fc600020e0607 */
[----:B------:R-:W2:Y:S04]  /*8b610*/  LDL.LU R8, [R1+0x3dc0] ;  /* 0x003dc00001087983 */ /* 0x000ea80000300800 */
[----:B------:R3:W-:Y:S04]  /*8b620*/  STL [R1+0x24e4], R3 ;  /* 0x0024e40301007387 */ /* 0x0007e80000100800 */
[----:B---3--:R-:W3:Y:S04]  /*8b630*/  LDL.LU.64 R2, [R1+0x3db8] ;  /* 0x003db80001027983 */ /* 0x008ee80000300a00 */
[----:B------:R1:W-:Y:S04]  /*8b640*/  STL.64 [R1+0x3da0], R6 ;  /* 0x003da00601007387 */ /* 0x0003e80000100a00 */
[----:B-1----:R-:W4:Y:S04]  /*8b650*/  LDL.64 R6, [R1+0x24d0] ;  /* 0x0024d00001067983 */ /* 0x002f280000100a00 */
[----:B----4-:R-:W-:Y:S04]  /*8b660*/  STL [R1+0x3da8], R6 ;  /* 0x003da80601007387 */ /* 0x010fe80000100800 */
[----:B------:R1:W-:Y:S04]  /*8b670*/  STL [R1+0x3dac], R7 ;  /* 0x003dac0701007387 */ /* 0x0003e80000100800 */
[----:B-1----:R0:W4:Y:S01]  /*8b680*/  LDL.64 R6, [R1+0x24d8] ;  /* 0x0024d80001067983 */ /* 0x0021220000100a00 */
[----:B---3--:R-:W-:-:S03]  /*8b690*/  IADD3 R24, P4, R4, R3, RZ ;  /* 0x0000000304187210 */ /* 0x008fc60007f9e0ff */
[----:B----4-:R-:W2:Y:S04]  /*8b6a0*/  LDL.LU R7, [R1+0x118] ;  /* 0x0001180001077983 */ /* 0x010ea80000300800 */
[----:B------:R1:W-:Y:S04]  /*8b6b0*/  STL [R1+0x24c8], R24 ;  /* 0x0024c81801007387 */ /* 0x0003e80000100800 */
[----:B-1----:R-:W3:Y:S04]  /*8b6c0*/  LDL.LU.64 R24, [R1+0x3db0] ;  /* 0x003db00001187983 */ /* 0x002ee80000300a00 */
[----:B------:R-:W-:Y:S01]  /*8b6d0*/  STL.64 [R1+0x3d90], R12 ;  /* 0x003d900c01007387 */ /* 0x000fe20000100a00 */
[----:B--2---:R-:W-:Y:S01]  /*8b6e0*/  IMAD.X R7, R7, 0x1, R8, P1 ;  /* 0x0000000107077824 */ /* 0x004fe200008e0608 */
[----:B------:R-:W-:-:S04]  /*8b6f0*/  IADD3 R6, P1, R4, R5, RZ ;  /* 0x0000000504067210 */ /* 0x000fc80007f3e0ff */
[----:B------:R1:W-:Y:S04]  /*8b700*/  STL [R1+0x24dc], R7 ;  /* 0x0024dc0701007387 */ /* 0x0003e80000100800 */
[----:B-1----:R0:W2:Y:S04]  /*8b710*/  LDL.LU R7, [R1+0x3dac] ;  /* 0x003dac0001077983 */ /* 0x0020a80000300800 */
[----:B------:R1:W-:Y:S04]  /*8b720*/  STL [R1+0x24c0], R6 ;  /* 0x0024c00601007387 */ /* 0x0003e80000100800 */
[----:B-1----:R0:W4:Y:S01]  /*8b730*/  LDL.LU R6, [R1+0x3da8] ;  /* 0x003da80001067983 */ /* 0x0021220000300800 */
[----:B--2---:R-:W-:-:S05]  /*8b740*/  IMAD.X R7, R15, 0x1, R2, P2 ;  /* 0x000000010f077824 */ /* 0x004fca00010e0602 */
[----:B------:R4:W-:Y:S04]  /*8b750*/  STL [R1+0x24d4], R7 ;  /* 0x0024d40701007387 */ /* 0x0009e80000100800 */
[----:B----4-:R-:W2:Y:S04]  /*8b760*/  LDL.LU.64 R6, [R1+0x3da0] ;  /* 0x003da00001067983 */ /* 0x010ea80000300a00 */
[----:B------:R-:W4:Y:S04]  /*8b770*/  LDL R15, [R1+0x1d4] ;  /* 0x0001d400010f7983 */ /* 0x000f280000100800 */
[----:B------:R1:W-:Y:S04]  /*8b780*/  STL.64 [R1+0x3d80], R2 ;  /* 0x003d800201007387 */ /* 0x0003e80000100a00 */
[----:B-1----:R-:W3:Y:S01]  /*8b790*/  LDL.64 R2, [R1+0x24c0] ;  /* 0x0024c00001027983 */ /* 0x002ee20000100a00 */
[----:B--2---:R-:W-:-:S03]  /*8b7a0*/  IADD3 R12, P2, R4, R6, RZ ;  /* 0x00000006040c7210 */ /* 0x004fc60007f5e0ff */
[----:B---3--:R-:W-:Y:S04]  /*8b7b0*/  STL [R1+0x3d88], R2 ;  /* 0x003d880201007387 */ /* 0x008fe80000100800 */
[----:B------:R1:W-:Y:S04]  /*8b7c0*/  STL [R1+0x3d8c], R3 ;  /* 0x003d8c0301007387 */ /* 0x0003e80000100800 */
[----:B-1----:R0:W2:Y:S04]  /*8b7d0*/  LDL.64 R2, [R1+0x24c8] ;  /* 0x0024c80001027983 */ /* 0x0020a80000100a00 */
[----:B------:R-:W2:Y:S04]  /*8b7e0*/  LDL.LU R4, [R1+0x3d98] ;  /* 0x003d980001047983 */ /* 0x000ea80000300800 */
[----:B------:R1:W-:Y:S04]  /*8b7f0*/  STL [R1+0x24b8], R12 ;  /* 0x0024b80c01007387 */ /* 0x0003e80000100800 */
[----:B-1----:R-:W3:Y:S04]  /*8b800*/  LDL.LU.64 R12, [R1+0x3d90] ;  /* 0x003d9000010c7983 */ /* 0x002ee80000300a00 */
[----:B------:R-:W-:Y:S04]  /*8b810*/  STL.64 [R1+0x3d78], R8 ;  /* 0x003d780801007387 */ /* 0x000fe80000100a00 */
[----:B------:R1:W-:Y:S04]  /*8b820*/  STL.64 [R1+0x3d70], R18 ;  /* 0x003d701201007387 */ /* 0x0003e80000100a00 */
[----:B-1----:R0:W4:Y:S04]  /*8b830*/  LDL.64 R18, [R1+0x24b8] ;  /* 0x0024b80001127983 */ /* 0x0021280000100a00 */
[----:B----4-:R-:W2:Y:S02]  /*8b840*/  LDL.LU R19, [R1+0x11c] ;  /* 0x00011c0001137983 */ /* 0x010ea40000300800 */
[----:B--2---:R-:W-:-:S05]  /*8b850*/  IMAD.X R3, R19, 0x1, R4, P4 ;  /* 0x0000000113037824 */ /* 0x004fca00020e0604 */
[----:B------:R1:W-:Y:S04]  /*8b860*/  STL [R1+0x24cc], R3 ;  /* 0x0024cc0301007387 */ /* 0x0003e80000100800 */
[----:B-1----:R0:W2:Y:S04]  /*8b870*/  LDL.LU R3, [R1+0x3d8c] ;  /* 0x003d8c0001037983 */ /* 0x0020a80000300800 */
[----:B------:R1:W-:Y:S04]  /*8b880*/  STL [R1+0x3d58], R4 ;  /* 0x003d580401007387 */ /* 0x0003e80000100800 */
[----:B-1----:R-:W4:Y:S02]  /*8b890*/  LDL.LU R4, [R1+0x1d4] ;  /* 0x0001d40001047983 */ /* 0x002f240000300800 */
        /* <DEDUP_REMOVED lines=11> */
[----:B-1----:R-:W2:Y:S01]  /*8b950*/  LDL.LU.64 R8, [R1+0x3d78] ;  /* 0x003d780001087983 */ /* 0x002ea20000300a00 */
[----:B------:R-:W-:Y:S01]  /*8b960*/  SHF.R.S32.HI R15, RZ, 0x1f, R15 ;  /* 0x0000001fff0f7819 */ /* 0x000fe2000001140f */
[----:B--2---:R-:W-:Y:S01]  /*8b970*/  IMAD.X R19, R19, 0x1, R8, P2 ;  /* 0x0000000113137824 */ /* 0x004fe200010e0608 */
[----:B------:R-:W-:-:S04]  /*8b980*/  IADD3 R6, P2, R4, R5, RZ ;  /* 0x0000000504067210 */ /* 0x000fc80007f5e0ff */
[----:B------:R1:W-:Y:S04]  /*8b990*/  STL [R1+0x24bc], R19 ;  /* 0x0024bc1301007387 */ /* 0x0003e80000100800 */
[----:B-1----:R-:W2:Y:S04]  /*8b9a0*/  LDL.LU.64 R18, [R1+0x3d70] ;  /* 0x003d700001127983 */ /* 0x002ea80000300a00 */
[----:B------:R1:W-:Y:S04]  /*8b9b0*/  STL.64 [R1+0x3d48], R24 ;  /* 0x003d481801007387 */ /* 0x0003e80000100a00 */
[----:B-1----:R-:W4:Y:S04]  /*8b9c0*/  LDL R24, [R1+0x1d0] ;  /* 0x0001d00001187983 */ /* 0x002f280000100800 */
[----:B------:R1:W-:Y:S04]  /*8b9d0*/  STL [R1+0x24a0], R6 ;  /* 0x0024a00601007387 */ /* 0x0003e80000100800 */
[----:B-1----:R0:W3:Y:S01]  /*8b9e0*/  LDL.LU R6, [R1+0x3d68] ;  /* 0x003d680001067983 */ /* 0x0020e20000300800 */
[----:B------:R-:W-:-:S05]  /*8b9f0*/  IMAD.X R7, R15, 0x1, R2, P4 ;  /* 0x000000010f077824 */ /* 0x000fca00020e0602 */
[----:B------:R3:W-:Y:S04]  /*8ba00*/  STL [R1+0x24b4], R7 ;  /* 0x0024b40701007387 */ /* 0x0007e80000100800 */
[----:B---3--:R-:W3:Y:S04]  /*8ba10*/  LDL.LU.64 R6, [R1+0x3d60] ;  /* 0x003d600001067983 */ /* 0x008ee80000300a00 */
[----:B------:R3:W-:Y:S02]  /*8ba20*/  STL.64 [R1+0x3d40], R2 ;  /* 0x003d400201007387 */ /* 0x0007e40000100a00 */
[----:B---3--:R-:W-:-:S02]  /*8ba30*/  IADD3 R2, P4, R4, R6, RZ ;  /* 0x0000000604027210 */ /* 0x008fc40007f9e0ff */
[----:B------:R-:W3:Y:S04]  /*8ba40*/  LDL.LU R4, [R1+0x3d58] ;  /* 0x003d580001047983 */ /* 0x000ee80000300800 */
[----:B------:R1:W-:Y:S04]  /*8ba50*/  STL.64 [R1+0x3d50], R6 ;  /* 0x003d500601007387 */ /* 0x0003e80000100a00 */
[----:B-1----:R0:W3:Y:S04]  /*8ba60*/  LDL.64 R6, [R1+0x24a8] ;  /* 0x0024a80001067983 */ /* 0x0020e80000100a00 */
[----:B------:R1:W-:Y:S04]  /*8ba70*/  STL [R1+0x2488], R2 ;  /* 0x0024880201007387 */ /* 0x0003e80000100800 */
[----:B-1----:R0:W4:Y:S01]  /*8ba80*/  LDL.64 R2, [R1+0x24a0] ;  /* 0x0024a00001027983 */ /* 0x0021220000100a00 */
[----:B---3--:R-:W-:Y:S01]  /*8ba90*/  IMAD.X R7, R15, 0x1, R4, P1 ;  /* 0x000000010f077824 */ /* 0x008fe200008e0604 */
[----:B----4-:R-:W-:-:S02]  /*8baa0*/  SHF.R.S32.HI R3, RZ, 0x1f, R24 ;  /* 0x0000001fff037819 */ /* 0x010fc40000011418 */
[----:B------:R-:W-:-:S03]  /*8bab0*/  IADD3 R24, P1, R24, R0, RZ ;  /* 0x0000000018187210 */ /* 0x000fc60007f3e0ff */
[----:B------:R-:W-:Y:S04]  /*8bac0*/  STL [R1+0x11c], R3 ;  /* 0x00011c0301007387 */ /* 0x000fe80000100800 */
[----:B------:R-:W-:Y:S04]  /*8bad0*/  STL.64 [R1+0x3d38], R8 ;  /* 0x003d380801007387 */ /* 0x000fe80000100a00 */
[----:B------:R1:W-:Y:S04]  /*8bae0*/  STL.64 [R1+0x3d30], R12 ;  /* 0x003d300c01007387 */ /* 0x0003e80000100a00 */
[----:B-1----:R0:W3:Y:S04]  /*8baf0*/  LDL.64 R12, [R1+0x2488] ;  /* 0x00248800010c7983 */ /* 0x0020e80000100a00 */
[----:B------:R1:W-:Y:S04]  /*8bb00*/  STL [R1+0x24ac], R7 ;  /* 0x0024ac0701007387 */ /* 0x0003e80000100800 */
[----:B-1----:R-:W4:Y:S04]  /*8bb10*/  LDL.LU.64 R6, [R1+0x3d50] ;  /* 0x003d500001067983 */ /* 0x002f280000300a00 */
[----:B------:R1:W-:Y:S04]  /*8bb20*/  STL [R1+0x2498], R24 ;  /* 0x0024981801007387 */ /* 0x0003e80000100800 */
[----:B-1----:R-:W2:Y:S04]  /*8bb30*/  LDL.LU.64 R24, [R1+0x3d48] ;  /* 0x003d480001187983 */ /* 0x002ea80000300a00 */
[----:B--2---:R1:W-:Y:S04]  /*8bb40*/  STL.64 [R1+0x3d20], R24 ;  /* 0x003d201801007387 */ /* 0x0043e80000100a00 */
[----:B-1----:R-:W2:Y:S01]  /*8bb50*/  LDL.64 R24, [R1+0x2498] ;  /* 0x0024980001187983 */ /* 0x002ea20000100a00 */
[----:B----4-:R-:W-:-:S03]  /*8bb60*/  IMAD.X R3, R15, 0x1, R7, P2 ;  /* 0x000000010f037824 */ /* 0x010fc600010e0607 */
[----:B--2---:R-:W2:Y:S04]  /*8bb70*/  LDL R25, [R1+0x11c] ;  /* 0x00011c0001197983 */ /* 0x004ea80000100800 */
[----:B--2---:R-:W-:Y:S04]  /*8bb80*/  STL.64 [R1+0x3d28], R24 ;  /* 0x003d281801007387 */ /* 0x004fe80000100a00 */
[----:B------:R1:W-:Y:S04]  /*8bb90*/  STL [R1+0x24a4], R3 ;  /* 0x0024a40301007387 */ /* 0x0003e80000100800 */
[----:B-1----:R-:W2:Y:S04]  /*8bba0*/  LDL.LU.64 R2, [R1+0x3d40] ;  /* 0x003d400001027983 */ /* 0x002ea80000300a00 */
[----:B------:R1:W-:Y:S04]  /*8bbb0*/  STL [R1+0x3d18], R7 ;  /* 0x003d180701007387 */ /* 0x0003e80000100800 */
[----:B-1----:R-:W2:Y:S02]  /*8bbc0*/  LDL.LU R7, [R1+0x1d0] ;  /* 0x0001d00001077983 */ /* 0x002ea40000300800 */
[----:B--2---:R-:W-:-:S05]  /*8bbd0*/  IADD3 R8, P2, R7, R3, RZ ;  /* 0x0000000307087210 */ /* 0x004fca0007f5e0ff */
[----:B------:R1:W-:Y:S04]  /*8bbe0*/  STL [R1+0x2490], R8 ;  /* 0x0024900801007387 */ /* 0x0003e80000100800 */
[----:B-1----:R-:W3:Y:S02]  /*8bbf0*/  LDL.LU.64 R8, [R1+0x3d38] ;  /* 0x003d380001087983 */ /* 0x002ee40000300a00 */
[----:B---3--:R-:W-:-:S05]  /*8bc00*/  IMAD.X R13, R15, 0x1, R8, P4 ;  /* 0x000000010f0d7824 */ /* 0x008fca00020e0608 */
[----:B------:R1:W-:Y:S04]  /*8bc10*/  STL [R1+0x248c], R13 ;  /* 0x00248c0d01007387 */ /* 0x0003e80000100800 */
[----:B-1----:R-:W2:Y:S04]  /*8bc20*/  LDL.LU.64 R12, [R1+0x3d30] ;  /* 0x003d3000010c7983 */ /* 0x002ea80000300a00 */
[----:B------:R-:W3:Y:S01]  /*8bc30*/  LDL.LU R15, [R1+0x1c0] ;  /* 0x0001c000010f7983 */ /* 0x000ee20000300800 */
[----:B------:R-:W-:-:S03]  /*8bc40*/  IADD3 R24, P4, R7, R5, RZ ;  /* 0x0000000507187210 */ /* 0x000fc60007f9e0ff */
[----:B---3--:R1:W-:Y:S04]  /*8bc50*/  STL [R1+0x3cc8], R15 ;  /* 0x003cc80f01007387 */ /* 0x0083e80000100800 */
[----:B-1----:R-:W3:Y:S04]  /*8bc60*/  LDL.LU R15, [R1+0x1cc] ;  /* 0x0001cc00010f7983 */ /* 0x002ee80000300800 */
[----:B------:R1:W-:Y:S04]  /*8bc70*/  STL [R1+0x2480], R24 ;  /* 0x0024801801007387 */ /* 0x0003e80000100800 */
[----:B-1----:R-:W4:Y:S04]  /*8bc80*/  LDL.LU.64 R24, [R1+0x3d28] ;  /* 0x003d280001187983 */ /* 0x002f280000300a00 */
[----:B------:R-:W-:Y:S01]  /*8bc90*/  STL.64 [R1+0x3d10], R4 ;  /* 0x003d100401007387 */ /* 0x000fe20000100a00 */
[----:B----4-:R-:W-:-:S05]  /*8bca0*/  IMAD.X R25, R25, 0x1, R2, P1 ;  /* 0x0000000119197824 */ /* 0x010fca00008e0602 */
[----:B------:R1:W-:Y:S04]  /*8bcb0*/  STL [R1+0x249c], R25 ;  /* 0x00249c1901007387 */ /* 0x0003e80000100800 */
[----:B-1----:R-:W4:Y:S01]  /*8bcc0*/  LDL.LU.64 R24, [R1+0x3d20] ;  /* 0x003d200001187983 */ /* 0x002f220000300a00 */
[----:B------:R-:W-:-:S03]  /*8bcd0*/  IADD3 R4, P1, R7, R6, RZ ;  /* 0x0000000607047210 */ /* 0x000fc60007f3e0ff */
[----:B----4-:R-:W-:Y:S04]  /*8bce0*/  STL.64 [R1+0x3d00], R24 ;  /* 0x003d001801007387 */ /* 0x010fe80000100a00 */
[----:B------:R1:W-:Y:S04]  /*8bcf0*/  STL [R1+0x3d08], R25 ;  /* 0x003d081901007387 */ /* 0x0003e80000100800 */
[----:B-1----:R0:W4:Y:S04]  /*8bd00*/  LDL.64 R24, [R1+0x2490] ;  /* 0x0024900001187983 */ /* 0x0021280000100a00 */
[----:B------:R1:W-:Y:S04]  /*8bd10*/  STL.64 [R1+0x3cf8], R10 ;  /* 0x003cf80a01007387 */ /* 0x0003e80000100a00 */
[----:B-1----:R0:W2:Y:S04]  /*8bd20*/  LDL.64 R10, [R1+0x2480] ;  /* 0x00248000010a7983 */ /* 0x0020a80000100a00 */
[----:B------:R1:W-:Y:S04]  /*8bd30*/  STL [R1+0x3ce8], R2 ;  /* 0x003ce80201007387 */ /* 0x0003e80000100800 */
[----:B-1----:R-:W4:Y:S04]  /*8bd40*/  LDL.LU R2, [R1+0x11c] ;  /* 0x00011c0001027983 */ /* 0x002f280000300800 */
[----:B------:R-:W-:Y:S04]  /*8bd50*/  STL.64 [R1+0x3cf0], R8 ;  /* 0x003cf00801007387 */ /* 0x000fe80000100a00 */
[----:B------:R-:W2:Y:S04]  /*8bd60*/  LDL.LU R7, [R1+0x3d18] ;  /* 0x003d180001077983 */ /* 0x000ea80000300800 */
[----:B------:R1:W-:Y:S04]  /*8bd70*/  STL [R1+0x2478], R4 ;  /* 0x0024780401007387 */ /* 0x0003e80000100800 */
[----:B-1----:R-:W4:Y:S01]  /*8bd80*/  LDL.LU.64 R4, [R1+0x3d10] ;  /* 0x003d100001047983 */ /* 0x002f220000300a00 */
[----:B---3--:R-:W-:Y:S01]  /*8bd90*/  SHF.R.S32.HI R8, RZ, 0x1f, R15 ;  /* 0x0000001fff087819 */ /* 0x008fe2000001140f */
[----:B----4-:R-:W-:-:S05]  /*8bda0*/  IMAD.X R25, R2, 0x1, R4, P2 ;  /* 0x0000000102197824 */ /* 0x010fca00010e0604 */
[----:B------:R1:W-:Y:S04]  /*8bdb0*/  STL [R1+0x2494], R25 ;  /* 0x0024941901007387 */ /* 0x0003e80000100800 */
[----:B------:R-:W-:Y:S04]  /*8bdc0*/  STL [R1+0x118], R8 ;  /* 0x0001180801007387 */ /* 0x000fe80000100800 */
[----:B-1----:R0:W3:Y:S01]  /*8bdd0*/  LDL.LU R25, [R1+0x3d08] ;  /* 0x003d080001197983 */ /* 0x0020e20000300800 */
[----:B------:R-:W-:Y:S01]  /*8bde0*/  IADD3 R24, P2, R15, R0, RZ ;  /* 0x000000000f187210 */ /* 0x000fe20007f5e0ff */
[----:B--2---:R-:W-:-:S02]  /*8bdf0*/  IMAD.X R11, R2, 0x1, R7, P4 ;  /* 0x00000001020b7824 */ /* 0x004fc400020e0607 */
[----:B------:R1:W-:Y:S04]  /*8be00*/  STL.64 [R1+0x3ce0], R4 ;  /* 0x003ce00401007387 */ /* 0x0003e80000100a00 */
[----:B-1----:R0:W2:Y:S04]  /*8be10*/  LDL.64 R4, [R1+0x2478] ;  /* 0x0024780001047983 */ /* 0x0020a80000100a00 */
[----:B------:R3:W-:Y:S04]  /*8be20*/  STL [R1+0x2470], R24 ;  /* 0x0024701801007387 */ /* 0x0007e80000100800 */
[----:B---3--:R-:W3:Y:S04]  /*8be30*/  LDL.LU.64 R24, [R1+0x3d00] ;  /* 0x003d000001187983 */ /* 0x008ee80000300a00 */
[----:B------:R1:W-:Y:S04]  /*8be40*/  STL [R1+0x2484], R11 ;  /* 0x0024840b01007387 */ /* 0x0003e80000100800 */
[----:B-1----:R-:W4:Y:S04]  /*8be50*/  LDL.LU.64 R10, [R1+0x3cf8] ;  /* 0x003cf800010a7983 */ /* 0x002f280000300a00 */
[----:B------:R1:W-:Y:S04]  /*8be60*/  STL.64 [R1+0x3cd0], R6 ;  /* 0x003cd00601007387 */ /* 0x0003e80000100a00 */
[----:B-1----:R-:W2:Y:S01]  /*8be70*/  LDL.64 R6, [R1+0x2470] ;  /* 0x0024700001067983 */ /* 0x002ea20000100a00 */
[----:B------:R-:W-:-:S03]  /*8be80*/  IADD3 R8, P4, R15, R3, RZ ;  /* 0x000000030f087210 */ /* 0x000fc60007f9e0ff */
[----:B--2---:R-:W-:Y:S04]  /*8be90*/  STL [R1+0x3cd8], R6 ;  /* 0x003cd80601007387 */ /* 0x004fe80000100800 */
[----:B----4-:R-:W-:Y:S04]  /*8bea0*/  STL.64 [R1+0x3cc0], R10 ;  /* 0x003cc00a01007387 */ /* 0x010fe80000100a00 */
[----:B------:R1:W-:Y:S04]  /*8beb0*/  STL [R1+0x2468], R8 ;  /* 0x0024680801007387 */ /* 0x0003e80000100800 */
[----:B-1----:R-:W2:Y:S02]  /*8bec0*/  LDL.LU.64 R8, [R1+0x3cf0] ;  /* 0x003cf00001087983 */ /* 0x002ea40000300a00 */
[----:B--2---:R-:W-:-:S02]  /*8bed0*/  IMAD.X R5, R2, 0x1, R8, P1 ;  /* 0x0000000102057824 */ /* 0x004fc400008e0608 */
[----:B------:R-:W2:Y:S04]  /*8bee0*/  LDL.LU R2, [R1+0x3ce8] ;  /* 0x003ce80001027983 */ /* 0x000ea80000300800 */
[----:B------:R1:W-:Y:S04]  /*8bef0*/  STL [R1+0x247c], R5 ;  /* 0x00247c0501007387 */ /* 0x0003e80000100800 */
[----:B-1----:R-:W4:Y:S01]  /*8bf00*/  LDL.LU.64 R4, [R1+0x3ce0] ;  /* 0x003ce00001047983 */ /* 0x002f220000300a00 */
[----:B------:R-:W-:Y:S02]  /*8bf10*/  SHF.R.S32.HI R7, RZ, 0x1f, R15 ;  /* 0x0000001fff077819 */ /* 0x000fe4000001140f */
[----:B----4-:R-:W-:-:S05]  /*8bf20*/  IADD3 R6, P1, R15, R5, RZ ;  /* 0x000000050f067210 */ /* 0x010fca0007f3e0ff */
[----:B------:R1:W-:Y:S04]  /*8bf30*/  STL [R1+0x2460], R6 ;  /* 0x0024600601007387 */ /* 0x0003e80000100800 */
[----:B-1----:R0:W4:Y:S04]  /*8bf40*/  LDL.LU R6, [R1+0x3cd8] ;  /* 0x003cd80001067983 */ /* 0x0021280000300800 */
[----:B------:R1:W-:Y:S04]  /*8bf50*/  STL.64 [R1+0x3cb8], R8 ;  /* 0x003cb80801007387 */ /* 0x0003e80000100a00 */
[----:B-1----:R0:W3:Y:S01]  /*8bf60*/  LDL.64 R8, [R1+0x2468] ;  /* 0x0024680001087983 */ /* 0x0020e20000100a00 */
[----:B--2---:R-:W-:-:S03]  /*8bf70*/  IMAD.X R7, R7, 0x1, R2, P2 ;  /* 0x0000000107077824 */ /* 0x004fc600010e0602 */
[----:B---3--:R-:W2:Y:S04]  /*8bf80*/  LDL R9, [R1+0x1c8] ;  /* 0x0001c80001097983 */ /* 0x008ea80000100800 */
[----:B------:R4:W-:Y:S04]  /*8bf90*/  STL [R1+0x2474], R7 ;  /* 0x0024740701007387 */ /* 0x0009e80000100800 */
[----:B----4-:R-:W3:Y:S04]  /*8bfa0*/  LDL.LU.64 R6, [R1+0x3cd0] ;  /* 0x003cd00001067983 */ /* 0x010ee80000300a00 */
[----:B------:R1:W-:Y:S04]  /*8bfb0*/  STL.64 [R1+0x3ca8], R2 ;  /* 0x003ca80201007387 */ /* 0x0003e80000100a00 */
[----:B-1----:R-:W4:Y:S01]  /*8bfc0*/  LDL.64 R2, [R1+0x2460] ;  /* 0x0024600001027983 */ /* 0x002f220000100a00 */
[----:B---3--:R-:W-:-:S03]  /*8bfd0*/  IADD3 R10, P2, R15, R6, RZ ;  /* 0x000000060f0a7210 */ /* 0x008fc60007f5e0ff */
[----:B----4-:R-:W-:Y:S04]  /*8bfe0*/  STL [R1+0x3cb0], R2 ;  /* 0x003cb00201007387 */ /* 0x010fe80000100800 */
[----:B------:R-:W3:Y:S04]  /*8bff0*/  LDL.LU R15, [R1+0x3cc8] ;  /* 0x003cc800010f7983 */ /* 0x000ee80000300800 */
[----:B------:R1:W-:Y:S04]  /*8c000*/  STL [R1+0x2458], R10 ;  /* 0x0024580a01007387 */ /* 0x0003e80000100800 */
[----:B-1----:R-:W4:Y:S01]  /*8c010*/  LDL.LU.64 R10, [R1+0x3cc0] ;  /* 0x003cc000010a7983 */ /* 0x002f220000300a00 */
[----:B--2---:R-:W-:-:S03]  /*8c020*/  SHF.R.S32.HI R2, RZ, 0x1f, R9 ;  /* 0x0000001fff027819 */ /* 0x004fc60000011409 */
[----:B----4-:R-:W-:Y:S04]  /*8c030*/  STL.64 [R1+0x3ca0], R10 ;  /* 0x003ca00a01007387 */ /* 0x010fe80000100a00 */
[----:B------:R-:W-:Y:S04]  /*8c040*/  STL [R1+0x11c], R2 ;  /* 0x00011c0201007387 */ /* 0x000fe80000100800 */
[----:B---3--:R1:W-:Y:S04]  /*8c050*/  STL.64 [R1+0x3c98], R14 ;  /* 0x003c980e01007387 */ /* 0x0083e80000100a00 */
[----:B-1----:R0:W2:Y:S04]  /*8c060*/  LDL.64 R14, [R1+0x2458] ;  /* 0x00245800010e7983 */ /* 0x0020a80000100a00 */
[----:B--2---:R-:W2:Y:S02]  /*8c070*/  LDL.LU R15, [R1+0x118] ;  /* 0x00011800010f7983 */ /* 0x004ea40000300800 */
[----:B--2---:R-:W-:-:S05]  /*8c080*/  IMAD.X R9, R15, 0x1, R4, P4 ;  /* 0x000000010f097824 */ /* 0x004fca00020e0604 */
[----:B------:R1:W-:Y:S04]  /*8c090*/  STL [R1+0x246c], R9 ;  /* 0x00246c0901007387 */ /* 0x0003e80000100800 */
[----:B-1----:R-:W2:Y:S04]  /*8c0a0*/  LDL.LU.64 R8, [R1+0x3cb8] ;  /* 0x003cb80001087983 */ /* 0x002ea80000300a00 */
[----:B------:R1:W-:Y:S04]  /*8c0b0*/  STL [R1+0x3c88], R4 ;  /* 0x003c880401007387 */ /* 0x0003e80000100800 */
[----:B-1----:R-:W3:Y:S02]  /*8c0c0*/  LDL.LU R4, [R1+0x1c8] ;  /* 0x0001c80001047983 */ /* 0x002ee40000300800 */
[----:B---3--:R-:W-:-:S05]  /*8c0d0*/  IADD3 R2, P4, R4, R0, RZ ;  /* 0x0000000004027210 */ /* 0x008fca0007f9e0ff */
[----:B------:R1:W-:Y:S04]  /*8c0e0*/  STL [R1+0x2450], R2 ;  /* 0x0024500201007387 */ /* 0x0003e80000100800 */
[----:B-1----:R0:W3:Y:S01]  /*8c0f0*/  LDL.LU R2, [R1+0x3cb0] ;  /* 0x003cb00001027983 */ /* 0x0020e20000300800 */
[----:B------:R-:W-:-:S05]  /*8c100*/  IMAD.X R3, R15, 0x1, R7, P1 ;  /* 0x000000010f037824 */ /* 0x000fca00008e0607 */
[----:B------:R3:W-:Y:S04]  /*8c110*/  STL [R1+0x2464], R3 ;  /* 0x0024640301007387 */ /* 0x0007e80000100800 */
[----:B---3--:R-:W3:Y:S04]  /*8c120*/  LDL.LU.64 R2, [R1+0x3ca8] ;  /* 0x003ca80001027983 */ /* 0x008ee80000300a00 */
[----:B------:R1:W-:Y:S04]  /*8c130*/  STL.64 [R1+0x3c90], R6 ;  /* 0x003c900601007387 */ /* 0x0003e80000100a00 */
[----:B-1----:R0:W4:Y:S01]  /*8c140*/  LDL.64 R6, [R1+0x2450] ;  /* 0x0024500001067983 */ /* 0x0021220000100a00 */
[----:B--2---:R-:W-:Y:S01]  /*8c150*/  IMAD.X R15, R15, 0x1, R8, P2 ;  /* 0x000000010f0f7824 */ /* 0x004fe200010e0608 */
[----:B---3--:R-:W-:-:S02]  /*8c160*/  IADD3 R10, P1, R4, R3, RZ ;  /* 0x00000003040a7210 */ /* 0x008fc40007f3e0ff */
[----:B----4-:R-:W2:Y:S04]  /*8c170*/  LDL R7, [R1+0x11c] ;  /* 0x00011c0001077983 */ /* 0x010ea80000100800 */
[----:B------:R1:W-:Y:S04]  /*8c180*/  STL [R1+0x2448], R10 ;  /* 0x0024480a01007387 */ /* 0x0003e80000100800 */
[----:B-1----:R-:W3:Y:S04]  /*8c190*/  LDL.LU.64 R10, [R1+0x3ca0] ;  /* 0x003ca000010a7983 */ /* 0x002ee80000300a00 */
[----:B------:R1:W-:Y:S04]  /*8c1a0*/  STL [R1+0x245c], R15 ;  /* 0x00245c0f01007387 */ /* 0x0003e80000100800 */
[----:B-1----:R-:W4:Y:S01]  /*8c1b0*/  LDL.LU.64 R14, [R1+0x3c98] ;  /* 0x003c9800010e7983 */ /* 0x002f220000300a00 */
[----:B--2---:R-:W-:-:S03]  /*8c1c0*/  IMAD.X R7, R7, 0x1, R2, P4 ;  /* 0x0000000107077824 */ /* 0x004fc600020e0602 */
[----:B---3--:R-:W-:Y:S04]  /*8c1d0*/  STL.64 [R1+0x3c80], R10 ;  /* 0x003c800a01007387 */ /* 0x008fe80000100a00 */
[----:B----4-:R1:W-:Y:S04]  /*8c1e0*/  STL.64 [R1+0x3c68], R14 ;  /* 0x003c680e01007387 */ /* 0x0103e80000100a00 */
[----:B------:R2:W-:Y:S01]  /*8c1f0*/  STL.64 [R1+0x3c70], R8 ;  /* 0x003c700801007387 */ /* 0x0005e20000100a00 */
[----:B-1----:R-:W-:-:S03]  /*8c200*/  IADD3 R14, P2, R4, R5, RZ ;  /* 0x00000005040e7210 */ /* 0x002fc60007f5e0ff */
[----:B--2---:R-:W2:Y:S04]  /*8c210*/  LDL R8, [R1+0x1c4] ;  /* 0x0001c40001087983 */ /* 0x004ea80000100800 */
[----:B------:R1:W-:Y:S04]  /*8c220*/  STL [R1+0x3c78], R14 ;  /* 0x003c780e01007387 */ /* 0x0003e80000100800 */
[----:B-1----:R0:W2:Y:S04]  /*8c230*/  LDL.64 R14, [R1+0x2448] ;  /* 0x00244800010e7983 */ /* 0x0020a80000100a00 */
[----:B------:R1:W-:Y:S04]  /*8c240*/  STL [R1+0x2454], R7 ;  /* 0x0024540701007387 */ /* 0x0003e80000100800 */
[----:B-1----:R-:W3:Y:S04]  /*8c250*/  LDL.LU.64 R6, [R1+0x3c90] ;  /* 0x003c900001067983 */ /* 0x002ee80000300a00 */
[----:B------:R1:W-:Y:S04]  /*8c260*/  STL [R1+0x3c60], R2 ;  /* 0x003c600201007387 */ /* 0x0003e80000100800 */
[----:B-1----:R-:W4:Y:S01]  /*8c270*/  LDL.LU R2, [R1+0x11c] ;  /* 0x00011c0001027983 */ /* 0x002f220000300800 */
[----:B---3--:R-:W-:-:S03]  /*8c280*/  IADD3 R10, P4, R4, R6, RZ ;  /* 0x00000006040a7210 */ /* 0x008fc60007f9e0ff */
[----:B------:R-:W4:Y:S01]  /*8c290*/  LDL.LU R4, [R1+0x3c88] ;  /* 0x003c880001047983 */ /* 0x000f220000300800 */
[----:B--2---:R-:W-:-:S03]  /*8c2a0*/  SHF.R.S32.HI R15, RZ, 0x1f, R8 ;  /* 0x0000001fff0f7819 */ /* 0x004fc60000011408 */
[----:B------:R1:W-:Y:S04]  /*8c2b0*/  STL [R1+0x2438], R10 ;  /* 0x0024380a01007387 */ /* 0x0003e80000100800 */
[----:B-1----:R-:W2:Y:S04]  /*8c2c0*/  LDL.LU.64 R10, [R1+0x3c80] ;  /* 0x003c8000010a7983 */ /* 0x002ea80000300a00 */
[----:B------:R4:W-:Y:S02]  /*8c2d0*/  STL [R1+0x118], R15 ;  /* 0x0001180f01007387 */ /* 0x0009e40000100800 */
[----:B----4-:R-:W-:-:S05]  /*8c2e0*/  IMAD.X R15, R2, 0x1, R4, P1 ;  /* 0x00000001020f7824 */ /* 0x010fca00008e0604 */
[----:B------:R-:W-:Y:S04]  /*8c2f0*/  STL [R1+0x244c], R15 ;  /* 0x00244c0f01007387 */ /* 0x000fe80000100800 */
[----:B------:R-:W3:Y:S04]  /*8c300*/  LDL.LU R14, [R1+0x3c78] ;  /* 0x003c7800010e7983 */ /* 0x000ee80000300800 */
[----:B------:R1:W-:Y:S04]  /*8c310*/  STL.64 [R1+0x3c58], R4 ;  /* 0x003c580401007387 */ /* 0x0003e80000100a00 */
[----:B-1----:R-:W4:Y:S01]  /*8c320*/  LDL.64 R4, [R1+0x2438] ;  /* 0x0024380001047983 */ /* 0x002f220000100a00 */
[----:B------:R-:W-:Y:S01]  /*8c330*/  IADD3 R8, P1, R8, R0, RZ ;  /* 0x0000000008087210 */ /* 0x000fe20007f3e0ff */
[----:B------:R-:W-:-:S02]  /*8c340*/  IMAD.X R15, R2, 0x1, R7, P2 ;  /* 0x00000001020f7824 */ /* 0x000fc400010e0607 */
[----:B----4-:R-:W-:Y:S04]  /*8c350*/  STL [R1+0x3c64], R4 ;  /* 0x003c640401007387 */ /* 0x010fe80000100800 */
[----:B------:R1:W-:Y:S04]  /*8c360*/  STL [R1+0x2430], R8 ;  /* 0x0024300801007387 */ /* 0x0003e80000100800 */
[----:B-1----:R-:W4:Y:S04]  /*8c370*/  LDL.LU.64 R8, [R1+0x3c70] ;  /* 0x003c700001087983 */ /* 0x002f280000300a00 */
[----:B---3--:R1:W-:Y:S04]  /*8c380*/  STL.64 [R1+0x2440], R14 ;  /* 0x0024400e01007387 */ /* 0x0083e80000100a00 */
[----:B-1----:R-:W3:Y:S04]  /*8c390*/  LDL.LU.64 R14, [R1+0x3c68] ;  /* 0x003c6800010e7983 */ /* 0x002ee80000300a00 */
[----:B---3--:R1:W-:Y:S04]  /*8c3a0*/  STL.64 [R1+0x3c48], R14 ;  /* 0x003c480e01007387 */ /* 0x0083e80000100a00 */
[----:B-1----:R-:W3:Y:S04]  /*8c3b0*/  LDL.64 R14, [R1+0x2430] ;  /* 0x00243000010e7983 */ /* 0x002ee80000100a00 */
[----:B---3--:R-:W3:Y:S04]  /*8c3c0*/  LDL R15, [R1+0x118] ;  /* 0x00011800010f7983 */ /* 0x008ee80000100800 */
[----:B---3--:R-:W-:Y:S04]  /*8c3d0*/  STL.64 [R1+0x3c50], R14 ;  /* 0x003c500e01007387 */ /* 0x008fe80000100a00 */
[----:B------:R1:W-:Y:S04]  /*8c3e0*/  STL [R1+0x3c40], R7 ;  /* 0x003c400701007387 */ /* 0x0003e80000100800 */
[----:B-1----:R-:W3:Y:S02]  /*8c3f0*/  LDL.LU R7, [R1+0x1c4] ;  /* 0x0001c40001077983 */ /* 0x002ee40000300800 */
[----:B---3--:R-:W-:-:S05]  /*8c400*/  IADD3 R4, P2, R7, R3, RZ ;  /* 0x0000000307047210 */ /* 0x008fca0007f5e0ff */
[----:B------:R1:W-:Y:S04]  /*8c410*/  STL [R1+0x2428], R4 ;  /* 0x0024280401007387 */ /* 0x0003e80000100800 */
[----:B-1----:R0:W3:Y:S01]  /*8c420*/  LDL.LU R4, [R1+0x3c64] ;  /* 0x003c640001047983 */ /* 0x0020e20000300800 */
[----:B----4-:R-:W-:-:S03]  /*8c430*/  IMAD.X R5, R2, 0x1, R8, P4 ;  /* 0x0000000102057824 */ /* 0x010fc600020e0608 */
[----:B------:R-:W4:Y:S04]  /*8c440*/  LDL.LU R2, [R1+0x3c60] ;  /* 0x003c600001027983 */ /* 0x000f280000300800 */
[----:B------:R3:W-:Y:S04]  /*8c450*/  STL [R1+0x243c], R5 ;  /* 0x00243c0501007387 */ /* 0x0007e80000100800 */
[----:B---3--:R-:W3:Y:S02]  /*8c460*/  LDL.LU.64 R4, [R1+0x3c58] ;  /* 0x003c580001047983 */ /* 0x008ee40000300a00 */
[----:B---3--:R-:W-:-:S05]  /*8c470*/  IADD3 R14, P4, R7, R5, RZ ;  /* 0x00000005070e7210 */ /* 0x008fca0007f9e0ff */
[----:B------:R1:W-:Y:S04]  /*8c480*/  STL [R1+0x2420], R14 ;  /* 0x0024200e01007387 */ /* 0x0003e80000100800 */
[----:B-1----:R-:W4:Y:S02]  /*8c490*/  LDL.LU.64 R14, [R1+0x3c50] ;  /* 0x003c5000010e7983 */ /* 0x002f240000300a00 */
[----:B----4-:R-:W-:-:S05]  /*8c4a0*/  IMAD.X R15, R15, 0x1, R2, P1 ;  /* 0x000000010f0f7824 */ /* 0x010fca00008e0602 */
[----:B------:R1:W-:Y:S04]  /*8c4b0*/  STL [R1+0x2434], R15 ;  /* 0x0024340f01007387 */ /* 0x0003e80000100800 */
[----:B-1----:R-:W3:Y:S04]  /*8c4c0*/  LDL.LU.64 R14, [R1+0x3c48] ;  /* 0x003c4800010e7983 */ /* 0x002ee80000300a00 */
[----:B------:R1:W-:Y:S04]  /*8c4d0*/  STL.64 [R1+0x3c30], R2 ;  /* 0x003c300201007387 */ /* 0x0003e80000100a00 */
[----:B-1----:R-:W4:Y:S04]  /*8c4e0*/  LDL.64 R2, [R1+0x2420] ;  /* 0x0024200001027983 */ /* 0x002f280000100a00 */
[----:B----4-:R-:W-:Y:S04]  /*8c4f0*/  STL [R1+0x3c38], R2 ;  /* 0x003c380201007387 */ /* 0x010fe80000100800 */
[----:B------:R1:W-:Y:S04]  /*8c500*/  STL [R1+0x3c3c], R3 ;  /* 0x003c3c0301007387 */ /* 0x0003e80000100800 */
[----:B-1----:R0:W4:Y:S04]  /*8c510*/  LDL.64 R2, [R1+0x2428] ;  /* 0x0024280001027983 */ /* 0x0021280000100a00 */
[----:B------:R-:W-:Y:S04]  /*8c520*/  STL.64 [R1+0x3c28], R8 ;  /* 0x003c280801007387 */ /* 0x000fe80000100a00 */
[----:B------:R-:W-:Y:S04]  /*8c530*/  STL.64 [R1+0x3c20], R28 ;  /* 0x003c201c01007387 */ /* 0x000fe80000100a00 */
[----:B------:R1:W-:Y:S04]  /*8c540*/  STL.64 [R1+0x3c18], R22 ;  /* 0x003c181601007387 */ /* 0x0003e80000100a00 */
[----:B-1----:R-:W4:Y:S01]  /*8c550*/  LDL.LU R22, [R1+0x118] ;  /* 0x0001180001167983 */ /* 0x002f220000300800 */
[----:B---3--:R-:W-:-:S02]  /*8c560*/  SHF.R.S32.HI R8, RZ, 0x1f, R15 ;  /* 0x0000001fff087819 */ /* 0x008fc4000001140f */
[----:B------:R-:W-:Y:S02]  /*8c570*/  IADD3 R28, P1, R7, R6, RZ ;  /* 0x00000006071c7210 */ /* 0x000fe40007f3e0ff */
[----:B------:R-:W3:Y:S01]  /*8c580*/  LDL.LU R7, [R1+0x3c40] ;  /* 0x003c400001077983 */ /* 0x000ee20000300800 */
[----:B----4-:R-:W-:Y:S01]  /*8c590*/  IMAD.X R3, R22, 0x1, R4, P2 ;  /* 0x0000000116037824 */ /* 0x010fe200010e0604 */
[----:B------:R-:W-:-:S04]  /*8c5a0*/  IADD3 R2, P2, R15, R0, RZ ;  /* 0x000000000f027210 */ /* 0x000fc80007f5e0ff */
[----:B------:R1:W-:Y:S04]  /*8c5b0*/  STL [R1+0x242c], R3 ;  /* 0x00242c0301007387 */ /* 0x0003e80000100800 */
[----:B------:R-:W-:Y:S04]  /*8c5c0*/  STL [R1+0x11c], R8 ;  /* 0x00011c0801007387 */ /* 0x000fe80000100800 */
[----:B-1----:R0:W3:Y:S04]  /*8c5d0*/  LDL.LU R3, [R1+0x3c3c] ;  /* 0x003c3c0001037983 */ /* 0x0020e80000300800 */
[----:B------:R1:W-:Y:S04]  /*8c5e0*/  STL [R1+0x2410], R2 ;  /* 0x0024100201007387 */ /* 0x0003e80000100800 */
[----:B-1----:R0:W4:Y:S01]  /*8c5f0*/  LDL.LU R2, [R1+0x3c38] ;  /* 0x003c380001027983 */ /* 0x0021220000300800 */
[----:B---3--:R-:W-:-:S05]  /*8c600*/  IMAD.X R3, R22, 0x1, R7, P4 ;  /* 0x0000000116037824 */ /* 0x008fca00020e0607 */
[----:B------:R4:W-:Y:S04]  /*8c610*/  STL [R1+0x2424], R3 ;  /* 0x0024240301007387 */ /* 0x0009e80000100800 */
[----:B----4-:R-:W3:Y:S04]  /*8c620*/  LDL.LU.64 R2, [R1+0x3c30] ;  /* 0x003c300001027983 */ /* 0x010ee80000300a00 */
[----:B------:R1:W-:Y:S04]  /*8c630*/  STL.64 [R1+0x3c10], R6 ;  /* 0x003c100601007387 */ /* 0x0003e80000100a00 */
[----:B-1----:R0:W4:Y:S01]  /*8c640*/  LDL.64 R6, [R1+0x2410] ;  /* 0x0024100001067983 */ /* 0x0021220000100a00 */
[----:B---3--:R-:W-:-:S05]  /*8c650*/  IADD3 R8, P4, R15, R3, RZ ;  /* 0x000000030f087210 */ /* 0x008fca0007f9e0ff */
[----:B------:R1:W-:Y:S04]  /*8c660*/  STL [R1+0x2408], R8 ;  /* 0x0024080801007387 */ /* 0x0003e80000100800 */
[----:B-1----:R-:W3:Y:S01]  /*8c670*/  LDL.LU.64 R8, [R1+0x3c28] ;  /* 0x003c280001087983 */ /* 0x002ee20000300a00 */
[----:B----4-:R-:W-:-:S05]  /*8c680*/  SHF.R.S32.HI R7, RZ, 0x1f, R15 ;  /* 0x0000001fff077819 */ /* 0x010fca000001140f */
[----:B------:R-:W-:Y:S02]  /*8c690*/  IMAD.X R7, R7, 0x1, R2, P2 ;  /* 0x0000000107077824 */ /* 0x000fe400010e0602 */
[----:B---3--:R-:W-:Y:S01]  /*8c6a0*/  IMAD.X R29, R22, 0x1, R8, P1 ;  /* 0x00000001161d7824 */ /* 0x008fe200008e0608 */
[----:B------:R-:W-:-:S04]  /*8c6b0*/  IADD3 R22, P1, R15, R5, RZ ;  /* 0x000000050f167210 */ /* 0x000fc80007f3e0ff */
[----:B------:R1:W-:Y:S04]  /*8c6c0*/  STL.64 [R1+0x2418], R28 ;  /* 0x0024181c01007387 */ /* 0x0003e80000100a00 */
[----:B-1----:R-:W3:Y:S04]  /*8c6d0*/  LDL.LU.64 R28, [R1+0x3c20] ;  /* 0x003c2000011c7983 */ /* 0x002ee80000300a00 */
[----:B------:R-:W-:Y:S04]  /*8c6e0*/  STL.64 [R1+0x3c08], R8 ;  /* 0x003c080801007387 */ /* 0x000fe80000100a00 */
[----:B------:R1:W-:Y:S04]  /*8c6f0*/  STL [R1+0x2400], R22 ;  /* 0x0024001601007387 */ /* 0x0003e80000100800 */
[----:B-1----:R-:W4:Y:S04]  /*8c700*/  LDL.LU.64 R22, [R1+0x3c18] ;  /* 0x003c180001167983 */ /* 0x002f280000300a00 */
[----:B------:R1:W-:Y:S04]  /*8c710*/  STL [R1+0x2414], R7 ;  /* 0x0024140701007387 */ /* 0x0003e80000100800 */
[----:B-1----:R-:W2:Y:S04]  /*8c720*/  LDL.LU.64 R6, [R1+0x3c10] ;  /* 0x003c100001067983 */ /* 0x002ea80000300a00 */
[----:B------:R1:W-:Y:S04]  /*8c730*/  STL.64 [R1+0x3bf0], R2 ;  /* 0x003bf00201007387 */ /* 0x0003e80000100a00 */
[----:B-1----:R-:W3:Y:S01]  /*8c740*/  LDL.64 R2, [R1+0x2400] ;  /* 0x0024000001027983 */ /* 0x002ee20000100a00 */
[----:B--2---:R-:W-:-:S03]  /*8c750*/  IADD3 R8, P2, R15, R6, RZ ;  /* 0x000000060f087210 */ /* 0x004fc60007f5e0ff */
[----:B---3--:R1:W-:Y:S04]  /*8c760*/  STL [R1+0x3bf8], R2 ;  /* 0x003bf80201007387 */ /* 0x0083e80000100800 */
[----:B-1----:R-:W2:Y:S04]  /*8c770*/  LDL R2, [R1+0x1bc] ;  /* 0x0001bc0001027983 */ /* 0x002ea80000100800 */
[----:B------:R1:W-:Y:S04]  /*8c780*/  STL [R1+0x23f8], R8 ;  /* 0x0023f80801007387 */ /* 0x0003e80000100800 */
[----:B-1----:R-:W3:Y:S04]  /*8c790*/  LDL.LU.64 R8, [R1+0x3c08] ;  /* 0x003c080001087983 */ /* 0x002ee80000300a00 */
[----:B------:R1:W-:Y:S04]  /*8c7a0*/  STL.64 [R1+0x3c00], R6 ;  /* 0x003c000601007387 */ /* 0x0003e80000100a00 */
[----:B-1----:R0:W2:Y:S02]  /*8c7b0*/  LDL.64 R6, [R1+0x2408] ;  /* 0x0024080001067983 */ /* 0x0020a40000100a00 */
[----:B--2---:R-:W-:-:S05]  /*8c7c0*/  SHF.R.S32.HI R7, RZ, 0x1f, R2 ;  /* 0x0000001fff077819 */ /* 0x004fca0000011402 */
[----:B------:R-:W-:Y:S04]  /*8c7d0*/  STL [R1+0x118], R7 ;  /* 0x0001180701007387 */ /* 0x000fe80000100800 */
[----:B---3--:R-:W-:Y:S04]  /*8c7e0*/  STL.64 [R1+0x3be8], R8 ;  /* 0x003be80801007387 */ /* 0x008fe80000100a00 */
[----:B------:R1:W-:Y:S04]  /*8c7f0*/  STL [R1+0x3be0], R14 ;  /* 0x003be00e01007387 */ /* 0x0003e80000100800 */
[----:B-1----:R0:W2:Y:S04]  /*8c800*/  LDL.64 R14, [R1+0x23f8] ;  /* 0x0023f800010e7983 */ /* 0x0020a80000100a00 */
[----:B--2---:R-:W2:Y:S02]  /*8c810*/  LDL.LU R15, [R1+0x11c] ;  /* 0x00011c00010f7983 */ /* 0x004ea40000300800 */
[----:B--2---:R-:W-:Y:S01]  /*8c820*/  IMAD.X R7, R15, 0x1, R4, P4 ;  /* 0x000000010f077824 */ /* 0x004fe200020e0604 */
[----:B------:R-:W-:-:S04]  /*8c830*/  IADD3 R2, P4, R2, R0, RZ ;  /* 0x0000000002027210 */ /* 0x000fc80007f9e0ff */
[----:B------:R1:W-:Y:S04]  /*8c840*/  STL [R1+0x240c], R7 ;  /* 0x00240c0701007387 */ /* 0x0003e80000100800 */
[----:B-1----:R-:W2:Y:S04]  /*8c850*/  LDL.LU.64 R6, [R1+0x3c00] ;  /* 0x003c000001067983 */ /* 0x002ea80000300a00 */
[----:B------:R1:W-:Y:S04]  /*8c860*/  STL [R1+0x23f0], R2 ;  /* 0x0023f00201007387 */ /* 0x0003e80000100800 */
[----:B-1----:R0:W3:Y:S04]  /*8c870*/  LDL.LU R2, [R1+0x3bf8] ;  /* 0x003bf80001027983 */ /* 0x0020e80000300800 */
[----:B------:R1:W-:Y:S04]  /*8c880*/  STL [R1+0x3bc8], R0 ;  /* 0x003bc80001007387 */ /* 0x0003e80000100800 */
[----:B-1----:R-:W4:Y:S01]  /*8c890*/  LDL.LU R0, [R1+0x1bc] ;  /* 0x0001bc0001007983 */ /* 0x002f220000300800 */
[----:B--2---:R-:W-:-:S05]  /*8c8a0*/  IMAD.X R3, R15, 0x1, R7, P1 ;  /* 0x000000010f037824 */ /* 0x004fca00008e0607 */
[----:B------:R3:W-:Y:S04]  /*8c8b0*/  STL [R1+0x2404], R3 ;  /* 0x0024040301007387 */ /* 0x0007e80000100800 */
[----:B---3--:R-:W4:Y:S04]  /*8c8c0*/  LDL.LU.64 R2, [R1+0x3bf0] ;  /* 0x003bf00001027983 */ /* 0x008f280000300a00 */
[----:B------:R1:W-:Y:S04]  /*8c8d0*/  STL.64 [R1+0x3bd0], R6 ;  /* 0x003bd00601007387 */ /* 0x0003e80000100a00 */
[----:B-1----:R-:W2:Y:S04]  /*8c8e0*/  LDL.64 R6, [R1+0x23f0] ;  /* 0x0023f00001067983 */ /* 0x002ea80000100a00 */
[----:B--2---:R-:W2:Y:S01]  /*8c8f0*/  LDL R7, [R1+0x118] ;  /* 0x0001180001077983 */ /* 0x004ea20000100800 */
[----:B----4-:R-:W-:-:S03]  /*8c900*/  IADD3 R8, P1, R0, R3, RZ ;  /* 0x0000000300087210 */ /* 0x010fc60007f3e0ff */
[----:B--2---:R-:W-:Y:S04]  /*8c910*/  STL.64 [R1+0x3bd8], R6 ;  /* 0x003bd80601007387 */ /* 0x004fe80000100a00 */
[----:B------:R1:W-:Y:S04]  /*8c920*/  STL [R1+0x23e8], R8 ;  /* 0x0023e80801007387 */ /* 0x0003e80000100800 */
[----:B-1----:R-:W2:Y:S02]  /*8c930*/  LDL.LU.64 R8, [R1+0x3be8] ;  /* 0x003be80001087983 */ /* 0x002ea40000300a00 */
[----:B--2---:R-:W-:-:S05]  /*8c940*/  IMAD.X R15, R15, 0x1, R8, P2 ;  /* 0x000000010f0f7824 */ /* 0x004fca00010e0608 */
[----:B------:R1:W-:Y:S04]  /*8c950*/  STL [R1+0x23fc], R15 ;  /* 0x0023fc0f01007387 */ /* 0x0003e80000100800 */
[----:B------:R-:W2:Y:S04]  /*8c960*/  LDL.LU R14, [R1+0x3be0] ;  /* 0x003be000010e7983 */ /* 0x000ea80000300800 */
[----:B-1----:R-:W3:Y:S01]  /*8c970*/  LDL.LU R15, [R1+0x1ac] ;  /* 0x0001ac00010f7983 */ /* 0x002ee20000300800 */
[----:B------:R-:W-:-:S03]  /*8c980*/  IADD3 R6, P2, R0, R5, RZ ;  /* 0x0000000500067210 */ /* 0x000fc60007f5e0ff */
[----:B---3--:R-:W-:Y:S04]  /*8c990*/  STL [R1+0x3b28], R15 ;  /* 0x003b280f01007387 */ /* 0x008fe80000100800 */
[----:B------:R1:W-:Y:S04]  /*8c9a0*/  STL [R1+0x3b94], R15 ;  /* 0x003b940f01007387 */ /* 0x0003e80000100800 */
[----:B-1----:R-:W3:Y:S04]  /*8c9b0*/  LDL.LU R15, [R1+0x1b8] ;  /* 0x0001b800010f7983 */ /* 0x002ee80000300800 */
[----:B------:R1:W-:Y:S04]  /*8c9c0*/  STL [R1+0x23e0], R6 ;  /* 0x0023e00601007387 */ /* 0x0003e80000100800 */
[----:B-1----:R-:W4:Y:S02]  /*8c9d0*/  LDL.LU.64 R6, [R1+0x3bd8] ;  /* 0x003bd80001067983 */ /* 0x002f240000300a00 */
[----:B----4-:R-:W-:-:S05]  /*8c9e0*/  IMAD.X R7, R7, 0x1, R2, P4 ;  /* 0x0000000107077824 */ /* 0x010fca00020e0602 */
[----:B------:R1:W-:Y:S04]  /*8c9f0*/  STL [R1+0x23f4], R7 ;  /* 0x0023f40701007387 */ /* 0x0003e80000100800 */
[----:B-1----:R-:W4:Y:S04]  /*8ca00*/  LDL.LU.64 R6, [R1+0x3bd0] ;  /* 0x003bd00001067983 */ /* 0x002f280000300a00 */
[----:B------:R1:W-:Y:S04]  /*8ca10*/  STL.64 [R1+0x3bb8], R2 ;  /* 0x003bb80201007387 */ /* 0x0003e80000100a00 */
[----:B-1----:R-:W2:Y:S04]  /*8ca20*/  LDL.64 R2, [R1+0x23e0] ;  /* 0x0023e00001027983 */ /* 0x002ea80000100a00 */
[----:B--2---:R-:W-:Y:S04]  /*8ca30*/  STL [R1+0x3bc0], R2 ;  /* 0x003bc00201007387 */ /* 0x004fe80000100800 */
[----:B------:R1:W-:Y:S04]  /*8ca40*/  STL [R1+0x3bc4], R3 ;  /* 0x003bc40301007387 */ /* 0x0003e80000100800 */
[----:B-1----:R0:W2:Y:S04]  /*8ca50*/  LDL.64 R2, [R1+0x23e8] ;  /* 0x0023e80001027983 */ /* 0x0020a80000100a00 */
[----:B------:R4:W-:Y:S04]  /*8ca60*/  STL.64 [R1+0x3ba0], R20 ;  /* 0x003ba01401007387 */ /* 0x0009e80000100a00 */
[----:B------:R1:W-:Y:S01]  /*8ca70*/  STL [R1+0x3ba8], R21 ;  /* 0x003ba81501007387 */ /* 0x0003e20000100800 */
[----:B----4-:R-:W-:-:S03]  /*8ca80*/  IADD3 R20, P4, R0, R6, RZ ;  /* 0x0000000600147210 */ /* 0x010fc60007f9e0ff */
[----:B------:R-:W4:Y:S04]  /*8ca90*/  LDL.LU R0, [R1+0x3bc8] ;  /* 0x003bc80001007983 */ /* 0x000f280000300800 */
[----:B-1----:R-:W2:Y:S04]  /*8caa0*/  LDL.LU R21, [R1+0x118] ;  /* 0x0001180001157983 */ /* 0x002ea80000300800 */
[----:B------:R3:W-:Y:S02]  /*8cab0*/  STL.64 [R1+0x3bb0], R16 ;  /* 0x003bb01001007387 */ /* 0x0007e40000100a00 */
[----:B---3--:R-:W-:Y:S01]  /*8cac0*/  SHF.R.S32.HI R16, RZ, 0x1f, R15 ;  /* 0x0000001fff107819 */ /* 0x008fe2000001140f */
[----:B--2---:R-:W-:Y:S01]  /*8cad0*/  IMAD.X R3, R21, 0x1, R4, P1 ;  /* 0x0000000115037824 */ /* 0x004fe200008e0604 */
[----:B----4-:R-:W-:-:S04]  /*8cae0*/  IADD3 R2, P1, R15, R0, RZ ;  /* 0x000000000f027210 */ /* 0x010fc80007f3e0ff */
[----:B------:R1:W-:Y:S04]  /*8caf0*/  STL [R1+0x23ec], R3 ;  /* 0x0023ec0301007387 */ /* 0x0003e80000100800 */
[----:B------:R-:W-:Y:S04]  /*8cb00*/  STL [R1+0x11c], R16 ;  /* 0x00011c1001007387 */ /* 0x000fe80000100800 */
[----:B-1----:R0:W2:Y:S04]  /*8cb10*/  LDL.LU R3, [R1+0x3bc4] ;  /* 0x003bc40001037983 */ /* 0x0020a80000300800 */
[----:B------:R1:W-:Y:S04]  /*8cb20*/  STL [R1+0x23d0], R2 ;  /* 0x0023d00201007387 */ /* 0x0003e80000100800 */
[----:B-1----:R0:W3:Y:S01]  /*8cb30*/  LDL.LU R2, [R1+0x3bc0] ;  /* 0x003bc00001027983 */ /* 0x0020e20000300800 */
[----:B--2---:R-:W-:-:S05]  /*8cb40*/  IMAD.X R3, R21, 0x1, R7, P2 ;  /* 0x0000000115037824 */ /* 0x004fca00010e0607 */
[----:B------:R3:W-:Y:S04]  /*8cb50*/  STL [R1+0x23e4], R3 ;  /* 0x0023e40301007387 */ /* 0x0007e80000100800 */
[----:B---3--:R-:W2:Y:S04]  /*8cb60*/  LDL.LU.64 R2, [R1+0x3bb8] ;  /* 0x003bb80001027983 */ /* 0x008ea80000300a00 */
[----:B------:R1:W-:Y:S01]  /*8cb70*/  STL.64 [R1+0x3b98], R6 ;  /* 0x003b980601007387 */ /* 0x0003e20000100a00 */
[----:B------:R-:W-:-:S03]  /*8cb80*/  IMAD.X R21, R21, 0x1, R8, P4 ;  /* 0x0000000115157824 */ /* 0x000fc600020e0608 */
[----:B-1----:R0:W3:Y:S04]  /*8cb90*/  LDL.64 R6, [R1+0x23d0] ;  /* 0x0023d00001067983 */ /* 0x0020e80000100a00 */
[----:B------:R-:W-:Y:S01]  /*8cba0*/  STL [R1+0x3b90], R14 ;  /* 0x003b900e01007387 */ /* 0x000fe20000100800 */
[----:B--2---:R-:W-:-:S05]  /*8cbb0*/  IADD3 R16, P2, R15, R3, RZ ;  /* 0x000000030f107210 */ /* 0x004fca0007f5e0ff */
[----:B------:R1:W-:Y:S04]  /*8cbc0*/  STL [R1+0x23c8], R16 ;  /* 0x0023c81001007387 */ /* 0x0003e80000100800 */
[----:B-1----:R-:W2:Y:S04]  /*8cbd0*/  LDL.LU.64 R16, [R1+0x3bb0] ;  /* 0x003bb00001107983 */ /* 0x002ea80000300a00 */
[----:B------:R1:W-:Y:S04]  /*8cbe0*/  STL.64 [R1+0x23d8], R20 ;  /* 0x0023d81401007387 */ /* 0x0003e80000100a00 */
[----:B-1----:R0:W4:Y:S01]  /*8cbf0*/  LDL.LU R21, [R1+0x3ba8] ;  /* 0x003ba80001157983 */ /* 0x0021220000300800 */
[----:B---3--:R-:W-:-:S02]  /*8cc00*/  SHF.R.S32.HI R7, RZ, 0x1f, R15 ;  /* 0x0000001fff077819 */ /* 0x008fc4000001140f */
[----:B------:R-:W-:-:S03]  /*8cc10*/  IADD3 R20, P4, R15, R5, RZ ;  /* 0x000000050f147210 */ /* 0x000fc60007f9e0ff */
[----:B------:R-:W-:Y:S02]  /*8cc20*/  IMAD.X R7, R7, 0x1, R2, P1 ;  /* 0x0000000107077824 */ /* 0x000fe400008e0602 */
[----:B------:R4:W-:Y:S04]  /*8cc30*/  STL [R1+0x23c0], R20 ;  /* 0x0023c01401007387 */ /* 0x0009e80000100800 */
[----:B----4-:R-:W3:Y:S04]  /*8cc40*/  LDL.LU.64 R20, [R1+0x3ba0] ;  /* 0x003ba00001147983 */ /* 0x010ee80000300a00 */
[----:B------:R1:W-:Y:S04]  /*8cc50*/  STL [R1+0x23d4], R7 ;  /* 0x0023d40701007387 */ /* 0x0003e80000100800 */
[----:B-1----:R-:W4:Y:S04]  /*8cc60*/  LDL.LU.64 R6, [R1+0x3b98] ;  /* 0x003b980001067983 */ /* 0x002f280000300a00 */
[----:B------:R1:W-:Y:S04]  /*8cc70*/  STL.64 [R1+0x3b78], R2 ;  /* 0x003b780201007387 */ /* 0x0003e80000100a00 */
[----:B-1----:R-:W2:Y:S01]  /*8cc80*/  LDL.64 R2, [R1+0x23c0] ;  /* 0x0023c00001027983 */ /* 0x002ea20000100a00 */
[----:B----4-:R-:W-:-:S03]  /*8cc90*/  IADD3 R14, P1, R15, R6, RZ ;  /* 0x000000060f0e7210 */ /* 0x010fc60007f3e0ff */
[----:B--2---:R1:W-:Y:S04]  /*8cca0*/  STL [R1+0x3b80], R2 ;  /* 0x003b800201007387 */ /* 0x0043e80000100800 */
[----:B-1----:R-:W2:Y:S04]  /*8ccb0*/  LDL R2, [R1+0x1b4] ;  /* 0x0001b40001027983 */ /* 0x002ea80000100800 */
[----:B------:R0:W2:Y:S04]  /*8ccc0*/  LDL.LU R15, [R1+0x3b94] ;  /* 0x003b9400010f7983 */ /* 0x0000a80000300800 */
[----:B------:R1:W-:Y:S04]  /*8ccd0*/  STL [R1+0x23b8], R14 ;  /* 0x0023b80e01007387 */ /* 0x0003e80000100800 */
[----:B-1----:R-:W4:Y:S04]  /*8cce0*/  LDL.LU R14, [R1+0x3b90] ;  /* 0x003b9000010e7983 */ /* 0x002f280000300800 */
[----:B------:R1:W-:Y:S04]  /*8ccf0*/  STL.64 [R1+0x3b88], R6 ;  /* 0x003b880601007387 */ /* 0x0003e80000100a00 */
[----:B-1----:R0:W3:Y:S04]  /*8cd00*/  LDL.64 R6, [R1+0x23c8] ;  /* 0x0023c80001067983 */ /* 0x0020e80000100a00 */
[----:B------:R1:W-:Y:S04]  /*8cd10*/  STL.64 [R1+0x3b68], R18 ;  /* 0x003b681201007387 */ /* 0x0003e80000100a00 */
[----:B-1----:R0:W2:Y:S04]  /*8cd20*/  LDL.64 R18, [R1+0x23b8] ;  /* 0x0023b80001127983 */ /* 0x0020a80000100a00 */
[----:B--2---:R-:W3:Y:S01]  /*8cd30*/  LDL.LU R19, [R1+0x11c] ;  /* 0x00011c0001137983 */ /* 0x004ee20000300800 */
[----:B------:R-:W-:-:S05]  /*8cd40*/  SHF.R.S32.HI R15, RZ, 0x1f, R2 ;  /* 0x0000001fff0f7819 */ /* 0x000fca0000011402 */
[----:B----4-:R-:W-:Y:S01]  /*8cd50*/  STL.64 [R1+0x3b70], R14 ;  /* 0x003b700e01007387 */ /* 0x010fe20000100a00 */
[----:B---3--:R-:W-:Y:S01]  /*8cd60*/  IMAD.X R7, R19, 0x1, R4, P2 ;  /* 0x0000000113077824 */ /* 0x008fe200010e0604 */
        /* <DEDUP_REMOVED lines=11> */
[----:B-1----:R-:W2:Y:S01]  /*8ce20*/  LDL.64 R6, [R1+0x23b0] ;  /* 0x0023b00001067983 */ /* 0x002ea20000100a00 */
[----:B------:R-:W-:Y:S01]  /*8ce30*/  IMAD.X R19, R19, 0x1, R8, P1 ;  /* 0x0000000113137824 */ /* 0x000fe200008e0608 */
[----:B----4-:R-:W-:-:S02]  /*8ce40*/  IADD3 R14, P4, R0, R3, RZ ;  /* 0x00000003000e7210 */ /* 0x010fc40007f9e0ff */
[----:B--2---:R-:W-:Y:S04]  /*8ce50*/  STL [R1+0x3b60], R6 ;  /* 0x003b600601007387 */ /* 0x004fe80000100800 */
[----:B------:R1:W-:Y:S04]  /*8ce60*/  STL [R1+0x23a8], R14 ;  /* 0x0023a80e01007387 */ /* 0x0003e80000100800 */
[----:B-1----:R-:W2:Y:S04]  /*8ce70*/  LDL.LU.64 R14, [R1+0x3b70] ;  /* 0x003b7000010e7983 */ /* 0x002ea80000300a00 */
[----:B------:R1:W-:Y:S04]  /*8ce80*/  STL [R1+0x23bc], R19 ;  /* 0x0023bc1301007387 */ /* 0x0003e80000100800 */
[----:B-1----:R-:W3:Y:S04]  /*8ce90*/  LDL.LU.64 R18, [R1+0x3b68] ;  /* 0x003b680001127983 */ /* 0x002ee80000300a00 */
[----:B------:R-:W-:Y:S04]  /*8cea0*/  STL.64 [R1+0x3b48], R8 ;  /* 0x003b480801007387 */ /* 0x000fe80000100a00 */
[----:B---3--:R1:W-:Y:S04]  /*8ceb0*/  STL.64 [R1+0x3b40], R18 ;  /* 0x003b401201007387 */ /* 0x0083e80000100a00 */
[----:B-1----:R0:W3:Y:S01]  /*8cec0*/  LDL.64 R18, [R1+0x23a8] ;  /* 0x0023a80001127983 */ /* 0x0020e20000100a00 */
[----:B------:R-:W-:Y:S01]  /*8ced0*/  IADD3 R6, P1, R0, R5, RZ ;  /* 0x0000000500067210 */ /* 0x000fe20007f3e0ff */
[----:B--2---:R-:W-:-:S02]  /*8cee0*/  IMAD.X R7, R15, 0x1, R2, P2 ;  /* 0x000000010f077824 */ /* 0x004fc400010e0602 */
[----:B---3--:R-:W2:Y:S04]  /*8cef0*/  LDL R19, [R1+0x1b0] ;  /* 0x0001b00001137983 */ /* 0x008ea80000100800 */
[----:B------:R1:W-:Y:S04]  /*8cf00*/  STL [R1+0x23a0], R6 ;  /* 0x0023a00601007387 */ /* 0x0003e80000100800 */
[----:B-1----:R0:W3:Y:S04]  /*8cf10*/  LDL.LU R6, [R1+0x3b60] ;  /* 0x003b600001067983 */ /* 0x0020e80000300800 */
[----:B------:R3:W-:Y:S04]  /*8cf20*/  STL [R1+0x23b4], R7 ;  /* 0x0023b40701007387 */ /* 0x0007e80000100800 */
[----:B---3--:R-:W3:Y:S04]  /*8cf30*/  LDL.LU.64 R6, [R1+0x3b58] ;  /* 0x003b580001067983 */ /* 0x008ee80000300a00 */
[----:B------:R1:W-:Y:S04]  /*8cf40*/  STL.64 [R1+0x3b30], R2 ;  /* 0x003b300201007387 */ /* 0x0003e80000100a00 */
[----:B-1----:R-:W4:Y:S01]  /*8cf50*/  LDL.64 R2, [R1+0x23a0] ;  /* 0x0023a00001027983 */ /* 0x002f220000100a00 */
[----:B---3--:R-:W-:-:S03]  /*8cf60*/  IADD3 R8, P2, R0, R6, RZ ;  /* 0x0000000600087210 */ /* 0x008fc60007f5e0ff */
[----:B----4-:R2:W-:Y:S04]  /*8cf70*/  STL [R1+0x3b38], R2 ;  /* 0x003b380201007387 */ /* 0x0105e80000100800 */
[----:B------:R-:W3:Y:S01]  /*8cf80*/  LDL.LU R0, [R1+0x3b50] ;  /* 0x003b500001007983 */ /* 0x000ee20000300800 */
[----:B--2---:R-:W-:Y:S01]  /*8cf90*/  SHF.R.S32.HI R2, RZ, 0x1f, R19 ;  /* 0x0000001fff027819 */ /* 0x004fe20000011413 */
[----:B------:R-:W-:Y:S02]  /*8cfa0*/  IMAD.X R19, R15, 0x1, R4, P4 ;  /* 0x000000010f137824 */ /* 0x000fe400020e0604 */
[----:B------:R1:W-:Y:S04]  /*8cfb0*/  STL [R1+0x2398], R8 ;  /* 0x0023980801007387 */ /* 0x0003e80000100800 */
[----:B-1----:R-:W2:Y:S04]  /*8cfc0*/  LDL.LU.64 R8, [R1+0x3b48] ;  /* 0x003b480001087983 */ /* 0x002ea80000300a00 */
[----:B------:R1:W-:Y:S04]  /*8cfd0*/  STL [R1+0x23ac], R19 ;  /* 0x0023ac1301007387 */ /* 0x0003e80000100800 */
[----:B------:R-:W-:Y:S04]  /*8cfe0*/  STL [R1+0x11c], R2 ;  /* 0x00011c0201007387 */ /* 0x000fe80000100800 */
[----:B-1----:R-:W4:Y:S04]  /*8cff0*/  LDL.LU.64 R18, [R1+0x3b40] ;  /* 0x003b400001127983 */ /* 0x002f280000300a00 */
[----:B------:R1:W-:Y:S04]  /*8d000*/  STL.64 [R1+0x3b20], R4 ;  /* 0x003b200401007387 */ /* 0x0003e80000100a00 */
[----:B-1----:R-:W3:Y:S04]  /*8d010*/  LDL.64 R4, [R1+0x2398] ;  /* 0x0023980001047983 */ /* 0x002ee80000100a00 */
[----:B---3--:R-:W-:Y:S04]  /*8d020*/  STL [R1+0x3b2c], R4 ;  /* 0x003b2c0401007387 */ /* 0x008fe80000100800 */
[----:B------:R1:W-:Y:S04]  /*8d030*/  STL.64 [R1+0x3b10], R26 ;  /* 0x003b101a01007387 */ /* 0x0003e80000100a00 */
        /* <DEDUP_REMOVED lines=9> */
[----:B---3--:R-:W-:-:S05]  /*8d0d0*/  IADD3 R4, P1, R26, R3, RZ ;  /* 0x000000031a047210 */ /* 0x008fca0007f3e0ff */
[----:B------:R1:W-:Y:S04]  /*8d0e0*/  STL [R1+0x2388], R4 ;  /* 0x0023880401007387 */ /* 0x0003e80000100800 */
[----:B-1----:R0:W3:Y:S01]  /*8d0f0*/  LDL.LU R4, [R1+0x3b2c] ;  /* 0x003b2c0001047983 */ /* 0x0020e20000300800 */
[----:B--2---:R-:W-:-:S03]  /*8d100*/  IMAD.X R5, R15, 0x1, R8, P2 ;  /* 0x000000010f057824 */ /* 0x004fc600010e0608 */
[----:B------:R-:W2:Y:S04]  /*8d110*/  LDL.LU R15, [R1+0x3b28] ;  /* 0x003b2800010f7983 */ /* 0x000ea80000300800 */
[----:B------:R3:W-:Y:S04]  /*8d120*/  STL [R1+0x239c], R5 ;  /* 0x00239c0501007387 */ /* 0x0007e80000100800 */
[----:B---3--:R-:W3:Y:S04]  /*8d130*/  LDL.LU.64 R4, [R1+0x3b20] ;  /* 0x003b200001047983 */ /* 0x008ee80000300a00 */
[----:B------:R-:W-:Y:S04]  /*8d140*/  STL.64 [R1+0x3b00], R8 ;  /* 0x003b000801007387 */ /* 0x000fe80000100a00 */
[----:B------:R1:W-:Y:S04]  /*8d150*/  STL [R1+0x3b08], R9 ;  /* 0x003b080901007387 */ /* 0x0003e80000100800 */
[----:B-1----:R0:W4:Y:S04]  /*8d160*/  LDL.64 R8, [R1+0x2388] ;  /* 0x0023880001087983 */ /* 0x0021280000100a00 */
[----:B----4-:R-:W4:Y:S04]  /*8d170*/  LDL R9, [R1+0x11c] ;  /* 0x00011c0001097983 */ /* 0x010f280000100800 */
[----:B------:R-:W-:Y:S01]  /*8d180*/  STL.64 [R1+0x3af8], R18 ;  /* 0x003af81201007387 */ /* 0x000fe20000100a00 */
[----:B----4-:R-:W-:-:S05]  /*8d190*/  IMAD.X R7, R9, 0x1, R2, P4 ;  /* 0x0000000109077824 */ /* 0x010fca00020e0602 */
[----:B------:R1:W-:Y:S04]  /*8d1a0*/  STL [R1+0x2394], R7 ;  /* 0x0023940701007387 */ /* 0x0003e80000100800 */
[----:B-1----:R-:W4:Y:S01]  /*8d1b0*/  LDL.LU.64 R6, [R1+0x3b18] ;  /* 0x003b180001067983 */ /* 0x002f220000300a00 */
[C---:B---3--:R-:W-:Y:S01]  /*8d1c0*/  IADD3 R18, P2, R26.reuse, R5, RZ ;  /* 0x000000051a127210 */ /* 0x048fe20007f5e0ff */
[----:B------:R-:W-:Y:S01]  /*8d1d0*/  IMAD.X R9, R9, 0x1, R4, P1 ;  /* 0x0000000109097824 */ /* 0x000fe200008e0604 */
[----:B--2---:R-:W-:Y:S02]  /*8d1e0*/  SHF.R.S32.HI R19, RZ, 0x1f, R15 ;  /* 0x0000001fff137819 */ /* 0x004fe4000001140f */
[----:B----4-:R-:W-:-:S05]  /*8d1f0*/  IADD3 R26, P4, R26, R6, RZ ;  /* 0x000000061a1a7210 */ /* 0x010fca0007f9e0ff */
[----:B------:R1:W-:Y:S04]  /*8d200*/  STL [R1+0x2378], R26 ;  /* 0x0023781a01007387 */ /* 0x0003e80000100800 */
[----:B-1----:R-:W2:Y:S04]  /*8d210*/  LDL.LU.64 R26, [R1+0x3b10] ;  /* 0x003b1000011a7983 */ /* 0x002ea80000300a00 */
[----:B------:R-:W-:Y:S04]  /*8d220*/  STL [R1+0x118], R19 ;  /* 0x0001181301007387 */ /* 0x000fe80000100800 */
[----:B------:R1:W-:Y:S04]  /*8d230*/  STL [R1+0x238c], R9 ;  /* 0x00238c0901007387 */ /* 0x0003e80000100800 */
[----:B-1----:R0:W3:Y:S04]  /*8d240*/  LDL.LU R9, [R1+0x3b08] ;  /* 0x003b080001097983 */ /* 0x0020e80000300800 */
[----:B------:R1:W-:Y:S04]  /*8d250*/  STL [R1+0x3ae8], R4 ;  /* 0x003ae80401007387 */ /* 0x0003e80000100800 */
[----:B-1----:R-:W4:Y:S01]  /*8d260*/  LDL.LU R4, [R1+0x11c] ;  /* 0x00011c0001047983 */ /* 0x002f220000300800 */
[----:B------:R-:W-:-:S05]  /*8d270*/  IADD3 R8, P1, R15, R0, RZ ;  /* 0x000000000f087210 */ /* 0x000fca0007f3e0ff */
[----:B------:R3:W-:Y:S04]  /*8d280*/  STL [R1+0x2370], R8 ;  /* 0x0023700801007387 */ /* 0x0007e80000100800 */
[----:B---3--:R-:W3:Y:S01]  /*8d290*/  LDL.LU.64 R8, [R1+0x3b00] ;  /* 0x003b000001087983 */ /* 0x008ee20000300a00 */
[----:B----4-:R-:W-:-:S05]  /*8d2a0*/  IMAD.X R19, R4, 0x1, R7, P2 ;  /* 0x0000000104137824 */ /* 0x010fca00010e0607 */
[----:B------:R1:W-:Y:S04]  /*8d2b0*/  STL.64 [R1+0x2380], R18 ;  /* 0x0023801201007387 */ /* 0x0003e80000100a00 */
[----:B-1----:R-:W4:Y:S04]  /*8d2c0*/  LDL.LU.64 R18, [R1+0x3af8] ;  /* 0x003af80001127983 */ /* 0x002f280000300a00 */
[----:B------:R1:W-:Y:S04]  /*8d2d0*/  STL.64 [R1+0x3af0], R4 ;  /* 0x003af00401007387 */ /* 0x0003e80000100a00 */
[----:B------:R0:W-:Y:S01]  /*8d2e0*/  STL.64 [R1+0x3ae0], R6 ;  /* 0x003ae00601007387 */ /* 0x0001e20000100a00 */
[----:B-1----:R-:W-:-:S03]  /*8d2f0*/  IADD3 R4, P2, R15, R3, RZ ;  /* 0x000000030f047210 */ /* 0x002fc60007f5e0ff */
[----:B0-----:R0:W3:Y:S04]  /*8d300*/  LDL.64 R6, [R1+0x2370] ;  /* 0x0023700001067983 */ /* 0x0010e80000100a00 */
[----:B------:R-:W-:Y:S04]  /*8d310*/  STL [R1+0x3ab4], R14 ;  /* 0x003ab40e01007387 */ /* 0x000fe80000100800 */
[----:B------:R1:W-:Y:S04]  /*8d320*/  STL.64 [R1+0x3ac0], R28 ;  /* 0x003ac01c01007387 */ /* 0x0003e80000100a00 */
[----:B-1----:R-:W4:Y:S04]  /*8d330*/  LDL R28, [R1+0x1a8] ;  /* 0x0001a800011c7983 */ /* 0x002f280000100800 */
[----:B------:R1:W-:Y:S04]  /*8d340*/  STL [R1+0x3ab8], R24 ;  /* 0x003ab81801007387 */ /* 0x0003e80000100800 */
[----:B-1----:R-:W3:Y:S04]  /*8d350*/  LDL.LU R24, [R1+0x118] ;  /* 0x0001180001187983 */ /* 0x002ee80000300800 */
[----:B--2---:R1:W-:Y:S04]  /*8d360*/  STL.64 [R1+0x3ac8], R26 ;  /* 0x003ac81a01007387 */ /* 0x0043e80000100a00 */
[----:B-1----:R0:W2:Y:S04]  /*8d370*/  LDL.64 R26, [R1+0x2378] ;  /* 0x00237800011a7983 */ /* 0x0020a80000100a00 */
[----:B------:R1:W-:Y:S04]  /*8d380*/  STL [R1+0x2368], R4 ;  /* 0x0023680401007387 */ /* 0x0003e80000100800 */
[----:B-1----:R-:W2:Y:S01]  /*8d390*/  LDL.LU.64 R4, [R1+0x3af0] ;  /* 0x003af00001047983 */ /* 0x002ea20000300a00 */
[----:B---3--:R-:W-:-:S02]  /*8d3a0*/  IMAD.X R7, R24, 0x1, R2, P1 ;  /* 0x0000000118077824 */ /* 0x008fc400008e0602 */
[----:B--2---:R-:W-:Y:S02]  /*8d3b0*/  IMAD.X R27, R4, 0x1, R8, P4 ;  /* 0x00000001041b7824 */ /* 0x004fe400020e0608 */
[----:B------:R-:W2:Y:S04]  /*8d3c0*/  LDL.LU R4, [R1+0x3ae8] ;  /* 0x003ae80001047983 */ /* 0x000ea80000300800 */
[----:B------:R-:W-:Y:S04]  /*8d3d0*/  STL.64 [R1+0x3ad0], R8 ;  /* 0x003ad00801007387 */ /* 0x000fe80000100a00 */
[----:B------:R1:W-:Y:S04]  /*8d3e0*/  STL [R1+0x3ad8], R9 ;  /* 0x003ad80901007387 */ /* 0x0003e80000100800 */
[----:B-1----:R0:W2:Y:S04]  /*8d3f0*/  LDL.64 R8, [R1+0x2368] ;  /* 0x0023680001087983 */ /* 0x0020a80000100a00 */
[----:B------:R-:W-:Y:S04]  /*8d400*/  STL [R1+0x237c], R27 ;  /* 0x00237c1b01007387 */ /* 0x000fe80000100800 */
[----:B------:R1:W-:Y:S04]  /*8d410*/  STL [R1+0x2374], R7 ;  /* 0x0023740701007387 */ /* 0x0003e80000100800 */
[----:B-1----:R-:W3:Y:S01]  /*8d420*/  LDL.LU.64 R6, [R1+0x3ae0] ;  /* 0x003ae00001067983 */ /* 0x002ee20000300a00 */
[----:B------:R-:W-:Y:S01]  /*8d430*/  IADD3 R26, P4, R15, R5, RZ ;  /* 0x000000050f1a7210 */ /* 0x000fe20007f9e0ff */
[----:B--2---:R-:W-:-:S05]  /*8d440*/  IMAD.X R9, R24, 0x1, R4, P2 ;  /* 0x0000000118097824 */ /* 0x004fca00010e0604 */
[----:B------:R1:W-:Y:S01]  /*8d450*/  STL [R1+0x236c], R9 ;  /* 0x00236c0901007387 */ /* 0x0003e20000100800 */
[----:B---3--:R-:W-:Y:S02]  /*8d460*/  IADD3 R14, P1, R15, R6, RZ ;  /* 0x000000060f0e7210 */ /* 0x008fe40007f3e0ff */
[----:B----4-:R-:W-:-:S05]  /*8d470*/  SHF.R.S32.HI R15, RZ, 0x1f, R28 ;  /* 0x0000001fff0f7819 */ /* 0x010fca000001141c */
[----:B------:R-:W-:Y:S04]  /*8d480*/  STL [R1+0x11c], R15 ;  /* 0x00011c0f01007387 */ /* 0x000fe80000100800 */
[----:B-1----:R0:W2:Y:S01]  /*8d490*/  LDL.LU R9, [R1+0x3ad8] ;  /* 0x003ad80001097983 */ /* 0x0020a20000300800 */
[----:B------:R-:W-:Y:S01]  /*8d4a0*/  IADD3 R8, P2, R28, R0, RZ ;  /* 0x000000001c087210 */ /* 0x000fe20007f5e0ff */
[----:B------:R-:W-:-:S04]  /*8d4b0*/  IMAD.X R27, R24, 0x1, R7, P4 ;  /* 0x00000001181b7824 */ /* 0x000fc800020e0607 */
[----:B------:R2:W-:Y:S04]  /*8d4c0*/  STL [R1+0x2350], R8 ;  /* 0x0023500801007387 */ /* 0x0005e80000100800 */
[----:B--2---:R-:W2:Y:S04]  /*8d4d0*/  LDL.LU.64 R8, [R1+0x3ad0] ;  /* 0x003ad00001087983 */ /* 0x004ea80000300a00 */
[----:B------:R1:W-:Y:S04]  /*8d4e0*/  STL.64 [R1+0x2360], R26 ;  /* 0x0023601a01007387 */ /* 0x0003e80000100a00 */
[----:B-1----:R-:W3:Y:S01]  /*8d4f0*/  LDL.LU.64 R26, [R1+0x3ac8] ;  /* 0x003ac800011a7983 */ /* 0x002ee20000300a00 */
[----:B------:R-:W-:-:S05]  /*8d500*/  IADD3 R28, P4, R28, R3, RZ ;  /* 0x000000031c1c7210 */ /* 0x000fca0007f9e0ff */
[----:B------:R1:W-:Y:S04]  /*8d510*/  STL [R1+0x2348], R28 ;  /* 0x0023481c01007387 */ /* 0x0003e80000100800 */
[----:B-1----:R-:W4:Y:S01]  /*8d520*/  LDL.LU.64 R28, [R1+0x3ac0] ;  /* 0x003ac000011c7983 */ /* 0x002f220000300a00 */
[----:B--2---:R-:W-:-:S03]  /*8d530*/  IMAD.X R15, R24, 0x1, R8, P1 ;  /* 0x00000001180f7824 */ /* 0x004fc600008e0608 */
[----:B------:R-:W2:Y:S04]  /*8d540*/  LDL.LU R24, [R1+0x3ab8] ;  /* 0x003ab80001187983 */ /* 0x000ea80000300800 */
[----:B------:R1:W-:Y:S04]  /*8d550*/  STL.64 [R1+0x2358], R14 ;  /* 0x0023580e01007387 */ /* 0x0003e80000100a00 */
[----:B-1----:R-:W4:Y:S04]  /*8d560*/  LDL.LU R14, [R1+0x3ab4] ;  /* 0x003ab400010e7983 */ /* 0x002f280000300800 */
[----:B---3--:R-:W-:Y:S04]  /*8d570*/  STL.64 [R1+0x3aa0], R26 ;  /* 0x003aa01a01007387 */ /* 0x008fe80000100a00 */
[----:B------:R-:W-:Y:S04]  /*8d580*/  STL.64 [R1+0x3aa8], R8 ;  /* 0x003aa80801007387 */ /* 0x000fe80000100a00 */
[----:B------:R1:W-:Y:S04]  /*8d590*/  STL [R1+0x3ab0], R9 ;  /* 0x003ab00901007387 */ /* 0x0003e80000100800 */
[----:B-1----:R0:W3:Y:S04]  /*8d5a0*/  LDL.64 R8, [R1+0x2348] ;  /* 0x0023480001087983 */ /* 0x0020e80000100a00 */
[----:B---3--:R-:W3:Y:S04]  /*8d5b0*/  LDL.LU R9, [R1+0x1a8] ;  /* 0x0001a80001097983 */ /* 0x008ee80000300800 */
[----:B------:R1:W-:Y:S04]  /*8d5c0*/  STL.64 [R1+0x3a90], R10 ;  /* 0x003a900a01007387 */ /* 0x0003e80000100a00 */
[----:B-1----:R0:W2:Y:S04]  /*8d5d0*/  LDL.64 R10, [R1+0x2350] ;  /* 0x00235000010a7983 */ /* 0x0020a80000100a00 */
[----:B--2---:R-:W2:Y:S04]  /*8d5e0*/  LDL R11, [R1+0x11c] ;  /* 0x00011c00010b7983 */ /* 0x004ea80000100800 */
[----:B------:R-:W4:Y:S01]  /*8d5f0*/  LDL.LU R15, [R1+0x198] ;  /* 0x00019800010f7983 */ /* 0x000f220000300800 */
[----:B--2---:R-:W-:-:S03]  /*8d600*/  IMAD.X R11, R11, 0x1, R2, P2 ;  /* 0x000000010b0b7824 */ /* 0x004fc600010e0602 */
[----:B----4-:R1:W-:Y:S04]  /*8d610*/  STL [R1+0x3a30], R15 ;  /* 0x003a300f01007387 */ /* 0x0103e80000100800 */
[----:B-1----:R-:W2:Y:S04]  /*8d620*/  LDL.LU R15, [R1+0x1a4] ;  /* 0x0001a400010f7983 */ /* 0x002ea80000300800 */
[----:B------:R-:W-:Y:S04]  /*8d630*/  STL.64 [R1+0x3a98], R24 ;  /* 0x003a981801007387 */ /* 0x000fe80000100a00 */
[----:B------:R1:W-:Y:S04]  /*8d640*/  STL [R1+0x2354], R11 ;  /* 0x0023540b01007387 */ /* 0x0003e80000100800 */
[----:B-1----:R-:W4:Y:S01]  /*8d650*/  LDL.LU R11, [R1+0x11c] ;  /* 0x00011c00010b7983 */ /* 0x002f220000300800 */
[----:B---3--:R-:W-:-:S02]  /*8d660*/  IADD3 R26, P1, R9, R5, RZ ;  /* 0x00000005091a7210 */ /* 0x008fc40007f3e0ff */
[----:B------:R-:W-:Y:S02]  /*8d670*/  IADD3 R10, P2, R9, R6, RZ ;  /* 0x00000006090a7210 */ /* 0x000fe40007f5e0ff */
[----:B--2---:R-:W-:Y:S01]  /*8d680*/  SHF.R.S32.HI R24, RZ, 0x1f, R15 ;  /* 0x0000001fff187819 */ /* 0x004fe2000001140f */
[----:B----4-:R-:W-:-:S05]  /*8d690*/  IMAD.X R9, R11, 0x1, R4, P4 ;  /* 0x000000010b097824 */ /* 0x010fca00020e0604 */
[----:B------:R1:W-:Y:S04]  /*8d6a0*/  STL [R1+0x234c], R9 ;  /* 0x00234c0901007387 */ /* 0x0003e80000100800 */
[----:B------:R-:W-:Y:S04]  /*8d6b0*/  STL [R1+0x118], R24 ;  /* 0x0001181801007387 */ /* 0x000fe80000100800 */
[----:B-1----:R0:W2:Y:S01]  /*8d6c0*/  LDL.LU R9, [R1+0x3ab0] ;  /* 0x003ab00001097983 */ /* 0x0020a20000300800 */
[----:B------:R-:W-:-:S05]  /*8d6d0*/  IADD3 R8, P4, R15, R0, RZ ;  /* 0x000000000f087210 */ /* 0x000fca0007f9e0ff */
[----:B------:R2:W-:Y:S01]  /*8d6e0*/  STL [R1+0x2330], R8 ;  /* 0x0023300801007387 */ /* 0x0005e20000100800 */
[----:B------:R-:W-:-:S03]  /*8d6f0*/  IMAD.X R27, R11, 0x1, R7, P1 ;  /* 0x000000010b1b7824 */ /* 0x000fc600008e0607 */
[----:B--2---:R-:W2:Y:S01]  /*8d700*/  LDL.LU.64 R8, [R1+0x3aa8] ;  /* 0x003aa80001087983 */ /* 0x004ea20000300a00 */
[----:B------:R-:W-:-:S03]  /*8d710*/  IADD3 R24, P1, R15, R3, RZ ;  /* 0x000000030f187210 */ /* 0x000fc60007f3e0ff */
[----:B------:R1:W-:Y:S04]  /*8d720*/  STL.64 [R1+0x2340], R26 ;  /* 0x0023401a01007387 */ /* 0x0003e80000100a00 */
[----:B-1----:R-:W3:Y:S04]  /*8d730*/  LDL.LU.64 R26, [R1+0x3aa0] ;  /* 0x003aa000011a7983 */ /* 0x002ee80000300a00 */
[----:B------:R1:W-:Y:S04]  /*8d740*/  STL.64 [R1+0x3a88], R6 ;  /* 0x003a880601007387 */ /* 0x0003e80000100a00 */
[----:B-1----:R0:W4:Y:S04]  /*8d750*/  LDL.64 R6, [R1+0x2330] ;  /* 0x0023300001067983 */ /* 0x0021280000100a00 */
[----:B------:R-:W-:Y:S04]  /*8d760*/  STL.64 [R1+0x3a80], R18 ;  /* 0x003a801201007387 */ /* 0x000fe80000100a00 */
[----:B------:R1:W-:Y:S04]  /*8d770*/  STL [R1+0x2328], R24 ;  /* 0x0023281801007387 */ /* 0x0003e80000100800 */
[----:B-1----:R-:W3:Y:S01]  /*8d780*/  LDL.LU.64 R24, [R1+0x3a98] ;  /* 0x003a980001187983 */ /* 0x002ee20000300a00 */
[----:B--2---:R-:W-:-:S05]  /*8d790*/  IMAD.X R11, R11, 0x1, R8, P2 ;  /* 0x000000010b0b7824 */ /* 0x004fca00010e0608 */
[----:B------:R1:W-:Y:S04]  /*8d7a0*/  STL.64 [R1+0x2338], R10 ;  /* 0x0023380a01007387 */ /* 0x0003e80000100a00 */
[----:B-1----:R-:W2:Y:S01]  /*8d7b0*/  LDL.LU.64 R10, [R1+0x3a90] ;  /* 0x003a9000010a7983 */ /* 0x002ea20000300a00 */
[----:B----4-:R-:W-:-:S05]  /*8d7c0*/  SHF.R.S32.HI R7, RZ, 0x1f, R15 ;  /* 0x0000001fff077819 */ /* 0x010fca000001140f */
[----:B------:R-:W-:Y:S01]  /*8d7d0*/  IMAD.X R7, R7, 0x1, R2, P4 ;  /* 0x0000000107077824 */ /* 0x000fe200020e0602 */
[----:B--2---:R1:W-:Y:S04]  /*8d7e0*/  STL.64 [R1+0x3a68], R10 ;  /* 0x003a680a01007387 */ /* 0x0043e80000100a00 */
[----:B---3--:R-:W-:Y:S04]  /*8d7f0*/  STL.64 [R1+0x3a70], R24 ;  /* 0x003a701801007387 */ /* 0x008fe80000100a00 */
[----:B------:R2:W-:Y:S01]  /*8d800*/  STL [R1+0x3a78], R25 ;  /* 0x003a781901007387 */ /* 0x0005e20000100800 */
[----:B-1----:R-:W-:-:S03]  /*8d810*/  IADD3 R10, P2, R15, R5, RZ ;  /* 0x000000050f0a7210 */ /* 0x002fc60007f5e0ff */
[----:B--2---:R0:W2:Y:S04]  /*8d820*/  LDL.64 R24, [R1+0x2328] ;  /* 0x0023280001187983 */ /* 0x0040a80000100a00 */
[----:B------:R1:W-:Y:S04]  /*8d830*/  STL [R1+0x3a60], R5 ;  /* 0x003a600501007387 */ /* 0x0003e80000100800 */
[----:B-1----:R-:W3:Y:S04]  /*8d840*/  LDL R5, [R1+0x1a0] ;  /* 0x0001a00001057983 */ /* 0x002ee80000100800 */
[----:B------:R1:W-:Y:S04]  /*8d850*/  STL [R1+0x2334], R7 ;  /* 0x0023340701007387 */ /* 0x0003e80000100800 */
[----:B-1----:R-:W4:Y:S02]  /*8d860*/  LDL.LU.64 R6, [R1+0x3a88] ;  /* 0x003a880001067983 */ /* 0x002f240000300a00 */
[----:B----4-:R-:W-:-:S05]  /*8d870*/  IADD3 R18, P4, R15, R6, RZ ;  /* 0x000000060f127210 */ /* 0x010fca0007f9e0ff */
[----:B------:R1:W-:Y:S04]  /*8d880*/  STL [R1+0x2318], R18 ;  /* 0x0023181201007387 */ /* 0x0003e80000100800 */
[----:B-1----:R-:W4:Y:S04]  /*8d890*/  LDL.LU.64 R18, [R1+0x3a80] ;  /* 0x003a800001127983 */ /* 0x002f280000300a00 */
[----:B----4-:R1:W-:Y:S04]  /*8d8a0*/  STL.64 [R1+0x3a58], R18 ;  /* 0x003a581201007387 */ /* 0x0103e80000100a00 */
[----:B-1----:R0:W4:Y:S04]  /*8d8b0*/  LDL.64 R18, [R1+0x2318] ;  /* 0x0023180001127983 */ /* 0x0021280000100a00 */
[----:B----4-:R-:W2:Y:S02]  /*8d8c0*/  LDL.LU R19, [R1+0x118] ;  /* 0x0001180001137983 */ /* 0x010ea40000300800 */
[----:B--2---:R-:W-:-:S05]  /*8d8d0*/  IMAD.X R25, R19, 0x1, R4, P1 ;  /* 0x0000000113197824 */ /* 0x004fca00008e0604 */
[----:B------:R1:W-:Y:S04]  /*8d8e0*/  STL [R1+0x232c], R25 ;  /* 0x00232c1901007387 */ /* 0x0003e80000100800 */
[----:B-1----:R0:W2:Y:S01]  /*8d8f0*/  LDL.LU R25, [R1+0x3a78] ;  /* 0x003a780001197983 */ /* 0x0020a20000300800 */
[----:B---3--:R-:W-:Y:S01]  /*8d900*/  IADD3 R24, P1, R5, R0, RZ ;  /* 0x0000000005187210 */ /* 0x008fe20007f3e0ff */
[----:B------:R-:W-:-:S04]  /*8d910*/  IMAD.X R11, R19, 0x1, R7, P2 ;  /* 0x00000001130b7824 */ /* 0x000fc800010e0607 */
[----:B------:R2:W-:Y:S04]  /*8d920*/  STL [R1+0x2310], R24 ;  /* 0x0023101801007387 */ /* 0x0005e80000100800 */
[----:B--2---:R-:W2:Y:S04]  /*8d930*/  LDL.LU.64 R24, [R1+0x3a70] ;  /* 0x003a700001187983 */ /* 0x004ea80000300a00 */
[----:B------:R1:W-:Y:S04]  /*8d940*/  STL.64 [R1+0x2320], R10 ;  /* 0x0023200a01007387 */ /* 0x0003e80000100a00 */
[----:B-1----:R-:W3:Y:S01]  /*8d950*/  LDL.LU.64 R10, [R1+0x3a68] ;  /* 0x003a6800010a7983 */ /* 0x002ee20000300a00 */
[----:B------:R-:W-:-:S03]  /*8d960*/  IMAD.X R19, R19, 0x1, R8, P4 ;  /* 0x0000000113137824 */ /* 0x000fc600020e0608 */
[----:B------:R1:W-:Y:S01]  /*8d970*/  STL.64 [R1+0x3a48], R28 ;  /* 0x003a481c01007387 */ /* 0x0003e20000100a00 */
[----:B------:R-:W-:-:S03]  /*8d980*/  SHF.R.S32.HI R15, RZ, 0x1f, R5 ;  /* 0x0000001fff0f7819 */ /* 0x000fc60000011405 */
[----:B------:R-:W-:Y:S01]  /*8d990*/  STL [R1+0x3a50], R29 ;  /* 0x003a501d01007387 */ /* 0x000fe20000100800 */
[----:B-1----:R-:W-:-:S03]  /*8d9a0*/  IADD3 R28, P2, R5, R3, RZ ;  /* 0x00000003051c7210 */ /* 0x002fc60007f5e0ff */
[----:B---3--:R1:W-:Y:S04]  /*8d9b0*/  STL.64 [R1+0x3a38], R10 ;  /* 0x003a380a01007387 */ /* 0x0083e80000100a00 */
[----:B-1----:R-:W3:Y:S04]  /*8d9c0*/  LDL R10, [R1+0x19c] ;  /* 0x00019c00010a7983 */ /* 0x002ee80000100800 */
[----:B------:R-:W4:Y:S04]  /*8d9d0*/  LDL.LU R5, [R1+0x3a60] ;  /* 0x003a600001057983 */ /* 0x000f280000300800 */
[----:B------:R-:W4:Y:S04]  /*8d9e0*/  LDL.LU R29, [R1+0x1a0] ;  /* 0x0001a000011d7983 */ /* 0x000f280000300800 */
[----:B------:R1:W-:Y:S04]  /*8d9f0*/  STL [R1+0x231c], R19 ;  /* 0x00231c1301007387 */ /* 0x0003e80000100800 */
[----:B-1----:R-:W2:Y:S04]  /*8da00*/  LDL.LU.64 R18, [R1+0x3a58] ;  /* 0x003a580001127983 */ /* 0x002ea80000300a00 */
[----:B------:R-:W-:Y:S04]  /*8da10*/  STL.64 [R1+0x3a40], R8 ;  /* 0x003a400801007387 */ /* 0x000fe80000100a00 */
[----:B--2---:R1:W-:Y:S04]  /*8da20*/  STL.64 [R1+0x3a28], R18 ;  /* 0x003a281201007387 */ /* 0x0043e80000100a00 */
[----:B-1----:R0:W2:Y:S01]  /*8da30*/  LDL.64 R18, [R1+0x2310] ;  /* 0x0023100001127983 */ /* 0x0020a20000100a00 */
[----:B----4-:R-:W-:-:S02]  /*8da40*/  IADD3 R8, P4, R29, R5, RZ ;  /* 0x000000051d087210 */ /* 0x010fc40007f9e0ff */
[----:B---3--:R-:W-:Y:S01]  /*8da50*/  SHF.R.S32.HI R9, RZ, 0x1f, R10 ;  /* 0x0000001fff097819 */ /* 0x008fe2000001140a */
[----:B--2---:R-:W-:Y:S01]  /*8da60*/  IMAD.X R19, R15, 0x1, R2, P1 ;  /* 0x000000010f137824 */ /* 0x004fe200008e0602 */
[----:B------:R-:W-:Y:S01]  /*8da70*/  IADD3 R18, P1, R29, R6, RZ ;  /* 0x000000061d127210 */ /* 0x000fe20007f3e0ff */
[----:B------:R-:W-:-:S03]  /*8da80*/  IMAD.X R29, R15, 0x1, R4, P2 ;  /* 0x000000010f1d7824 */ /* 0x000fc600010e0604 */
[----:B------:R-:W-:Y:S04]  /*8da90*/  STL [R1+0x2314], R19 ;  /* 0x0023141301007387 */ /* 0x000fe80000100800 */
[----:B------:R1:W-:Y:S04]  /*8daa0*/  STL.64 [R1+0x2308], R28 ;  /* 0x0023081c01007387 */ /* 0x0003e80000100a00 */
[----:B------:R2:W-:Y:S04]  /*8dab0*/  STL [R1+0x118], R9 ;  /* 0x0001180901007387 */ /* 0x0005e80000100800 */
[----:B-1----:R0:W3:Y:S01]  /*8dac0*/  LDL.LU R29, [R1+0x3a50] ;  /* 0x003a5000011d7983 */ /* 0x0020e20000300800 */
[----:B------:R-:W-:Y:S01]  /*8dad0*/  IADD3 R28, P2, R10, R0, RZ ;  /* 0x000000000a1c7210 */ /* 0x000fe20007f5e0ff */
[----:B--2---:R-:W-:-:S04]  /*8dae0*/  IMAD.X R9, R15, 0x1, R7, P4 ;  /* 0x000000010f097824 */ /* 0x004fc800020e0607 */
[----:B------:R3:W-:Y:S04]  /*8daf0*/  STL [R1+0x22f0], R28 ;  /* 0x0022f01c01007387 */ /* 0x0007e80000100800 */
[----:B---3--:R-:W2:Y:S04]  /*8db00*/  LDL.LU.64 R28, [R1+0x3a48] ;  /* 0x003a4800011c7983 */ /* 0x008ea80000300a00 */
[----:B------:R1:W-:Y:S04]  /*8db10*/  STL.64 [R1+0x2300], R8 ;  /* 0x0023000801007387 */ /* 0x0003e80000100a00 */
[----:B-1----:R-:W3:Y:S01]  /*8db20*/  LDL.LU.64 R8, [R1+0x3a40] ;  /* 0x003a400001087983 */ /* 0x002ee20000300a00 */
[----:B------:R-:W-:-:S05]  /*8db30*/  IADD3 R10, P4, R10, R3, RZ ;  /* 0x000000030a0a7210 */ /* 0x000fca0007f9e0ff */
[----:B------:R1:W-:Y:S04]  /*8db40*/  STL [R1+0x22e8], R10 ;  /* 0x0022e80a01007387 */ /* 0x0003e80000100800 */
[----:B-1----:R-:W4:Y:S01]  /*8db50*/  LDL.LU.64 R10, [R1+0x3a38] ;  /* 0x003a3800010a7983 */ /* 0x002f220000300a00 */
[----:B---3--:R-:W-:-:S03]  /*8db60*/  IMAD.X R19, R15, 0x1, R8, P1 ;  /* 0x000000010f137824 */ /* 0x008fc600008e0608 */
[----:B------:R-:W3:Y:S04]  /*8db70*/  LDL.LU R15, [R1+0x3a30] ;  /* 0x003a3000010f7983 */ /* 0x000ee80000300800 */
[----:B------:R1:W-:Y:S04]  /*8db80*/  STL.64 [R1+0x22f8], R18 ;  /* 0x0022f81201007387 */ /* 0x0003e80000100a00 */
[----:B-1----:R-:W2:Y:S04]  /*8db90*/  LDL.LU.64 R18, [R1+0x3a28] ;  /* 0x003a280001127983 */ /* 0x002ea80000300a00 */
[----:B------:R1:W-:Y:S04]  /*8dba0*/  STL [R1+0x3a00], R9 ;  /* 0x003a000901007387 */ /* 0x0003e80000100800 */
[----:B-1----:R-:W4:Y:S04]  /*8dbb0*/  LDL.LU R9, [R1+0x19c] ;  /* 0x00019c0001097983 */ /* 0x002f280000300800 */
[----:B--2---:R-:W-:Y:S04]  /*8dbc0*/  STL.64 [R1+0x3a20], R18 ;  /* 0x003a201201007387 */ /* 0x004fe80000100a00 */
[----:B------:R1:W-:Y:S04]  /*8dbd0*/  STL.64 [R1+0x39f8], R20 ;  /* 0x0039f81401007387 */ /* 0x0003e80000100a00 */
[----:B-1----:R0:W2:Y:S04]  /*8dbe0*/  LDL.64 R20, [R1+0x22e8] ;  /* 0x0022e80001147983 */ /* 0x0020a80000100a00 */
[----:B------:R-:W-:Y:S04]  /*8dbf0*/  STL.64 [R1+0x3a08], R16 ;  /* 0x003a081001007387 */ /* 0x000fe80000100a00 */
[----:B------:R1:W-:Y:S04]  /*8dc00*/  STL [R1+0x3a10], R17 ;  /* 0x003a101101007387 */ /* 0x0003e80000100800 */
[----:B-1----:R0:W3:Y:S04]  /*8dc10*/  LDL.64 R16, [R1+0x22f0] ;  /* 0x0022f00001107983 */ /* 0x0020e80000100a00 */
[----:B------:R1:W-:Y:S04]  /*8dc20*/  STL [R1+0x3a14], R28 ;  /* 0x003a141c01007387 */ /* 0x0003e80000100800 */
[----:B-1----:R-:W3:Y:S01]  /*8dc30*/  LDL.LU R28, [R1+0x118] ;  /* 0x00011800011c7983 */ /* 0x002ee20000300800 */
[----:B----4-:R-:W-:-:S03]  /*8dc40*/  IADD3 R18, P1, R9, R5, RZ ;  /* 0x0000000509127210 */ /* 0x010fc60007f3e0ff */
[----:B------:R-:W-:Y:S01]  /*8dc50*/  STL.64 [R1+0x3a18], R10 ;  /* 0x003a180a01007387 */ /* 0x000fe20000100a00 */
[C---:B---3--:R-:W-:Y:S02]  /*8dc60*/  IMAD.X R17, R28.reuse, 0x1, R2, P2 ;  /* 0x000000011c117824 */ /* 0x048fe400010e0602 */
[C---:B--2---:R-:W-:Y:S02]  /*8dc70*/  IMAD.X R21, R28.reuse, 0x1, R4, P4 ;  /* 0x000000011c157824 */ /* 0x044fe400020e0604 */
[----:B------:R-:W-:Y:S01]  /*8dc80*/  IMAD.X R19, R28, 0x1, R7, P1 ;  /* 0x000000011c137824 */ /* 0x000fe200008e0607 */
[----:B------:R-:W-:Y:S04]  /*8dc90*/  STL [R1+0x22f4], R17 ;  /* 0x0022f41101007387 */ /* 0x000fe80000100800 */
[----:B------:R-:W-:Y:S04]  /*8dca0*/  STL [R1+0x22ec], R21 ;  /* 0x0022ec1501007387 */ /* 0x000fe80000100800 */
[----:B------:R1:W-:Y:S04]  /*8dcb0*/  STL.64 [R1+0x22e0], R18 ;  /* 0x0022e01201007387 */ /* 0x0003e80000100a00 */
[----:B-1----:R-:W2:Y:S01]  /*8dcc0*/  LDL.LU.64 R18, [R1+0x3a20] ;  /* 0x003a200001127983 */ /* 0x002ea20000300a00 */
[----:B------:R-:W-:-:S02]  /*8dcd0*/  IADD3 R16, P2, R9, R6, RZ ;  /* 0x0000000609107210 */ /* 0x000fc40007f5e0ff */
[----:B------:R-:W-:Y:S02]  /*8dce0*/  SHF.R.S32.HI R9, RZ, 0x1f, R15 ;  /* 0x0000001fff097819 */ /* 0x000fe4000001140f */
[C---:B------:R-:W-:Y:S01]  /*8dcf0*/  IADD3 R10, P1, R15.reuse, R3, RZ ;  /* 0x000000030f0a7210 */ /* 0x040fe20007f3e0ff */
[----:B------:R-:W-:Y:S02]  /*8dd00*/  IMAD.X R17, R28, 0x1, R8, P2 ;  /* 0x000000011c117824 */ /* 0x000fe400010e0608 */
[----:B------:R-:W-:Y:S04]  /*8dd10*/  STL [R1+0x11c], R9 ;  /* 0x00011c0901007387 */ /* 0x000fe80000100800 */
[----:B--2---:R-:W-:Y:S04]  /*8dd20*/  STL.64 [R1+0x39f0], R18 ;  /* 0x0039f01201007387 */ /* 0x004fe80000100a00 */
[----:B------:R1:W-:Y:S04]  /*8dd30*/  STL [R1+0x22c8], R10 ;  /* 0x0022c80a01007387 */ /* 0x0003e80000100800 */
[----:B-1----:R-:W2:Y:S04]  /*8dd40*/  LDL.LU.64 R10, [R1+0x3a18] ;  /* 0x003a1800010a7983 */ /* 0x002ea80000300a00 */
[----:B------:R-:W3:Y:S04]  /*8dd50*/  LDL.LU R28, [R1+0x3a14] ;  /* 0x003a1400011c7983 */ /* 0x000ee80000300800 */
[----:B------:R1:W-:Y:S04]  /*8dd60*/  STL.64 [R1+0x22d8], R16 ;  /* 0x0022d81001007387 */ /* 0x0003e80000100a00 */
[----:B-1----:R0:W4:Y:S01]  /*8dd70*/  LDL.LU R17, [R1+0x3a10] ;  /* 0x003a100001117983 */ /* 0x0021220000300800 */
[----:B------:R-:W-:-:S02]  /*8dd80*/  IADD3 R16, P2, R15, R5, RZ ;  /* 0x000000050f107210 */ /* 0x000fc40007f5e0ff */
[----:B------:R-:W-:-:S03]  /*8dd90*/  IADD3 R20, P4, R15, R0, RZ ;  /* 0x000000000f147210 */ /* 0x000fc60007f9e0ff */
[----:B------:R4:W-:Y:S02]  /*8dda0*/  STL [R1+0x22c0], R16 ;  /* 0x0022c01001007387 */ /* 0x0009e40000100800 */
[----:B------:R-:W-:Y:S02]  /*8ddb0*/  IMAD.X R21, R9, 0x1, R2, P4 ;  /* 0x0000000109157824 */ /* 0x000fe400020e0602 */
[----:B----4-:R-:W4:Y:S04]  /*8ddc0*/  LDL.LU.64 R16, [R1+0x3a08] ;  /* 0x003a080001107983 */ /* 0x010f280000300a00 */
[----:B------:R-:W2:Y:S04]  /*8ddd0*/  LDL.LU R9, [R1+0x3a00] ;  /* 0x003a000001097983 */ /* 0x000ea80000300800 */
[----:B------:R1:W-:Y:S04]  /*8dde0*/  STL.64 [R1+0x22d0], R20 ;  /* 0x0022d01401007387 */ /* 0x0003e80000100a00 */
[----:B-1----:R-:W3:Y:S04]  /*8ddf0*/  LDL.LU.64 R20, [R1+0x39f8] ;  /* 0x0039f80001147983 */ /* 0x002ee80000300a00 */
[----:B--2---:R1:W-:Y:S04]  /*8de00*/  STL.64 [R1+0x39e8], R8 ;  /* 0x0039e80801007387 */ /* 0x0043e80000100a00 */
[----:B-1----:R0:W2:Y:S04]  /*8de10*/  LDL.64 R8, [R1+0x22c8] ;  /* 0x0022c80001087983 */ /* 0x0020a80000100a00 */
[----:B------:R1:W-:Y:S04]  /*8de20*/  STL.64 [R1+0x39d8], R2 ;  /* 0x0039d80201007387 */ /* 0x0003e80000100a00 */
[----:B-1----:R-:W4:Y:S01]  /*8de30*/  LDL.64 R2, [R1+0x22c0] ;  /* 0x0022c00001027983 */ /* 0x002f220000100a00 */
[----:B------:R-:W-:-:S03]  /*8de40*/  IADD3 R18, P4, R15, R6, RZ ;  /* 0x000000060f127210 */ /* 0x000fc60007f9e0ff */
[----:B----4-:R1:W-:Y:S04]  /*8de50*/  STL [R1+0x39e0], R2 ;  /* 0x0039e00201007387 */ /* 0x0103e80000100800 */
[----:B-1----:R-:W4:Y:S04]  /*8de60*/  LDL R2, [R1+0x194] ;  /* 0x0001940001027983 */ /* 0x002f280000100800 */
[----:B------:R1:W-:Y:S04]  /*8de70*/  STL [R1+0x22b8], R18 ;  /* 0x0022b81201007387 */ /* 0x0003e80000100800 */
[----:B-1----:R-:W3:Y:S04]  /*8de80*/  LDL.LU.64 R18, [R1+0x39f0] ;  /* 0x0039f00001127983 */ /* 0x002ee80000300a00 */
[----:B---3--:R-:W-:Y:S04]  /*8de90*/  STL.64 [R1+0x39c0], R18 ;  /* 0x0039c01201007387 */ /* 0x008fe80000100a00 */
[----:B------:R1:W-:Y:S04]  /*8dea0*/  STL [R1+0x39c8], R19 ;  /* 0x0039c81301007387 */ /* 0x0003e80000100800 */
[----:B-1----:R0:W3:Y:S04]  /*8deb0*/  LDL.64 R18, [R1+0x22b8] ;  /* 0x0022b80001127983 */ /* 0x0020e80000100a00 */
[----:B---3--:R-:W2:Y:S01]  /*8dec0*/  LDL.LU R19, [R1+0x11c] ;  /* 0x00011c0001137983 */ /* 0x008ea20000300800 */
[----:B----4-:R-:W-:-:S03]  /*8ded0*/  SHF.R.S32.HI R15, RZ, 0x1f, R2 ;  /* 0x0000001fff0f7819 */ /* 0x010fc60000011402 */
[----:B------:R-:W-:Y:S01]  /*8dee0*/  STL.64 [R1+0x39d0], R20 ;  /* 0x0039d01401007387 */ /* 0x000fe20000100a00 */
[----:B--2---:R-:W-:Y:S01]  /*8def0*/  IMAD.X R9, R19, 0x1, R4, P1 ;  /* 0x0000000113097824 */ /* 0x004fe200008e0604 */
[----:B------:R-:W-:-:S04]  /*8df00*/  IADD3 R2, P1, R2, R0, RZ ;  /* 0x0000000002027210 */ /* 0x000fc80007f3e0ff */
[----:B------:R1:W-:Y:S04]  /*8df10*/  STL [R1+0x22cc], R9 ;  /* 0x0022cc0901007387 */ /* 0x0003e80000100800 */
[----:B-1----:R-:W2:Y:S04]  /*8df20*/  LDL.LU.64 R8, [R1+0x39e8] ;  /* 0x0039e80001087983 */ /* 0x002ea80000300a00 */
[----:B------:R1:W-:Y:S04]  /*8df30*/  STL [R1+0x22b0], R2 ;  /* 0x0022b00201007387 */ /* 0x0003e80000100800 */
[----:B-1----:R0:W3:Y:S01]  /*8df40*/  LDL.LU R2, [R1+0x39e0] ;  /* 0x0039e00001027983 */ /* 0x0020e20000300800 */
[----:B------:R-:W-:-:S05]  /*8df50*/  IMAD.X R3, R19, 0x1, R7, P2 ;  /* 0x0000000113037824 */ /* 0x000fca00010e0607 */
[----:B------:R3:W-:Y:S04]  /*8df60*/  STL [R1+0x22c4], R3 ;  /* 0x0022c40301007387 */ /* 0x0007e80000100800 */
[----:B---3--:R-:W3:Y:S04]  /*8df70*/  LDL.LU.64 R2, [R1+0x39d8] ;  /* 0x0039d80001027983 */ /* 0x008ee80000300a00 */
[----:B------:R1:W-:Y:S04]  /*8df80*/  STL.64 [R1+0x39b8], R6 ;  /* 0x0039b80601007387 */ /* 0x0003e80000100a00 */
[----:B-1----:R0:W4:Y:S04]  /*8df90*/  LDL.64 R6, [R1+0x22b0] ;  /* 0x0022b00001067983 */ /* 0x0021280000100a00 */
[----:B------:R1:W-:Y:S04]  /*8dfa0*/  STL.64 [R1+0x39b0], R22 ;  /* 0x0039b01601007387 */ /* 0x0003e80000100a00 */
[----:B-1----:R-:W3:Y:S01]  /*8dfb0*/  LDL.LU R22, [R1+0x194] ;  /* 0x0001940001167983 */ /* 0x002ee20000300800 */
[----:B--2---:R-:W-:Y:S01]  /*8dfc0*/  IMAD.X R19, R19, 0x1, R8, P4 ;  /* 0x0000000113137824 */ /* 0x004fe200020e0608 */
[----:B---3--:R-:W-:-:S05]  /*8dfd0*/  IADD3 R20, P2, R22, R3, RZ ;  /* 0x0000000316147210 */ /* 0x008fca0007f5e0ff */
[----:B------:R1:W-:Y:S04]  /*8dfe0*/  STL [R1+0x22a8], R20 ;  /* 0x0022a81401007387 */ /* 0x0003e80000100800 */
[----:B-1----:R-:W2:Y:S04]  /*8dff0*/  LDL.LU.64 R20, [R1+0x39d0] ;  /* 0x0039d00001147983 */ /* 0x002ea80000300a00 */
[----:B------:R1:W-:Y:S04]  /*8e000*/  STL [R1+0x22bc], R19 ;  /* 0x0022bc1301007387 */ /* 0x0003e80000100800 */
[----:B-1----:R0:W3:Y:S01]  /*8e010*/  LDL.LU R19, [R1+0x39c8] ;  /* 0x0039c80001137983 */ /* 0x0020e20000300800 */
[----:B------:R-:W-:Y:S01]  /*8e020*/  IADD3 R18, P4, R22, R5, RZ ;  /* 0x0000000516127210 */ /* 0x000fe20007f9e0ff */
[----:B----4-:R-:W-:-:S04]  /*8e030*/  IMAD.X R7, R15, 0x1, R2, P1 ;  /* 0x000000010f077824 */ /* 0x010fc800008e0602 */
[----:B------:R3:W-:Y:S04]  /*8e040*/  STL [R1+0x22a0], R18 ;  /* 0x0022a01201007387 */ /* 0x0007e80000100800 */
[----:B---3--:R-:W3:Y:S04]  /*8e050*/  LDL.LU.64 R18, [R1+0x39c0] ;  /* 0x0039c00001127983 */ /* 0x008ee80000300a00 */
[----:B------:R1:W-:Y:S04]  /*8e060*/  STL.64 [R1+0x39a8], R28 ;  /* 0x0039a81c01007387 */ /* 0x0003e80000100a00 */
[----:B-1----:R-:W4:Y:S04]  /*8e070*/  LDL R28, [R1+0x190] ;  /* 0x00019000011c7983 */ /* 0x002f280000100800 */
[----:B------:R1:W-:Y:S04]  /*8e080*/  STL [R1+0x22b4], R7 ;  /* 0x0022b40701007387 */ /* 0x0003e80000100800 */
[----:B-1----:R-:W2:Y:S04]  /*8e090*/  LDL.LU.64 R6, [R1+0x39b8] ;  /* 0x0039b80001067983 */ /* 0x002ea80000300a00 */
[----:B------:R1:W-:Y:S04]  /*8e0a0*/  STL.64 [R1+0x39a0], R2 ;  /* 0x0039a00201007387 */ /* 0x0003e80000100a00 */
[----:B-1----:R0:W4:Y:S01]  /*8e0b0*/  LDL.64 R2, [R1+0x22a8] ;  /* 0x0022a80001027983 */ /* 0x0021220000100a00 */
[----:B--2---:R-:W-:-:S05]  /*8e0c0*/  IADD3 R22, P1, R22, R6, RZ ;  /* 0x0000000616167210 */ /* 0x004fca0007f3e0ff */
[----:B------:R1:W-:Y:S04]  /*8e0d0*/  STL [R1+0x2298], R22 ;  /* 0x0022981601007387 */ /* 0x0003e80000100800 */
[----:B-1----:R-:W2:Y:S01]  /*8e0e0*/  LDL.LU.64 R22, [R1+0x39b0] ;  /* 0x0039b00001167983 */ /* 0x002ea20000300a00 */
[----:B----4-:R-:W-:-:S05]  /*8e0f0*/  SHF.R.S32.HI R3, RZ, 0x1f, R28 ;  /* 0x0000001fff037819 */ /* 0x010fca000001141c */
[----:B------:R1:W-:Y:S02]  /*8e100*/  STL [R1+0x11c], R3 ;  /* 0x00011c0301007387 */ /* 0x0003e40000100800 */
[----:B-1----:R-:W-:-:S05]  /*8e110*/  IMAD.X R3, R15, 0x1, R4, P2 ;  /* 0x000000010f037824 */ /* 0x002fca00010e0604 */
[----:B------:R1:W-:Y:S04]  /*8e120*/  STL [R1+0x22ac], R3 ;  /* 0x0022ac0301007387 */ /* 0x0003e80000100800 */
[----:B-1----:R0:W4:Y:S04]  /*8e130*/  LDL.64 R2, [R1+0x22a0] ;  /* 0x0022a00001027983 */ /* 0x0021280000100a00 */
[----:B------:R1:W-:Y:S04]  /*8e140*/  STL.64 [R1+0x3990], R4 ;  /* 0x0039900401007387 */ /* 0x0003e80000100a00 */
[----:B-1----:R-:W3:Y:S01]  /*8e150*/  LDL.64 R4, [R1+0x2298] ;  /* 0x0022980001047983 */ /* 0x002ee20000100a00 */
[----:B------:R-:W-:-:S03]  /*8e160*/  IADD3 R28, P2, R28, R0, RZ ;  /* 0x000000001c1c7210 */ /* 0x000fc60007f5e0ff */
[----:B---3--:R-:W-:Y:S04]  /*8e170*/  STL [R1+0x3998], R4 ;  /* 0x0039980401007387 */ /* 0x008fe80000100800 */
[----:B------:R-:W-:Y:S04]  /*8e180*/  STL.64 [R1+0x3988], R20 ;  /* 0x0039881401007387 */ /* 0x000fe80000100a00 */
[----:B------:R1:W-:Y:S04]  /*8e190*/  STL [R1+0x2290], R28 ;  /* 0x0022901c01007387 */ /* 0x0003e80000100800 */
[----:B-1----:R-:W3:Y:S01]  /*8e1a0*/  LDL.LU.64 R28, [R1+0x39a8] ;  /* 0x0039a800011c7983 */ /* 0x002ee20000300a00 */
[----:B----4-:R-:W-:-:S03]  /*8e1b0*/  IMAD.X R3, R15, 0x1, R7, P4 ;  /* 0x000000010f037824 */ /* 0x010fc600020e0607 */
[----:B---3--:R1:W-:Y:S04]  /*8e1c0*/  STL.64 [R1+0x3980], R28 ;  /* 0x0039801c01007387 */ /* 0x0083e80000100a00 */
[----:B-1----:R0:W3:Y:S04]  /*8e1d0*/  LDL.64 R28, [R1+0x2290] ;  /* 0x00229000011c7983 */ /* 0x0020e80000100a00 */
[----:B---3--:R-:W3:Y:S04]  /*8e1e0*/  LDL R29, [R1+0x11c] ;  /* 0x00011c00011d7983 */ /* 0x008ee80000100800 */
[----:B------:R1:W-:Y:S04]  /*8e1f0*/  STL [R1+0x3978], R0 ;  /* 0x0039780001007387 */ /* 0x0003e80000100800 */
[----:B-1----:R-:W4:Y:S04]  /*8e200*/  LDL.LU R0, [R1+0x190] ;  /* 0x0001900001007983 */ /* 0x002f280000300800 */
[----:B------:R1:W-:Y:S04]  /*8e210*/  STL [R1+0x22a4], R3 ;  /* 0x0022a40301007387 */ /* 0x0003e80000100800 */
[----:B-1----:R-:W4:Y:S02]  /*8e220*/  LDL.LU.64 R2, [R1+0x39a0] ;  /* 0x0039a00001027983 */ /* 0x002f240000300a00 */
[----:B----4-:R-:W-:-:S05]  /*8e230*/  IADD3 R4, P4, R0, R3, RZ ;  /* 0x0000000300047210 */ /* 0x010fca0007f9e0ff */
[----:B------:R1:W-:Y:S04]  /*8e240*/  STL [R1+0x2288], R4 ;  /* 0x0022880401007387 */ /* 0x0003e80000100800 */
[----:B-1----:R0:W4:Y:S01]  /*8e250*/  LDL.LU R4, [R1+0x3998] ;  /* 0x0039980001047983 */ /* 0x0021220000300800 */
[----:B------:R-:W-:-:S05]  /*8e260*/  IMAD.X R5, R15, 0x1, R8, P1 ;  /* 0x000000010f057824 */ /* 0x000fca00008e0608 */
[----:B------:R4:W-:Y:S04]  /*8e270*/  STL [R1+0x229c], R5 ;  /* 0x00229c0501007387 */ /* 0x0009e80000100800 */
[----:B----4-:R-:W4:Y:S04]  /*8e280*/  LDL.LU.64 R4, [R1+0x3990] ;  /* 0x0039900001047983 */ /* 0x010f280000300a00 */
[----:B------:R-:W2:Y:S01]  /*8e290*/  LDL R15, [R1+0x18c] ;  /* 0x00018c00010f7983 */ /* 0x000ea20000100800 */
[----:B----4-:R-:W-:-:S05]  /*8e2a0*/  IADD3 R20, P1, R0, R5, RZ ;  /* 0x0000000500147210 */ /* 0x010fca0007f3e0ff */
[----:B------:R1:W-:Y:S04]  /*8e2b0*/  STL [R1+0x2280], R20 ;  /* 0x0022801401007387 */ /* 0x0003e80000100800 */
[----:B-1----:R-:W4:Y:S01]  /*8e2c0*/  LDL.LU.64 R20, [R1+0x3988] ;  /* 0x0039880001147983 */ /* 0x002f220000300a00 */
[----:B---3--:R-:W-:-:S03]  /*8e2d0*/  IMAD.X R29, R29, 0x1, R2, P2 ;  /* 0x000000011d1d7824 */ /* 0x008fc600010e0602 */
[----:B----4-:R1:W-:Y:S04]  /*8e2e0*/  STL.64 [R1+0x3970], R20 ;  /* 0x0039701401007387 */ /* 0x0103e80000100a00 */
[----:B-1----:R0:W3:Y:S04]  /*8e2f0*/  LDL.64 R20, [R1+0x2288] ;  /* 0x0022880001147983 */ /* 0x0020e80000100a00 */
[----:B------:R1:W-:Y:S04]  /*8e300*/  STL [R1+0x2294], R29 ;  /* 0x0022941d01007387 */ /* 0x0003e80000100800 */
[----:B-1----:R-:W4:Y:S04]  /*8e310*/  LDL.LU.64 R28, [R1+0x3980] ;  /* 0x00398000011c7983 */ /* 0x002f280000300a00 */
[----:B------:R1:W-:Y:S04]  /*8e320*/  STL.64 [R1+0x3968], R2 ;  /* 0x0039680201007387 */ /* 0x0003e80000100a00 */
[----:B-1----:R0:W2:Y:S04]  /*8e330*/  LDL.64 R2, [R1+0x2280] ;  /* 0x0022800001027983 */ /* 0x0020a80000100a00 */
[----:B------:R-:W-:Y:S04]  /*8e340*/  STL.64 [R1+0x3960], R8 ;  /* 0x0039600801007387 */ /* 0x000fe80000100a00 */
[----:B----4-:R1:W-:Y:S02]  /*8e350*/  STL.64 [R1+0x3958], R28 ;  /* 0x0039581c01007387 */ /* 0x0103e40000100a00 */
[----:B-1----:R-:W-:-:S02]  /*8e360*/  IADD3 R28, P2, R0, R6, RZ ;  /* 0x00000006001c7210 */ /* 0x002fc40007f5e0ff */
[----:B------:R-:W4:Y:S04]  /*8e370*/  LDL.LU R0, [R1+0x3978] ;  /* 0x0039780001007983 */ /* 0x000f280000300800 */
[----:B------:R-:W3:Y:S02]  /*8e380*/  LDL.LU R29, [R1+0x11c] ;  /* 0x00011c00011d7983 */ /* 0x000ee40000300800 */
[----:B---3--:R-:W-:-:S05]  /*8e390*/  IMAD.X R21, R29, 0x1, R4, P4 ;  /* 0x000000011d157824 */ /* 0x008fca00020e0604 */
[----:B------:R1:W-:Y:S04]  /*8e3a0*/  STL [R1+0x228c], R21 ;  /* 0x00228c1501007387 */ /* 0x0003e80000100800 */
[----:B-1----:R-:W3:Y:S01]  /*8e3b0*/  LDL.LU.64 R20, [R1+0x3970] ;  /* 0x0039700001147983 */ /* 0x002ee20000300a00 */
[----:B--2---:R-:W-:Y:S01]  /*8e3c0*/  SHF.R.S32.HI R15, RZ, 0x1f, R15 ;  /* 0x0000001fff0f7819 */ /* 0x004fe2000001140f */
[----:B------:R-:W-:Y:S02]  /*8e3d0*/  IMAD.X R3, R29, 0x1, R7, P1 ;  /* 0x000000011d037824 */ /* 0x000fe400008e0607 */
[----:B------:R1:W-:Y:S04]  /*8e3e0*/  STL [R1+0x3940], R4 ;  /* 0x0039400401007387 */ /* 0x0003e80000100800 */
[----:B-1----:R-:W2:Y:S04]  /*8e3f0*/  LDL.LU R4, [R1+0x18c] ;  /* 0x00018c0001047983 */ /* 0x002ea80000300800 */
[----:B---3--:R-:W-:Y:S04]  /*8e400*/  STL.64 [R1+0x3948], R20 ;  /* 0x0039481401007387 */ /* 0x008fe80000100a00 */
[----:B------:R-:W-:Y:S04]  /*8e410*/  STL.64 [R1+0x3950], R14 ;  /* 0x0039500e01007387 */ /* 0x000fe80000100a00 */
[----:B------:R1:W-:Y:S04]  /*8e420*/  STL [R1+0x2284], R3 ;  /* 0x0022840301007387 */ /* 0x0003e80000100800 */
[----:B-1----:R-:W2:Y:S02]  /*8e430*/  LDL.LU.64 R2, [R1+0x3968] ;  /* 0x0039680001027983 */ /* 0x002ea40000300a00 */
[----:B--2---:R-:W-:-:S05]  /*8e440*/  IADD3 R8, P1, R4, R3, RZ ;  /* 0x0000000304087210 */ /* 0x004fca0007f3e0ff */
[----:B------:R1:W-:Y:S04]  /*8e450*/  STL [R1+0x2260], R8 ;  /* 0x0022600801007387 */ /* 0x0003e80000100800 */
[----:B-1----:R-:W2:Y:S02]  /*8e460*/  LDL.LU.64 R8, [R1+0x3960] ;  /* 0x0039600001087983 */ /* 0x002ea40000300a00 */
[----:B--2---:R-:W-:Y:S01]  /*8e470*/  IMAD.X R29, R29, 0x1, R8, P2 ;  /* 0x000000011d1d7824 */ /* 0x004fe200010e0608 */
[----:B------:R-:W-:-:S04]  /*8e480*/  IADD3 R14, P2, R4, R5, RZ ;  /* 0x00000005040e7210 */ /* 0x000fc80007f5e0ff */
[----:B------:R1:W-:Y:S04]  /*8e490*/  STL.64 [R1+0x2270], R28 ;  /* 0x0022701c01007387 */ /* 0x0003e80000100a00 */
[----:B-1----:R-:W2:Y:S04]  /*8e4a0*/  LDL.LU.64 R28, [R1+0x3958] ;  /* 0x00395800011c7983 */ /* 0x002ea80000300a00 */
[----:B------:R1:W-:Y:S04]  /*8e4b0*/  STL.64 [R1+0x3938], R12 ;  /* 0x0039380c01007387 */ /* 0x0003e80000100a00 */
[----:B-1----:R0:W3:Y:S04]  /*8e4c0*/  LDL.64 R12, [R1+0x2260] ;  /* 0x00226000010c7983 */ /* 0x0020e80000100a00 */
[----:B------:R1:W-:Y:S04]  /*8e4d0*/  STL.64 [R1+0x3930], R18 ;  /* 0x0039301201007387 */ /* 0x0003e80000100a00 */
[----:B-1----:R-:W3:Y:S04]  /*8e4e0*/  LDL R18, [R1+0x188] ;  /* 0x0001880001127983 */ /* 0x002ee80000100800 */
[----:B------:R1:W-:Y:S04]  /*8e4f0*/  STL [R1+0x2258], R14 ;  /* 0x0022580e01007387 */ /* 0x0003e80000100800 */
[----:B-1----:R-:W2:Y:S01]  /*8e500*/  LDL.LU.64 R14, [R1+0x3950] ;  /* 0x00395000010e7983 */ /* 0x002ea20000300a00 */
[----:B----4-:R-:W-:-:S05]  /*8e510*/  IADD3 R20, P4, R4, R0, RZ ;  /* 0x0000000004147210 */ /* 0x010fca0007f9e0ff */
[----:B--2---:R-:W-:-:S05]  /*8e520*/  IMAD.X R21, R15, 0x1, R2, P4 ;  /* 0x000000010f157824 */ /* 0x004fca00020e0602 */
[----:B------:R1:W-:Y:S04]  /*8e530*/  STL.64 [R1+0x2268], R20 ;  /* 0x0022681401007387 */ /* 0x0003e80000100a00 */
[----:B-1----:R-:W2:Y:S04]  /*8e540*/  LDL.LU.64 R20, [R1+0x3948] ;  /* 0x0039480001147983 */ /* 0x002ea80000300a00 */
[----:B------:R1:W-:Y:S02]  /*8e550*/  STL.64 [R1+0x3928], R2 ;  /* 0x0039280201007387 */ /* 0x0003e40000100a00 */
[----:B-1----:R-:W-:-:S02]  /*8e560*/  IADD3 R2, P4, R4, R6, RZ ;  /* 0x0000000604027210 */ /* 0x002fc40007f9e0ff */
[----:B------:R-:W4:Y:S01]  /*8e570*/  LDL.LU R4, [R1+0x3940] ;  /* 0x0039400001047983 */ /* 0x000f220000300800 */
[----:B---3--:R-:W-:-:S03]  /*8e580*/  SHF.R.S32.HI R13, RZ, 0x1f, R18 ;  /* 0x0000001fff0d7819 */ /* 0x008fc60000011412 */
[----:B------:R1:W-:Y:S04]  /*8e590*/  STL [R1+0x2250], R2 ;  /* 0x0022500201007387 */ /* 0x0003e80000100800 */
[----:B-1----:R0:W3:Y:S04]  /*8e5a0*/  LDL.64 R2, [R1+0x2258] ;  /* 0x0022580001027983 */ /* 0x0020e80000100a00 */
[----:B------:R4:W-:Y:S04]  /*8e5b0*/  STL [R1+0x11c], R13 ;  /* 0x00011c0d01007387 */ /* 0x0009e80000100800 */
[----:B------:R-:W-:Y:S01]  /*8e5c0*/  STL.64 [R1+0x3920], R8 ;  /* 0x0039200801007387 */ /* 0x000fe20000100a00 */
[----:B----4-:R-:W-:Y:S01]  /*8e5d0*/  IMAD.X R13, R15, 0x1, R4, P1 ;  /* 0x000000010f0d7824 */ /* 0x010fe200008e0604 */
[----:B------:R-:W-:-:S04]  /*8e5e0*/  IADD3 R18, P1, R18, R0, RZ ;  /* 0x0000000012127210 */ /* 0x000fc80007f3e0ff */
[----:B------:R1:W-:Y:S04]  /*8e5f0*/  STL [R1+0x2264], R13 ;  /* 0x0022640d01007387 */ /* 0x0003e80000100800 */
[----:B-1----:R-:W4:Y:S04]  /*8e600*/  LDL.LU.64 R12, [R1+0x3938] ;  /* 0x00393800010c7983 */ /* 0x002f280000300a00 */
[----:B------:R1:W-:Y:S04]  /*8e610*/  STL.64 [R1+0x3918], R4 ;  /* 0x0039180401007387 */ /* 0x0003e80000100a00 */
[----:B-1----:R0:W2:Y:S04]  /*8e620*/  LDL.64 R4, [R1+0x2250] ;  /* 0x0022500001047983 */ /* 0x0020a80000100a00 */
[----:B------:R1:W-:Y:S04]  /*8e630*/  STL [R1+0x2248], R18 ;  /* 0x0022481201007387 */ /* 0x0003e80000100800 */
[----:B-1----:R-:W3:Y:S04]  /*8e640*/  LDL.LU.64 R18, [R1+0x3930] ;  /* 0x0039300001127983 */ /* 0x002ee80000300a00 */
[----:B---3--:R1:W-:Y:S04]  /*8e650*/  STL.64 [R1+0x3908], R18 ;  /* 0x0039081201007387 */ /* 0x0083e80000100a00 */
[----:B-1----:R-:W3:Y:S01]  /*8e660*/  LDL.64 R18, [R1+0x2248] ;  /* 0x0022480001127983 */ /* 0x002ee20000100a00 */
[----:B------:R-:W-:-:S03]  /*8e670*/  IMAD.X R3, R15, 0x1, R7, P2 ;  /* 0x000000010f037824 */ /* 0x000fc600010e0607 */
[----:B---3--:R-:W3:Y:S04]  /*8e680*/  LDL R19, [R1+0x11c] ;  /* 0x00011c0001137983 */ /* 0x008ee80000100800 */
[----:B---3--:R-:W-:Y:S04]  /*8e690*/  STL.64 [R1+0x3910], R18 ;  /* 0x0039101201007387 */ /* 0x008fe80000100a00 */
[----:B------:R1:W-:Y:S04]  /*8e6a0*/  STL [R1+0x3900], R0 ;  /* 0x0039000001007387 */ /* 0x0003e80000100800 */
[----:B-1----:R-:W3:Y:S04]  /*8e6b0*/  LDL.LU R0, [R1+0x188] ;  /* 0x0001880001007983 */ /* 0x002ee80000300800 */
[----:B------:R1:W-:Y:S04]  /*8e6c0*/  STL [R1+0x225c], R3 ;  /* 0x00225c0301007387 */ /* 0x0003e80000100800 */
[----:B-1----:R-:W3:Y:S02]  /*8e6d0*/  LDL.LU.64 R2, [R1+0x3928] ;  /* 0x0039280001027983 */ /* 0x002ee40000300a00 */
[----:B---3--:R-:W-:-:S05]  /*8e6e0*/  IADD3 R8, P2, R0, R3, RZ ;  /* 0x0000000300087210 */ /* 0x008fca0007f5e0ff */
[----:B------:R1:W-:Y:S04]  /*8e6f0*/  STL [R1+0x2240], R8 ;  /* 0x0022400801007387 */ /* 0x0003e80000100800 */
[----:B-1----:R-:W2:Y:S02]  /*8e700*/  LDL.LU.64 R8, [R1+0x3920] ;  /* 0x0039200001087983 */ /* 0x002ea40000300a00 */
[----:B--2---:R-:W-:-:S05]  /*8e710*/  IMAD.X R5, R15, 0x1, R8, P4 ;  /* 0x000000010f057824 */ /* 0x004fca00020e0608 */
[----:B------:R1:W-:Y:S04]  /*8e720*/  STL [R1+0x2254], R5 ;  /* 0x0022540501007387 */ /* 0x0003e80000100800 */
[----:B-1----:R-:W2:Y:S04]  /*8e730*/  LDL.LU.64 R4, [R1+0x3918] ;  /* 0x0039180001047983 */ /* 0x002ea80000300a00 */
[----:B------:R-:W3:Y:S04]  /*8e740*/  LDL R15, [R1+0x184] ;  /* 0x00018400010f7983 */ /* 0x000ee80000100800 */
[----:B------:R1:W-:Y:S04]  /*8e750*/  STL.64 [R1+0x38f8], R28 ;  /* 0x0038f81c01007387 */ /* 0x0003e80000100a00 */
[----:B-1----:R0:W4:Y:S01]  /*8e760*/  LDL.64 R28, [R1+0x2240] ;  /* 0x00224000011c7983 */ /* 0x0021220000100a00 */
[----:B--2---:R-:W-:-:S05]  /*8e770*/  IADD3 R18, P4, R0, R5, RZ ;  /* 0x0000000500127210 */ /* 0x004fca0007f9e0ff */
[----:B------:R1:W-:Y:S04]  /*8e780*/  STL [R1+0x2238], R18 ;  /* 0x0022381201007387 */ /* 0x0003e80000100800 */
[----:B-1----:R-:W2:Y:S02]  /*8e790*/  LDL.LU.64 R18, [R1+0x3910] ;  /* 0x0039100001127983 */ /* 0x002ea40000300a00 */
[----:B--2---:R-:W-:-:S05]  /*8e7a0*/  IMAD.X R19, R19, 0x1, R2, P1 ;  /* 0x0000000113137824 */ /* 0x004fca00008e0602 */
[----:B------:R1:W-:Y:S04]  /*8e7b0*/  STL [R1+0x224c], R19 ;  /* 0x00224c1301007387 */ /* 0x0003e80000100800 */
[----:B-1----:R-:W2:Y:S04]  /*8e7c0*/  LDL.LU.64 R18, [R1+0x3908] ;  /* 0x0039080001127983 */ /* 0x002ea80000300a00 */
[----:B------:R1:W-:Y:S04]  /*8e7d0*/  STL.64 [R1+0x38e8], R2 ;  /* 0x0038e80201007387 */ /* 0x0003e80000100a00 */
[----:B-1----:R-:W3:Y:S04]  /*8e7e0*/  LDL.64 R2, [R1+0x2238] ;  /* 0x0022380001027983 */ /* 0x002ee80000100a00 */
[----:B---3--:R-:W-:Y:S04]  /*8e7f0*/  STL [R1+0x38f0], R2 ;  /* 0x0038f00201007387 */ /* 0x008fe80000100800 */
[----:B--2---:R1:W-:Y:S02]  /*8e800*/  STL.64 [R1+0x38d8], R18 ;  /* 0x0038d81201007387 */ /* 0x0043e40000100a00 */
[----:B-1----:R-:W-:-:S02]  /*8e810*/  IADD3 R18, P1, R0, R6, RZ ;  /* 0x0000000600127210 */ /* 0x002fc40007f3e0ff */
[----:B------:R-:W2:Y:S04]  /*8e820*/  LDL.LU R0, [R1+0x3900] ;  /* 0x0039000001007983 */ /* 0x000ea80000300800 */
[----:B------:R-:W4:Y:S04]  /*8e830*/  LDL.LU R19, [R1+0x11c] ;  /* 0x00011c0001137983 */ /* 0x000f280000300800 */
[----:B------:R-:W-:Y:S01]  /*8e840*/  STL.64 [R1+0x38e0], R8 ;  /* 0x0038e00801007387 */ /* 0x000fe20000100a00 */
[----:B----4-:R-:W-:-:S05]  /*8e850*/  IMAD.X R29, R19, 0x1, R4, P2 ;  /* 0x00000001131d7824 */ /* 0x010fca00010e0604 */
[----:B------:R1:W-:Y:S04]  /*8e860*/  STL [R1+0x2244], R29 ;  /* 0x0022441d01007387 */ /* 0x0003e80000100800 */
[----:B-1----:R-:W3:Y:S04]  /*8e870*/  LDL.LU.64 R28, [R1+0x38f8] ;  /* 0x0038f800011c7983 */ /* 0x002ee80000300a00 */
[----:B------:R1:W-:Y:S04]  /*8e880*/  STL.64 [R1+0x38c8], R12 ;  /* 0x0038c80c01007387 */ /* 0x0003e80000100a00 */
        /* <DEDUP_REMOVED lines=8> */
[----:B-1----:R0:W4:Y:S01]  /*8e910*/  LDL.64 R6, [R1+0x2230] ;  /* 0x0022300001067983 */ /* 0x0021220000100a00 */
[----:B--2---:R-:W-:-:S05]  /*8e920*/  IADD3 R8, P4, R12, R3, RZ ;  /* 0x000000030c087210 */ /* 0x004fca0007f9e0ff */
[----:B------:R1:W-:Y:S04]  /*8e930*/  STL [R1+0x2228], R8 ;  /* 0x0022280801007387 */ /* 0x0003e80000100800 */
[----:B-1----:R-:W2:Y:S02]  /*8e940*/  LDL.LU.64 R8, [R1+0x38e0] ;  /* 0x0038e00001087983 */ /* 0x002ea40000300a00 */
[----:B--2---:R-:W-:-:S05]  /*8e950*/  IMAD.X R19, R19, 0x1, R8, P1 ;  /* 0x0000000113137824 */ /* 0x004fca00008e0608 */
[----:B------:R1:W-:Y:S04]  /*8e960*/  STL.64 [R1+0x2220], R18 ;  /* 0x0022201201007387 */ /* 0x0003e80000100a00 */
[----:B-1----:R-:W2:Y:S01]  /*8e970*/  LDL.LU.64 R18, [R1+0x38d8] ;  /* 0x0038d80001127983 */ /* 0x002ea20000300a00 */
[----:B------:R-:W-:-:S05]  /*8e980*/  SHF.R.S32.HI R15, RZ, 0x1f, R15 ;  /* 0x0000001fff0f7819 */ /* 0x000fca000001140f */
[----:B----4-:R-:W-:Y:S01]  /*8e990*/  IMAD.X R7, R15, 0x1, R2, P2 ;  /* 0x000000010f077824 */ /* 0x010fe200010e0602 */
[----:B--2---:R1:W-:Y:S04]  /*8e9a0*/  STL.64 [R1+0x38b0], R18 ;  /* 0x0038b01201007387 */ /* 0x0043e80000100a00 */
[----:B------:R2:W-:Y:S01]  /*8e9b0*/  STL.64 [R1+0x38b8], R8 ;  /* 0x0038b80801007387 */ /* 0x0005e20000100a00 */
[----:B-1----:R-:W-:-:S03]  /*8e9c0*/  IADD3 R18, P1, R12, R5, RZ ;  /* 0x000000050c127210 */ /* 0x002fc60007f3e0ff */
[----:B--2---:R-:W2:Y:S04]  /*8e9d0*/  LDL R8, [R1+0x180] ;  /* 0x0001800001087983 */ /* 0x004ea80000100800 */
[----:B------:R1:W-:Y:S04]  /*8e9e0*/  STL [R1+0x38c0], R18 ;  /* 0x0038c01201007387 */ /* 0x0003e80000100800 */
[----:B-1----:R0:W2:Y:S04]  /*8e9f0*/  LDL.64 R18, [R1+0x2228] ;  /* 0x0022280001127983 */ /* 0x0020a80000100a00 */
[----:B------:R1:W-:Y:S04]  /*8ea00*/  STL [R1+0x2234], R7 ;  /* 0x0022340701007387 */ /* 0x0003e80000100800 */
[----:B-1----:R-:W4:Y:S01]  /*8ea10*/  LDL.LU.64 R6, [R1+0x38d0] ;  /* 0x0038d00001067983 */ /* 0x002f220000300a00 */
[----:B--2---:R-:W-:-:S02]  /*8ea20*/  SHF.R.S32.HI R19, RZ, 0x1f, R8 ;  /* 0x0000001fff137819 */ /* 0x004fc40000011408 */
[----:B----4-:R-:W-:-:S05]  /*8ea30*/  IADD3 R12, P2, R12, R6, RZ ;  /* 0x000000060c0c7210 */ /* 0x010fca0007f5e0ff */
[----:B------:R1:W-:Y:S04]  /*8ea40*/  STL [R1+0x2210], R12 ;  /* 0x0022100c01007387 */ /* 0x0003e80000100800 */
[----:B-1----:R-:W2:Y:S04]  /*8ea50*/  LDL.LU.64 R12, [R1+0x38c8] ;  /* 0x0038c800010c7983 */ /* 0x002ea80000300a00 */
[----:B------:R1:W-:Y:S02]  /*8ea60*/  STL [R1+0x11c], R19 ;  /* 0x00011c1301007387 */ /* 0x0003e40000100800 */
[----:B-1----:R-:W-:-:S05]  /*8ea70*/  IMAD.X R19, R15, 0x1, R4, P4 ;  /* 0x000000010f137824 */ /* 0x002fca00020e0604 */
[----:B------:R-:W-:Y:S04]  /*8ea80*/  STL [R1+0x222c], R19 ;  /* 0x00222c1301007387 */ /* 0x000fe80000100800 */
[----:B------:R-:W4:Y:S04]  /*8ea90*/  LDL.LU R18, [R1+0x38c0] ;  /* 0x0038c00001127983 */ /* 0x000f280000300800 */
[----:B------:R1:W-:Y:S04]  /*8eaa0*/  STL.64 [R1+0x38a0], R4 ;  /* 0x0038a00401007387 */ /* 0x0003e80000100a00 */
[----:B-1----:R-:W3:Y:S01]  /*8eab0*/  LDL.64 R4, [R1+0x2210] ;  /* 0x0022100001047983 */ /* 0x002ee20000100a00 */
[----:B------:R-:W-:Y:S01]  /*8eac0*/  IADD3 R8, P4, R8, R0, RZ ;  /* 0x0000000008087210 */ /* 0x000fe20007f9e0ff */
[----:B------:R-:W-:-:S02]  /*8ead0*/  IMAD.X R19, R15, 0x1, R7, P1 ;  /* 0x000000010f137824 */ /* 0x000fc400008e0607 */
[----:B---3--:R-:W-:Y:S04]  /*8eae0*/  STL [R1+0x38a8], R4 ;  /* 0x0038a80401007387 */ /* 0x008fe80000100800 */
[----:B------:R-:W-:Y:S04]  /*8eaf0*/  STL.64 [R1+0x3898], R20 ;  /* 0x0038981401007387 */ /* 0x000fe80000100a00 */
[----:B------:R1:W-:Y:S04]  /*8eb00*/  STL [R1+0x2208], R8 ;  /* 0x0022080801007387 */ /* 0x0003e80000100800 */
[----:B-1----:R-:W3:Y:S04]  /*8eb10*/  LDL.LU.64 R8, [R1+0x38b8] ;  /* 0x0038b80001087983 */ /* 0x002ee80000300a00 */
[----:B----4-:R1:W-:Y:S04]  /*8eb20*/  STL.64 [R1+0x2218], R18 ;  /* 0x0022181201007387 */ /* 0x0103e80000100a00 */
[----:B-1----:R-:W4:Y:S04]  /*8eb30*/  LDL.LU.64 R18, [R1+0x38b0] ;  /* 0x0038b00001127983 */ /* 0x002f280000300a00 */
[----:B------:R1:W-:Y:S04]  /*8eb40*/  STL.64 [R1+0x3890], R6 ;  /* 0x0038900601007387 */ /* 0x0003e80000100a00 */
[----:B-1----:R0:W2:Y:S04]  /*8eb50*/  LDL.64 R6, [R1+0x2208] ;  /* 0x0022080001067983 */ /* 0x0020a80000100a00 */
[----:B--2---:R-:W2:Y:S04]  /*8eb60*/  LDL R7, [R1+0x11c] ;  /* 0x00011c0001077983 */ /* 0x004ea80000100800 */
[----:B------:R1:W-:Y:S04]  /*8eb70*/  STL.64 [R1+0x3888], R12 ;  /* 0x0038880c01007387 */ /* 0x0003e80000100a00 */
[----:B-1----:R-:W3:Y:S02]  /*8eb80*/  LDL.LU R12, [R1+0x180] ;  /* 0x00018000010c7983 */ /* 0x002ee40000300800 */
[----:B---3--:R-:W-:-:S05]  /*8eb90*/  IADD3 R4, P1, R12, R3, RZ ;  /* 0x000000030c047210 */ /* 0x008fca0007f3e0ff */
[----:B------:R1:W-:Y:S04]  /*8eba0*/  STL [R1+0x2200], R4 ;  /* 0x0022000401007387 */ /* 0x0003e80000100800 */
[----:B-1----:R0:W3:Y:S01]  /*8ebb0*/  LDL.LU R4, [R1+0x38a8] ;  /* 0x0038a80001047983 */ /* 0x0020e20000300800 */
[----:B------:R-:W-:-:S05]  /*8ebc0*/  IMAD.X R5, R15, 0x1, R8, P2 ;  /* 0x000000010f057824 */ /* 0x000fca00010e0608 */
[----:B------:R3:W-:Y:S04]  /*8ebd0*/  STL [R1+0x2214], R5 ;  /* 0x0022140501007387 */ /* 0x0007e80000100800 */
[----:B---3--:R-:W3:Y:S02]  /*8ebe0*/  LDL.LU.64 R4, [R1+0x38a0] ;  /* 0x0038a00001047983 */ /* 0x008ee40000300a00 */
[----:B---3--:R-:W-:-:S05]  /*8ebf0*/  IADD3 R20, P2, R12, R5, RZ ;  /* 0x000000050c147210 */ /* 0x008fca0007f5e0ff */
[----:B------:R1:W-:Y:S04]  /*8ec00*/  STL [R1+0x21f8], R20 ;  /* 0x0021f81401007387 */ /* 0x0003e80000100800 */
[----:B-1----:R-:W3:Y:S01]  /*8ec10*/  LDL.LU.64 R20, [R1+0x3898] ;  /* 0x0038980001147983 */ /* 0x002ee20000300a00 */
[----:B--2---:R-:W-:-:S03]  /*8ec20*/  IMAD.X R7, R7, 0x1, R2, P4 ;  /* 0x0000000107077824 */ /* 0x004fc600020e0602 */
[----:B------:R-:W2:Y:S04]  /*8ec30*/  LDL R15, [R1+0x17c] ;  /* 0x00017c00010f7983 */ /* 0x000ea80000100800 */
[----:B---3--:R1:W-:Y:S04]  /*8ec40*/  STL.64 [R1+0x3880], R20 ;  /* 0x0038801401007387 */ /* 0x0083e80000100a00 */
[----:B-1----:R0:W3:Y:S04]  /*8ec50*/  LDL.64 R20, [R1+0x2200] ;  /* 0x0022000001147983 */ /* 0x0020e80000100a00 */
[----:B------:R1:W-:Y:S04]  /*8ec60*/  STL [R1+0x220c], R7 ;  /* 0x00220c0701007387 */ /* 0x0003e80000100800 */
[----:B-1----:R-:W4:Y:S04]  /*8ec70*/  LDL.LU.64 R6, [R1+0x3890] ;  /* 0x0038900001067983 */ /* 0x002f280000300a00 */
[----:B------:R1:W-:Y:S04]  /*8ec80*/  STL.64 [R1+0x3870], R2 ;  /* 0x0038700201007387 */ /* 0x0003e80000100a00 */
[----:B-1----:R-:W2:Y:S01]  /*8ec90*/  LDL.64 R2, [R1+0x21f8] ;  /* 0x0021f80001027983 */ /* 0x002ea20000100a00 */
[----:B----4-:R-:W-:-:S03]  /*8eca0*/  IADD3 R12, P4, R12, R6, RZ ;  /* 0x000000060c0c7210 */ /* 0x010fc60007f9e0ff */
[----:B--2---:R-:W-:Y:S04]  /*8ecb0*/  STL [R1+0x3878], R2 ;  /* 0x0038780201007387 */ /* 0x004fe80000100800 */
[----:B------:R1:W-:Y:S04]  /*8ecc0*/  STL [R1+0x21f0], R12 ;  /* 0x0021f00c01007387 */ /* 0x0003e80000100800 */
[----:B-1----:R-:W2:Y:S04]  /*8ecd0*/  LDL.LU.64 R12, [R1+0x3888] ;  /* 0x00388800010c7983 */ /* 0x002ea80000300a00 */
[----:B--2---:R-:W-:Y:S04]  /*8ece0*/  STL.64 [R1+0x3868], R12 ;  /* 0x0038680c01007387 */ /* 0x004fe80000100a00 */
[----:B------:R1:W-:Y:S04]  /*8ecf0*/  STL.64 [R1+0x3860], R16 ;  /* 0x0038601001007387 */ /* 0x0003e80000100a00 */
[----:B-1----:R0:W2:Y:S04]  /*8ed00*/  LDL.64 R16, [R1+0x21f0] ;  /* 0x0021f00001107983 */ /* 0x0020a80000100a00 */
[----:B--2---:R-:W3:Y:S02]  /*8ed10*/  LDL.LU R17, [R1+0x11c] ;  /* 0x00011c0001117983 */ /* 0x004ee40000300800 */
[----:B---3--:R-:W-:-:S05]  /*8ed20*/  IMAD.X R21, R17, 0x1, R4, P1 ;  /* 0x0000000111157824 */ /* 0x008fca00008e0604 */
        /* <DEDUP_REMOVED lines=11> */
[----:B-1----:R-:W4:Y:S01]  /*8ede0*/  LDL.64 R6, [R1+0x21e8] ;  /* 0x0021e80001067983 */ /* 0x002f220000100a00 */
[----:B------:R-:W-:Y:S01]  /*8edf0*/  IMAD.X R17, R17, 0x1, R8, P4 ;  /* 0x0000000111117824 */ /* 0x000fe200020e0608 */
[----:B---3--:R-:W-:-:S02]  /*8ee00*/  IADD3 R12, P2, R4, R3, RZ ;  /* 0x00000003040c7210 */ /* 0x008fc40007f5e0ff */
[----:B----4-:R-:W-:Y:S04]  /*8ee10*/  STL [R1+0x3858], R6 ;  /* 0x0038580601007387 */ /* 0x010fe80000100800 */
[----:B------:R1:W-:Y:S04]  /*8ee20*/  STL [R1+0x21e0], R12 ;  /* 0x0021e00c01007387 */ /* 0x0003e80000100800 */
[----:B-1----:R-:W3:Y:S04]  /*8ee30*/  LDL.LU.64 R12, [R1+0x3868] ;  /* 0x00386800010c7983 */ /* 0x002ee80000300a00 */
[----:B------:R1:W-:Y:S04]  /*8ee40*/  STL [R1+0x21f4], R17 ;  /* 0x0021f41101007387 */ /* 0x0003e80000100800 */
[----:B-1----:R-:W4:Y:S01]  /*8ee50*/  LDL.LU.64 R16, [R1+0x3860] ;  /* 0x0038600001107983 */ /* 0x002f220000300a00 */
[----:B------:R-:W-:-:S02]  /*8ee60*/  IADD3 R6, P4, R4, R5, RZ ;  /* 0x0000000504067210 */ /* 0x000fc40007f9e0ff */
[----:B------:R-:W-:Y:S01]  /*8ee70*/  SHF.R.S32.HI R15, RZ, 0x1f, R15 ;  /* 0x0000001fff0f7819 */ /* 0x000fe2000001140f */
[----:B----4-:R1:W-:Y:S04]  /*8ee80*/  STL.64 [R1+0x3840], R16 ;  /* 0x0038401001007387 */ /* 0x0103e80000100a00 */
[----:B-1----:R0:W4:Y:S04]  /*8ee90*/  LDL.64 R16, [R1+0x21e0] ;  /* 0x0021e00001107983 */ /* 0x0021280000100a00 */
[----:B------:R1:W-:Y:S04]  /*8eea0*/  STL.64 [R1+0x3838], R28 ;  /* 0x0038381c01007387 */ /* 0x0003e80000100a00 */
[----:B-1----:R-:W4:Y:S04]  /*8eeb0*/  LDL R28, [R1+0x178] ;  /* 0x00017800011c7983 */ /* 0x002f280000100800 */
[----:B------:R1:W-:Y:S04]  /*8eec0*/  STL [R1+0x21d8], R6 ;  /* 0x0021d80601007387 */ /* 0x0003e80000100800 */
[----:B-1----:R0:W2:Y:S01]  /*8eed0*/  LDL.LU R6, [R1+0x3858] ;  /* 0x0038580001067983 */ /* 0x0020a20000300800 */
[----:B------:R-:W-:-:S05]  /*8eee0*/  IMAD.X R7, R15, 0x1, R2, P1 ;  /* 0x000000010f077824 */ /* 0x000fca00008e0602 */
[----:B------:R2:W-:Y:S04]  /*8eef0*/  STL [R1+0x21ec], R7 ;  /* 0x0021ec0701007387 */ /* 0x0005e80000100800 */
[----:B--2---:R-:W2:Y:S04]  /*8ef00*/  LDL.LU.64 R6, [R1+0x3850] ;  /* 0x0038500001067983 */ /* 0x004ea80000300a00 */
[----:B------:R2:W-:Y:S01]  /*8ef10*/  STL.64 [R1+0x3830], R2 ;  /* 0x0038300201007387 */ /* 0x0005e20000100a00 */
[----:B----4-:R-:W-:Y:S02]  /*8ef20*/  SHF.R.S32.HI R17, RZ, 0x1f, R28 ;  /* 0x0000001fff117819 */ /* 0x010fe4000001141c */
[----:B--2---:R-:W-:-:S02]  /*8ef30*/  IADD3 R2, P1, R4, R6, RZ ;  /* 0x0000000604027210 */ /* 0x004fc40007f3e0ff */
[----:B------:R-:W2:Y:S04]  /*8ef40*/  LDL.LU R4, [R1+0x3848] ;  /* 0x0038480001047983 */ /* 0x000ea80000300800 */
[----:B------:R1:W-:Y:S04]  /*8ef50*/  STL [R1+0x21b8], R2 ;  /* 0x0021b80201007387 */ /* 0x0003e80000100800 */
[----:B-1----:R0:W4:Y:S04]  /*8ef60*/  LDL.64 R2, [R1+0x21d8] ;  /* 0x0021d80001027983 */ /* 0x0021280000100a00 */
[----:B------:R-:W-:Y:S04]  /*8ef70*/  STL [R1+0x11c], R17 ;  /* 0x00011c1101007387 */ /* 0x000fe80000100800 */
[----:B---3--:R1:W-:Y:S04]  /*8ef80*/  STL.64 [R1+0x3820], R12 ;  /* 0x0038200c01007387 */ /* 0x0083e80000100a00 */
[----:B-1----:R-:W3:Y:S01]  /*8ef90*/  LDL.64 R12, [R1+0x21b8] ;  /* 0x0021b800010c7983 */ /* 0x002ee20000100a00 */
[----:B--2---:R-:W-:Y:S01]  /*8efa0*/  IMAD.X R17, R15, 0x1, R4, P2 ;  /* 0x000000010f117824 */ /* 0x004fe200010e0604 */
[----:B------:R-:W-:-:S02]  /*8efb0*/  IADD3 R28, P2, R28, R0, RZ ;  /* 0x000000001c1c7210 */ /* 0x000fc40007f5e0ff */
[----:B---3--:R-:W-:Y:S04]  /*8efc0*/  STL [R1+0x3828], R12 ;  /* 0x0038280c01007387 */ /* 0x008fe80000100800 */
[----:B------:R1:W-:Y:S04]  /*8efd0*/  STL [R1+0x21e4], R17 ;  /* 0x0021e41101007387 */ /* 0x0003e80000100800 */
[----:B-1----:R-:W2:Y:S04]  /*8efe0*/  LDL.LU.64 R16, [R1+0x3840] ;  /* 0x0038400001107983 */ /* 0x002ea80000300a00 */
[----:B------:R1:W-:Y:S04]  /*8eff0*/  STL [R1+0x21b0], R28 ;  /* 0x0021b01c01007387 */ /* 0x0003e80000100800 */
[----:B-1----:R-:W3:Y:S04]  /*8f000*/  LDL.LU.64 R28, [R1+0x3838] ;  /* 0x00383800011c7983 */ /* 0x002ee80000300a00 */
[----:B---3--:R1:W-:Y:S04]  /*8f010*/  STL.64 [R1+0x3810], R28 ;  /* 0x0038101c01007387 */ /* 0x0083e80000100a00 */
[----:B-1----:R-:W3:Y:S01]  /*8f020*/  LDL.64 R28, [R1+0x21b0] ;  /* 0x0021b000011c7983 */ /* 0x002ee20000100a00 */
[----:B----4-:R-:W-:-:S03]  /*8f030*/  IMAD.X R3, R15, 0x1, R7, P4 ;  /* 0x000000010f037824 */ /* 0x010fc600020e0607 */
        /* <DEDUP_REMOVED lines=8> */
[----:B-1----:R0:W3:Y:S01]  /*8f0c0*/  LDL.LU R12, [R1+0x3828] ;  /* 0x00382800010c7983 */ /* 0x0020e20000300800 */
[----:B------:R-:W-:Y:S01]  /*8f0d0*/  IMAD.X R13, R15, 0x1, R8, P1 ;  /* 0x000000010f0d7824 */ /* 0x000fe200008e0608 */
[----:B------:R-:W-:-:S04]  /*8f0e0*/  IADD3 R28, P1, R0, R5, RZ ;  /* 0x00000005001c7210 */ /* 0x000fc80007f3e0ff */
[----:B------:R3:W-:Y:S04]  /*8f0f0*/  STL [R1+0x21bc], R13 ;  /* 0x0021bc0d01007387 */ /* 0x0007e80000100800 */
[----:B---3--:R-:W3:Y:S04]  /*8f100*/  LDL.LU.64 R12, [R1+0x3820] ;  /* 0x00382000010c7983 */ /* 0x008ee80000300a00 */
[----:B------:R1:W-:Y:S04]  /*8f110*/  STL [R1+0x3808], R14 ;  /* 0x0038080e01007387 */ /* 0x0003e80000100800 */
[----:B-1----:R0:W4:Y:S04]  /*8f120*/  LDL.64 R14, [R1+0x21a8] ;  /* 0x0021a800010e7983 */ /* 0x0021280000100a00 */
[----:B------:R1:W-:Y:S04]  /*8f130*/  STL [R1+0x2168], R28 ;  /* 0x0021681c01007387 */ /* 0x0003e80000100800 */
[----:B-1----:R-:W2:Y:S02]  /*8f140*/  LDL.LU.64 R28, [R1+0x3818] ;  /* 0x00381800011c7983 */ /* 0x002ea40000300a00 */
[----:B--2---:R-:W-:-:S05]  /*8f150*/  IMAD.X R29, R29, 0x1, R2, P2 ;  /* 0x000000011d1d7824 */ /* 0x004fca00010e0602 */
[----:B------:R1:W-:Y:S04]  /*8f160*/  STL [R1+0x21b4], R29 ;  /* 0x0021b41d01007387 */ /* 0x0003e80000100800 */
[----:B-1----:R-:W2:Y:S04]  /*8f170*/  LDL.LU.64 R28, [R1+0x3810] ;  /* 0x00381000011c7983 */ /* 0x002ea80000300a00 */
[----:B------:R1:W-:Y:S04]  /*8f180*/  STL.64 [R1+0x3800], R2 ;  /* 0x0038000201007387 */ /* 0x0003e80000100a00 */
[----:B-1----:R0:W3:Y:S04]  /*8f190*/  LDL.64 R2, [R1+0x2168] ;  /* 0x0021680001027983 */ /* 0x0020e80000100a00 */
[----:B------:R1:W-:Y:S04]  /*8f1a0*/  STL.64 [R1+0x37f8], R8 ;  /* 0x0037f80801007387 */ /* 0x0003e80000100a00 */
[----:B-1----:R-:W3:Y:S04]  /*8f1b0*/  LDL R8, [R1+0x174] ;  /* 0x0001740001087983 */ /* 0x002ee80000100800 */
[----:B--2---:R1:W-:Y:S02]  /*8f1c0*/  STL.64 [R1+0x37f0], R28 ;  /* 0x0037f01c01007387 */ /* 0x0043e40000100a00 */
[----:B-1----:R-:W-:-:S02]  /*8f1d0*/  IADD3 R28, P2, R0, R6, RZ ;  /* 0x00000006001c7210 */ /* 0x002fc40007f5e0ff */
[----:B------:R-:W2:Y:S04]  /*8f1e0*/  LDL.LU R0, [R1+0x380c] ;  /* 0x00380c0001007983 */ /* 0x000ea80000300800 */
[----:B------:R-:W4:Y:S01]  /*8f1f0*/  LDL.LU R29, [R1+0x11c] ;  /* 0x00011c00011d7983 */ /* 0x000f220000300800 */
[----:B---3--:R-:W-:Y:S01]  /*8f200*/  SHF.R.S32.HI R3, RZ, 0x1f, R8 ;  /* 0x0000001fff037819 */ /* 0x008fe20000011408 */
[----:B----4-:R-:W-:-:S05]  /*8f210*/  IMAD.X R15, R29, 0x1, R4, P4 ;  /* 0x000000011d0f7824 */ /* 0x010fca00020e0604 */
[----:B------:R1:W-:Y:S04]  /*8f220*/  STL [R1+0x21ac], R15 ;  /* 0x0021ac0f01007387 */ /* 0x0003e80000100800 */
[----:B------:R3:W-:Y:S04]  /*8f230*/  STL [R1+0x118], R3 ;  /* 0x0001180301007387 */ /* 0x0007e80000100800 */
[----:B------:R-:W4:Y:S04]  /*8f240*/  LDL.LU R14, [R1+0x3808] ;  /* 0x00380800010e7983 */ /* 0x000f280000300800 */
[----:B------:R-:W-:Y:S04]  /*8f250*/  STL.64 [R1+0x37e8], R18 ;  /* 0x0037e81201007387 */ /* 0x000fe80000100a00 */
[----:B-1----:R-:W2:Y:S01]  /*8f260*/  LDL R15, [R1+0x168] ;  /* 0x00016800010f7983 */ /* 0x002ea20000100800 */
[----:B---3--:R-:W-:-:S03]  /*8f270*/  IMAD.X R3, R29, 0x1, R7, P1 ;  /* 0x000000011d037824 */ /* 0x008fc600008e0607 */
[----:B--2---:R1:W-:Y:S04]  /*8f280*/  STL [R1+0x3778], R15 ;  /* 0x0037780f01007387 */ /* 0x0043e80000100800 */
[----:B-1----:R-:W2:Y:S04]  /*8f290*/  LDL.LU R15, [R1+0x170] ;  /* 0x00017000010f7983 */ /* 0x002ea80000300800 */
[----:B------:R1:W-:Y:S04]  /*8f2a0*/  STL [R1+0x216c], R3 ;  /* 0x00216c0301007387 */ /* 0x0003e80000100800 */
[----:B-1----:R-:W3:Y:S01]  /*8f2b0*/  LDL.LU.64 R2, [R1+0x3800] ;  /* 0x0038000001027983 */ /* 0x002ee20000300a00 */
[----:B------:R-:W-:-:S02]  /*8f2c0*/  IADD3 R18, P4, R8, R0, RZ ;  /* 0x0000000008127210 */ /* 0x000fc40007f9e0ff */
[----:B---3--:R-:W-:-:S05]  /*8f2d0*/  IADD3 R8, P1, R8, R3, RZ ;  /* 0x0000000308087210 */ /* 0x008fca0007f3e0ff */
[----:B------:R1:W-:Y:S04]  /*8f2e0*/  STL [R1+0x2130], R8 ;  /* 0x0021300801007387 */ /* 0x0003e80000100800 */
[----:B-1----:R-:W3:Y:S02]  /*8f2f0*/  LDL.LU.64 R8, [R1+0x37f8] ;  /* 0x0037f80001087983 */ /* 0x002ee40000300a00 */
[----:B---3--:R-:W-:-:S05]  /*8f300*/  IMAD.X R29, R29, 0x1, R8, P2 ;  /* 0x000000011d1d7824 */ /* 0x008fca00010e0608 */
[----:B------:R1:W-:Y:S04]  /*8f310*/  STL.64 [R1+0x2140], R28 ;  /* 0x0021401c01007387 */ /* 0x0003e80000100a00 */
[----:B-1----:R-:W3:Y:S04]  /*8f320*/  LDL.LU.64 R28, [R1+0x37f0] ;  /* 0x0037f000011c7983 */ /* 0x002ee80000300a00 */
[----:B---3--:R-:W-:Y:S04]  /*8f330*/  STL.64 [R1+0x37e0], R28 ;  /* 0x0037e01c01007387 */ /* 0x008fe80000100a00 */
[----:B------:R1:W-:Y:S04]  /*8f340*/  STL [R1+0x37d0], R9 ;  /* 0x0037d00901007387 */ /* 0x0003e80000100800 */
[----:B-1----:R-:W3:Y:S04]  /*8f350*/  LDL.LU R9, [R1+0x118] ;  /* 0x0001180001097983 */ /* 0x002ee80000300800 */
[----:B------:R1:W-:Y:S04]  /*8f360*/  STL.64 [R1+0x37c8], R20 ;  /* 0x0037c81401007387 */ /* 0x0003e80000100a00 */
[----:B-1----:R-:W4:Y:S04]  /*8f370*/  LDL.LU R21, [R1+0x174] ;  /* 0x0001740001157983 */ /* 0x002f280000300800 */
[----:B------:R-:W-:Y:S01]  /*8f380*/  STL.64 [R1+0x37d8], R22 ;  /* 0x0037d81601007387 */ /* 0x000fe20000100a00 */
[----:B---3--:R-:W-:-:S05]  /*8f390*/  IMAD.X R19, R9, 0x1, R2, P4 ;  /* 0x0000000109137824 */ /* 0x008fca00020e0602 */
[----:B------:R1:W-:Y:S04]  /*8f3a0*/  STL.64 [R1+0x2138], R18 ;  /* 0x0021381201007387 */ /* 0x0003e80000100a00 */
[----:B-1----:R-:W3:Y:S01]  /*8f3b0*/  LDL.LU.64 R18, [R1+0x37e8] ;  /* 0x0037e80001127983 */ /* 0x002ee20000300a00 */
[----:B----4-:R-:W-:-:S03]  /*8f3c0*/  IADD3 R28, P2, R21, R5, RZ ;  /* 0x00000005151c7210 */ /* 0x010fc60007f5e0ff */
[----:B---3--:R1:W-:Y:S04]  /*8f3d0*/  STL.64 [R1+0x37b8], R18 ;  /* 0x0037b81201007387 */ /* 0x0083e80000100a00 */
[----:B-1----:R0:W3:Y:S01]  /*8f3e0*/  LDL.64 R18, [R1+0x2130] ;  /* 0x0021300001127983 */ /* 0x0020e20000100a00 */
[----:B------:R-:W-:Y:S02]  /*8f3f0*/  IADD3 R20, P4, R21, R6, RZ ;  /* 0x0000000615147210 */ /* 0x000fe40007f9e0ff */
[----:B--2---:R-:W-:Y:S01]  /*8f400*/  SHF.R.S32.HI R21, RZ, 0x1f, R15 ;  /* 0x0000001fff157819 */ /* 0x004fe2000001140f */
[----:B------:R-:W-:-:S04]  /*8f410*/  IMAD.X R29, R9, 0x1, R7, P2 ;  /* 0x00000001091d7824 */ /* 0x000fc800010e0607 */
[----:B------:R-:W-:Y:S01]  /*8f420*/  STL [R1+0x11c], R21 ;  /* 0x00011c1501007387 */ /* 0x000fe20000100800 */
[----:B---3--:R-:W-:-:S05]  /*8f430*/  IMAD.X R19, R9, 0x1, R4, P1 ;  /* 0x0000000109137824 */ /* 0x008fca00008e0604 */
[----:B------:R-:W-:Y:S04]  /*8f440*/  STL [R1+0x2134], R19 ;  /* 0x0021341301007387 */ /* 0x000fe80000100800 */
[----:B------:R1:W-:Y:S04]  /*8f450*/  STL.64 [R1+0x2110], R28 ;  /* 0x0021101c01007387 */ /* 0x0003e80000100a00 */
[----:B-1----:R-:W2:Y:S01]  /*8f460*/  LDL.LU.64 R28, [R1+0x37e0] ;  /* 0x0037e000011c7983 */ /* 0x002ea20000300a00 */
[----:B------:R-:W-:-:S03]  /*8f470*/  IADD3 R22, P2, R15, R3, RZ ;  /* 0x000000030f167210 */ /* 0x000fc60007f5e0ff */
[----:B------:R1:W-:Y:S01]  /*8f480*/  STL.64 [R1+0x37c0], R6 ;  /* 0x0037c00601007387 */ /* 0x0003e20000100a00 */
[----:B------:R-:W-:Y:S01]  /*8f490*/  IMAD.X R21, R9, 0x1, R8, P4 ;  /* 0x0000000109157824 */ /* 0x000fe200020e0608 */
[C---:B-1----:R-:W-:Y:S02]  /*8f4a0*/  IADD3 R6, P4, R15.reuse, R5, RZ ;  /* 0x000000050f067210 */ /* 0x042fe40007f9e0ff */
[----:B--2---:R-:W-:Y:S04]  /*8f4b0*/  STL.64 [R1+0x37b0], R28 ;  /* 0x0037b01c01007387 */ /* 0x004fe80000100a00 */
[----:B------:R1:W-:Y:S04]  /*8f4c0*/  STL [R1+0x20c8], R22 ;  /* 0x0020c81601007387 */ /* 0x0003e80000100800 */
[----:B-1----:R-:W2:Y:S04]  /*8f4d0*/  LDL.LU.64 R22, [R1+0x37d8] ;  /* 0x0037d80001167983 */ /* 0x002ea80000300a00 */
[----:B------:R-:W3:Y:S04]  /*8f4e0*/  LDL.LU R9, [R1+0x37d0] ;  /* 0x0037d00001097983 */ /* 0x000ee80000300800 */
[----:B------:R1:W-:Y:S04]  /*8f4f0*/  STL.64 [R1+0x20d8], R20 ;  /* 0x0020d81401007387 */ /* 0x0003e80000100a00 */
[----:B-1----:R-:W4:Y:S04]  /*8f500*/  LDL.LU.64 R20, [R1+0x37c8] ;  /* 0x0037c80001147983 */ /* 0x002f280000300a00 */
[----:B------:R1:W-:Y:S04]  /*8f510*/  STL [R1+0x20c0], R6 ;  /* 0x0020c00601007387 */ /* 0x0003e80000100800 */
[----:B-1----:R-:W2:Y:S01]  /*8f520*/  LDL.LU.64 R6, [R1+0x37c0] ;  /* 0x0037c00001067983 */ /* 0x002ea20000300a00 */
[----:B------:R-:W-:-:S02]  /*8f530*/  IADD3 R18, P1, R15, R0, RZ ;  /* 0x000000000f127210 */ /* 0x000fc40007f3e0ff */
[----:B------:R-:W-:-:S05]  /*8f540*/  SHF.R.S32.HI R19, RZ, 0x1f, R15 ;  /* 0x0000001fff137819 */ /* 0x000fca000001140f */
[----:B------:R-:W-:-:S05]  /*8f550*/  IMAD.X R19, R19, 0x1, R2, P1 ;  /* 0x0000000113137824 */ /* 0x000fca00008e0602 */
[----:B------:R1:W-:Y:S04]  /*8f560*/  STL.64 [R1+0x20d0], R18 ;  /* 0x0020d01201007387 */ /* 0x0003e80000100a00 */
[----:B-1----:R-:W4:Y:S04]  /*8f570*/  LDL.LU.64 R18, [R1+0x37b8] ;  /* 0x0037b80001127983 */ /* 0x002f280000300a00 */
[----:B---3--:R1:W-:Y:S04]  /*8f580*/  STL.64 [R1+0x37a8], R8 ;  /* 0x0037a80801007387 */ /* 0x0083e80000100a00 */
[----:B-1----:R0:W3:Y:S04]  /*8f590*/  LDL.64 R8, [R1+0x20c8] ;  /* 0x0020c80001087983 */ /* 0x0020e80000100a00 */
[----:B------:R1:W-:Y:S04]  /*8f5a0*/  STL [R1+0x3790], R2 ;  /* 0x0037900201007387 */ /* 0x0003e80000100800 */
[----:B-1----:R-:W3:Y:S01]  /*8f5b0*/  LDL.LU R2, [R1+0x11c] ;  /* 0x00011c0001027983 */ /* 0x002ee20000300800 */
[----:B--2---:R-:W-:-:S05]  /*8f5c0*/  IADD3 R28, P1, R15, R6, RZ ;  /* 0x000000060f1c7210 */ /* 0x004fca0007f3e0ff */
[----:B------:R1:W-:Y:S04]  /*8f5d0*/  STL [R1+0x20b8], R28 ;  /* 0x0020b81c01007387 */ /* 0x0003e80000100800 */
[----:B-1----:R-:W2:Y:S04]  /*8f5e0*/  LDL.LU.64 R28, [R1+0x37b0] ;  /* 0x0037b000011c7983 */ /* 0x002ea80000300a00 */
[----:B------:R1:W-:Y:S04]  /*8f5f0*/  STL.64 [R1+0x37a0], R6 ;  /* 0x0037a00601007387 */ /* 0x0003e80000100a00 */
[----:B-1----:R-:W4:Y:S01]  /*8f600*/  LDL R6, [R1+0x16c] ;  /* 0x00016c0001067983 */ /* 0x002f220000100800 */
[----:B---3--:R-:W-:-:S03]  /*8f610*/  IMAD.X R9, R2, 0x1, R4, P2 ;  /* 0x0000000102097824 */ /* 0x008fc600010e0604 */
[----:B--2---:R1:W-:Y:S04]  /*8f620*/  STL.64 [R1+0x3798], R28 ;  /* 0x0037981c01007387 */ /* 0x0043e80000100a00 */
[----:B-1----:R0:W2:Y:S04]  /*8f630*/  LDL.64 R28, [R1+0x20c0] ;  /* 0x0020c000011c7983 */ /* 0x0020a80000100a00 */
[----:B------:R1:W-:Y:S04]  /*8f640*/  STL [R1+0x20cc], R9 ;  /* 0x0020cc0901007387 */ /* 0x0003e80000100800 */
[----:B-1----:R-:W3:Y:S04]  /*8f650*/  LDL.LU.64 R8, [R1+0x37a8] ;  /* 0x0037a80001087983 */ /* 0x002ee80000300a00 */
[----:B------:R1:W-:Y:S04]  /*8f660*/  STL.64 [R1+0x3788], R4 ;  /* 0x0037880401007387 */ /* 0x0003e80000100a00 */
[----:B-1----:R-:W2:Y:S01]  /*8f670*/  LDL.64 R4, [R1+0x20b8] ;  /* 0x0020b80001047983 */ /* 0x002ea20000100a00 */
[----:B----4-:R-:W-:-:S02]  /*8f680*/  SHF.R.S32.HI R15, RZ, 0x1f, R6 ;  /* 0x0000001fff0f7819 */ /* 0x010fc40000011406 */
[----:B------:R-:W-:Y:S01]  /*8f690*/  IADD3 R6, P2, R6, R0, RZ ;  /* 0x0000000006067210 */ /* 0x000fe20007f5e0ff */
[----:B--2---:R-:W-:Y:S04]  /*8f6a0*/  STL [R1+0x3794], R4 ;  /* 0x0037940401007387 */ /* 0x004fe80000100800 */
[----:B------:R-:W-:Y:S04]  /*8f6b0*/  STL.64 [R1+0x3780], R18 ;  /* 0x0037801201007387 */ /* 0x000fe80000100a00 */
[----:B------:R-:W-:Y:S04]  /*8f6c0*/  STL [R1+0x118], R15 ;  /* 0x0001180f01007387 */ /* 0x000fe80000100800 */
[----:B------:R1:W-:Y:S04]  /*8f6d0*/  STL [R1+0x20b0], R6 ;  /* 0x0020b00601007387 */ /* 0x0003e80000100800 */
[----:B-1----:R-:W2:Y:S02]  /*8f6e0*/  LDL.LU.64 R6, [R1+0x37a0] ;  /* 0x0037a00001067983 */ /* 0x002ea40000300a00 */
[----:B--2---:R-:W-:-:S05]  /*8f6f0*/  IMAD.X R29, R2, 0x1, R7, P4 ;  /* 0x00000001021d7824 */ /* 0x004fca00020e0607 */
[----:B------:R1:W-:Y:S04]  /*8f700*/  STL [R1+0x20c4], R29 ;  /* 0x0020c41d01007387 */ /* 0x0003e80000100800 */
[----:B-1----:R-:W2:Y:S04]  /*8f710*/  LDL.LU.64 R28, [R1+0x3798] ;  /* 0x00379800011c7983 */ /* 0x002ea80000300a00 */
[----:B------:R1:W-:Y:S04]  /*8f720*/  STL.64 [R1+0x3770], R6 ;  /* 0x0037700601007387 */ /* 0x0003e80000100a00 */
[----:B-1----:R0:W4:Y:S04]  /*8f730*/  LDL.64 R6, [R1+0x20b0] ;  /* 0x0020b00001067983 */ /* 0x0021280000100a00 */
[----:B--2---:R1:W-:Y:S04]  /*8f740*/  STL.64 [R1+0x3768], R28 ;  /* 0x0037681c01007387 */ /* 0x0043e80000100a00 */
[----:B-1----:R-:W2:Y:S02]  /*8f750*/  LDL.LU R28, [R1+0x16c] ;  /* 0x00016c00011c7983 */ /* 0x002ea40000300800 */
[----:B--2---:R-:W-:-:S05]  /*8f760*/  IADD3 R4, P4, R28, R3, RZ ;  /* 0x000000031c047210 */ /* 0x004fca0007f9e0ff */
[----:B------:R1:W-:Y:S04]  /*8f770*/  STL [R1+0x20a8], R4 ;  /* 0x0020a80401007387 */ /* 0x0003e80000100800 */
[----:B-1----:R0:W2:Y:S01]  /*8f780*/  LDL.LU R4, [R1+0x3794] ;  /* 0x0037940001047983 */ /* 0x0020a20000300800 */
[----:B---3--:R-:W-:-:S03]  /*8f790*/  IMAD.X R5, R2, 0x1, R8, P1 ;  /* 0x0000000102057824 */ /* 0x008fc600008e0608 */
[----:B------:R-:W4:Y:S04]  /*8f7a0*/  LDL.LU R2, [R1+0x3790] ;  /* 0x0037900001027983 */ /* 0x000f280000300800 */
[----:B------:R2:W-:Y:S04]  /*8f7b0*/  STL [R1+0x20bc], R5 ;  /* 0x0020bc0501007387 */ /* 0x0005e80000100800 */
[----:B--2---:R-:W2:Y:S01]  /*8f7c0*/  LDL.LU.64 R4, [R1+0x3788] ;  /* 0x0037880001047983 */ /* 0x004ea20000300a00 */
[----:B----4-:R-:W-:Y:S01]  /*8f7d0*/  IMAD.X R7, R15, 0x1, R2, P2 ;  /* 0x000000010f077824 */ /* 0x010fe200010e0602 */
[----:B--2---:R-:W-:-:S05]  /*8f7e0*/  IADD3 R18, P1, R28, R5, RZ ;  /* 0x000000051c127210 */ /* 0x004fca0007f3e0ff */
[----:B------:R1:W-:Y:S04]  /*8f7f0*/  STL [R1+0x2098], R18 ;  /* 0x0020981201007387 */ /* 0x0003e80000100800 */
[----:B-1----:R-:W2:Y:S04]  /*8f800*/  LDL.LU.64 R18, [R1+0x3780] ;  /* 0x0037800001127983 */ /* 0x002ea80000300a00 */
[----:B------:R1:W-:Y:S04]  /*8f810*/  STL.64 [R1+0x3760], R22 ;  /* 0x0037601601007387 */ /* 0x0003e80000100a00 */
[----:B-1----:R0:W3:Y:S04]  /*8f820*/  LDL.64 R22, [R1+0x20a8] ;  /* 0x0020a80001167983 */ /* 0x0020e80000100a00 */
[----:B------:R-:W4:Y:S04]  /*8f830*/  LDL.LU R15, [R1+0x3778] ;  /* 0x00377800010f7983 */ /* 0x000f280000300800 */
[----:B------:R1:W-:Y:S04]  /*8f840*/  STL [R1+0x20b4], R7 ;  /* 0x0020b40701007387 */ /* 0x0003e80000100800 */
[----:B-1----:R-:W2:Y:S04]  /*8f850*/  LDL.LU.64 R6, [R1+0x3770] ;  /* 0x0037700001067983 */ /* 0x002ea80000300a00 */
[----:B------:R1:W-:Y:S04]  /*8f860*/  STL [R1+0x3748], R2 ;  /* 0x0037480201007387 */ /* 0x0003e80000100800 */
[----:B-1----:R-:W3:Y:S01]  /*8f870*/  LDL.LU R2, [R1+0x118] ;  /* 0x0001180001027983 */ /* 0x002ee20000300800 */
[----:B--2---:R-:W-:-:S05]  /*8f880*/  IADD3 R28, P2, R28, R6, RZ ;  /* 0x000000061c1c7210 */ /* 0x004fca0007f5e0ff */
[----:B------:R1:W-:Y:S04]  /*8f890*/  STL [R1+0x2088], R28 ;  /* 0x0020881c01007387 */ /* 0x0003e80000100800 */
[----:B-1----:R-:W2:Y:S04]  /*8f8a0*/  LDL.LU.64 R28, [R1+0x3768] ;  /* 0x00376800011c7983 */ /* 0x002ea80000300a00 */
[----:B------:R4:W-:Y:S01]  /*8f8b0*/  STL.64 [R1+0x3758], R6 ;  /* 0x0037580601007387 */ /* 0x0009e20000100a00 */
[----:B---3--:R-:W-:Y:S01]  /*8f8c0*/  IMAD.X R23, R2, 0x1, R4, P4 ;  /* 0x0000000102177824 */ /* 0x008fe200020e0604 */
[----:B----4-:R-:W-:-:S05]  /*8f8d0*/  SHF.R.S32.HI R6, RZ, 0x1f, R15 ;  /* 0x0000001fff067819 */ /* 0x010fca000001140f */
[----:B------:R1:W-:Y:S02]  /*8f8e0*/  STL [R1+0x11c], R6 ;  /* 0x00011c0601007387 */ /* 0x0003e40000100800 */
[----:B-1----:R-:W-:Y:S02]  /*8f8f0*/  IADD3 R6, P4, R15, R0, RZ ;  /* 0x000000000f067210 */ /* 0x002fe40007f9e0ff */
[----:B--2---:R1:W-:Y:S04]  /*8f900*/  STL.64 [R1+0x3750], R28 ;  /* 0x0037501c01007387 */ /* 0x0043e80000100a00 */
[----:B-1----:R0:W2:Y:S04]  /*8f910*/  LDL.64 R28, [R1+0x2098] ;  /* 0x00209800011c7983 */ /* 0x0020a80000100a00 */
[----:B------:R1:W-:Y:S04]  /*8f920*/  STL [R1+0x20ac], R23 ;  /* 0x0020ac1701007387 */ /* 0x0003e80000100800 */
[----:B-1----:R-:W3:Y:S04]  /*8f930*/  LDL.LU.64 R22, [R1+0x3760] ;  /* 0x0037600001167983 */ /* 0x002ee80000300a00 */
[----:B------:R1:W-:Y:S04]  /*8f940*/  STL.64 [R1+0x3740], R4 ;  /* 0x0037400401007387 */ /* 0x0003e80000100a00 */
[----:B-1----:R0:W4:Y:S04]  /*8f950*/  LDL.64 R4, [R1+0x2088] ;  /* 0x0020880001047983 */ /* 0x0021280000100a00 */
[----:B------:R-:W-:Y:S04]  /*8f960*/  STL.64 [R1+0x3738], R18 ;  /* 0x0037381201007387 */ /* 0x000fe80000100a00 */
[----:B------:R1:W-:Y:S04]  /*8f970*/  STL [R1+0x2080], R6 ;  /* 0x0020800601007387 */ /* 0x0003e80000100800 */
[----:B-1----:R-:W2:Y:S04]  /*8f980*/  LDL.LU.64 R6, [R1+0x3758] ;  /* 0x0037580001067983 */ /* 0x002ea80000300a00 */
[----:B------:R1:W-:Y:S04]  /*8f990*/  STL [R1+0x3728], R0 ;  /* 0x0037280001007387 */ /* 0x0003e80000100800 */
[----:B-1----:R-:W3:Y:S01]  /*8f9a0*/  LDL.LU R0, [R1+0x168] ;  /* 0x0001680001007983 */ /* 0x002ee20000300800 */
[----:B--2---:R-:W-:-:S05]  /*8f9b0*/  IMAD.X R29, R2, 0x1, R7, P1 ;  /* 0x00000001021d7824 */ /* 0x004fca00008e0607 */
[----:B------:R1:W-:Y:S04]  /*8f9c0*/  STL [R1+0x209c], R29 ;  /* 0x00209c1d01007387 */ /* 0x0003e80000100800 */
[----:B-1----:R-:W2:Y:S01]  /*8f9d0*/  LDL.LU.64 R28, [R1+0x3750] ;  /* 0x00375000011c7983 */ /* 0x002ea20000300a00 */
[----:B----4-:R-:W-:-:S03]  /*8f9e0*/  IMAD.X R5, R2, 0x1, R8, P2 ;  /* 0x0000000102057824 */ /* 0x010fc600010e0608 */
[----:B------:R1:W-:Y:S04]  /*8f9f0*/  STL.64 [R1+0x3730], R6 ;  /* 0x0037300601007387 */ /* 0x0003e80000100a00 */
[----:B------:R-:W4:Y:S04]  /*8fa00*/  LDL R15, [R1+0x164] ;  /* 0x00016400010f7983 */ /* 0x000f280000100800 */
[----:B-1----:R0:W4:Y:S04]  /*8fa10*/  LDL.64 R6, [R1+0x2080] ;  /* 0x0020800001067983 */ /* 0x0021280000100a00 */
[----:B--2---:R-:W-:Y:S04]  /*8fa20*/  STL.64 [R1+0x3720], R28 ;  /* 0x0037201c01007387 */ /* 0x004fe80000100a00 */
[----:B------:R-:W4:Y:S04]  /*8fa30*/  LDL.LU R2, [R1+0x3748] ;  /* 0x0037480001027983 */ /* 0x000f280000300800 */
[----:B------:R1:W-:Y:S04]  /*8fa40*/  STL [R1+0x208c], R5 ;  /* 0x00208c0501007387 */ /* 0x0003e80000100800 */
[----:B-1----:R-:W3:Y:S02]  /*8fa50*/  LDL.LU.64 R4, [R1+0x3740] ;  /* 0x0037400001047983 */ /* 0x002ee40000300a00 */
[----:B---3--:R-:W-:-:S05]  /*8fa60*/  IADD3 R18, P2, R0, R5, RZ ;  /* 0x0000000500127210 */ /* 0x008fca0007f5e0ff */
[----:B------:R1:W-:Y:S04]  /*8fa70*/  STL [R1+0x2060], R18 ;  /* 0x0020601201007387 */ /* 0x0003e80000100800 */
[----:B-1----:R-:W2:Y:S04]  /*8fa80*/  LDL.LU.64 R18, [R1+0x3738] ;  /* 0x0037380001127983 */ /* 0x002ea80000300a00 */
[----:B------:R1:W-:Y:S04]  /*8fa90*/  STL [R1+0x3708], R5 ;  /* 0x0037080501007387 */ /* 0x0003e80000100800 */
[----:B-1----:R-:W4:Y:S02]  /*8faa0*/  LDL.LU R5, [R1+0x11c] ;  /* 0x00011c0001057983 */ /* 0x002f240000300800 */
[----:B----4-:R-:W-:-:S05]  /*8fab0*/  IMAD.X R7, R5, 0x1, R2, P4 ;  /* 0x0000000105077824 */ /* 0x010fca00020e0602 */
[----:B------:R1:W-:Y:S04]  /*8fac0*/  STL [R1+0x2084], R7 ;  /* 0x0020840701007387 */ /* 0x0003e80000100800 */
[----:B-1----:R-:W3:Y:S04]  /*8fad0*/  LDL.LU.64 R6, [R1+0x3730] ;  /* 0x0037300001067983 */ /* 0x002ee80000300a00 */
[----:B------:R3:W-:Y:S01]  /*8fae0*/  STL.64 [R1+0x3710], R2 ;  /* 0x0037100201007387 */ /* 0x0007e20000100a00 */
[C---:B------:R-:W-:Y:S02]  /*8faf0*/  IADD3 R28, P1, R0.reuse, R3, RZ ;  /* 0x00000003001c7210 */ /* 0x040fe40007f3e0ff */
[----:B---3--:R-:W-:-:S02]  /*8fb00*/  IADD3 R2, P4, R0, R6, RZ ;  /* 0x0000000600027210 */ /* 0x008fc40007f9e0ff */
[----:B------:R-:W3:Y:S04]  /*8fb10*/  LDL.LU R0, [R1+0x3728] ;  /* 0x0037280001007983 */ /* 0x000ee80000300800 */
[----:B------:R-:W-:Y:S04]  /*8fb20*/  STL.64 [R1+0x3718], R6 ;  /* 0x0037180601007387 */ /* 0x000fe80000100a00 */
[----:B------:R1:W-:Y:S04]  /*8fb30*/  STL [R1+0x2058], R2 ;  /* 0x0020580201007387 */ /* 0x0003e80000100800 */
[----:B-1----:R0:W4:Y:S01]  /*8fb40*/  LDL.64 R2, [R1+0x2060] ;  /* 0x0020600001027983 */ /* 0x0021220000100a00 */
[----:B------:R-:W-:-:S05]  /*8fb50*/  IMAD.X R29, R5, 0x1, R4, P1 ;  /* 0x00000001051d7824 */ /* 0x000fca00008e0604 */
[----:B------:R1:W-:Y:S01]  /*8fb60*/  STL.64 [R1+0x2078], R28 ;  /* 0x0020781c01007387 */ /* 0x0003e20000100a00 */
[----:B----4-:R-:W-:-:S05]  /*8fb70*/  SHF.R.S32.HI R3, RZ, 0x1f, R15 ;  /* 0x0000001fff037819 */ /* 0x010fca000001140f */
[----:B------:R-:W-:Y:S04]  /*8fb80*/  STL [R1+0x118], R3 ;  /* 0x0001180301007387 */ /* 0x000fe80000100800 */
[----:B-1----:R-:W4:Y:S04]  /*8fb90*/  LDL.LU.64 R28, [R1+0x3720] ;  /* 0x00372000011c7983 */ /* 0x002f280000300a00 */
[----:B------:R1:W-:Y:S01]  /*8fba0*/  STL.64 [R1+0x3700], R10 ;  /* 0x0037000a01007387 */ /* 0x0003e20000100a00 */
[----:B------:R-:W-:-:S03]  /*8fbb0*/  IMAD.MOV.U32 R15, RZ, RZ, R14 ;  /* 0x000000ffff0f7224 */ /* 0x000fc600078e000e */
[----:B-1----:R0:W2:Y:S04]  /*8fbc0*/  LDL.64 R10, [R1+0x2058] ;  /* 0x00205800010a7983 */ /* 0x0020a80000100a00 */
[----:B------:R1:W-:Y:S04]  /*8fbd0*/  STL [R1+0x36f0], R4 ;  /* 0x0036f00401007387 */ /* 0x0003e80000100800 */
[----:B-1----:R-:W3:Y:S04]  /*8fbe0*/  LDL.LU R4, [R1+0x164] ;  /* 0x0001640001047983 */ /* 0x002ee80000300800 */
[----:B------:R-:W4:Y:S01]  /*8fbf0*/  LDL.LU R14, [R1+0x15c] ;  /* 0x00015c00010e7983 */ /* 0x000f220000300800 */
[----:B---3--:R-:W-:-:S03]  /*8fc00*/  IADD3 R6, P1, R4, R0, RZ ;  /* 0x0000000004067210 */ /* 0x008fc60007f3e0ff */
[----:B----4-:R1:W-:Y:S04]  /*8fc10*/  STL [R1+0x36c0], R14 ;  /* 0x0036c00e01007387 */ /* 0x0103e80000100800 */
[----:B-1----:R-:W3:Y:S04]  /*8fc20*/  LDL.LU R14, [R1+0x118] ;  /* 0x00011800010e7983 */ /* 0x002ee80000300800 */
[----:B------:R1:W-:Y:S04]  /*8fc30*/  STL [R1+0x2050], R6 ;  /* 0x0020500601007387 */ /* 0x0003e80000100800 */
[----:B-1----:R-:W4:Y:S02]  /*8fc40*/  LDL.LU.64 R6, [R1+0x3718] ;  /* 0x0037180001067983 */ /* 0x002f240000300a00 */
[----:B----4-:R-:W-:-:S05]  /*8fc50*/  IMAD.X R3, R5, 0x1, R7, P2 ;  /* 0x0000000105037824 */ /* 0x010fca00010e0607 */
[----:B------:R1:W-:Y:S04]  /*8fc60*/  STL [R1+0x2064], R3 ;  /* 0x0020640301007387 */ /* 0x0003e80000100800 */
[----:B-1----:R-:W4:Y:S04]  /*8fc70*/  LDL.LU.64 R2, [R1+0x3710] ;  /* 0x0037100001027983 */ /* 0x002f280000300a00 */
[----:B------:R4:W-:Y:S01]  /*8fc80*/  STL.64 [R1+0x36f8], R6 ;  /* 0x0036f80601007387 */ /* 0x0009e20000100a00 */
[----:B--2---:R-:W-:Y:S01]  /*8fc90*/  IMAD.X R11, R5, 0x1, R8, P4 ;  /* 0x00000001050b7824 */ /* 0x004fe200020e0608 */
[----:B----4-:R-:W-:-:S05]  /*8fca0*/  IADD3 R6, P2, R4, R3, RZ ;  /* 0x0000000304067210 */ /* 0x010fca0007f5e0ff */
[----:B------:R1:W-:Y:S04]  /*8fcb0*/  STL [R1+0x2048], R6 ;  /* 0x0020480601007387 */ /* 0x0003e80000100800 */
[----:B-1----:R0:W3:Y:S04]  /*8fcc0*/  LDL.64 R6, [R1+0x2050] ;  /* 0x0020500001067983 */ /* 0x0020e80000100a00 */
[----:B------:R-:W-:Y:S04]  /*8fcd0*/  STL.64 [R1+0x36e8], R24 ;  /* 0x0036e81801007387 */ /* 0x000fe80000100a00 */
[----:B------:R-:W2:Y:S04]  /*8fce0*/  LDL.LU R5, [R1+0x3708] ;  /* 0x0037080001057983 */ /* 0x000ea80000300800 */
[----:B------:R1:W-:Y:S04]  /*8fcf0*/  STL [R1+0x205c], R11 ;  /* 0x00205c0b01007387 */ /* 0x0003e80000100800 */
[----:B-1----:R-:W4:Y:S01]  /*8fd00*/  LDL.LU.64 R10, [R1+0x3700] ;  /* 0x00370000010a7983 */ /* 0x002f220000300a00 */
[----:B---3--:R-:W-:-:S03]  /*8fd10*/  IMAD.X R7, R14, 0x1, R2, P1 ;  /* 0x000000010e077824 */ /* 0x008fc600008e0602 */
[----:B----4-:R-:W-:Y:S04]  /*8fd20*/  STL.64 [R1+0x36d0], R10 ;  /* 0x0036d00a01007387 */ /* 0x010fe80000100a00 */
[----:B------:R-:W-:Y:S04]  /*8fd30*/  STL.64 [R1+0x36d8], R22 ;  /* 0x0036d81601007387 */ /* 0x000fe80000100a00 */
[----:B------:R1:W-:Y:S04]  /*8fd40*/  STL [R1+0x36e0], R23 ;  /* 0x0036e01701007387 */ /* 0x0003e80000100800 */
[----:B-1----:R0:W3:Y:S04]  /*8fd50*/  LDL.64 R22, [R1+0x2048] ;  /* 0x0020480001167983 */ /* 0x0020e80000100a00 */
[----:B------:R-:W-:Y:S04]  /*8fd60*/  STL.64 [R1+0x36c8], R8 ;  /* 0x0036c80801007387 */ /* 0x000fe80000100a00 */
[----:B------:R1:W-:Y:S04]  /*8fd70*/  STL [R1+0x3678], R15 ;  /* 0x0036780f01007387 */ /* 0x0003e80000100800 */
[----:B-1----:R-:W4:Y:S04]  /*8fd80*/  LDL.LU R15, [R1+0x160] ;  /* 0x00016000010f7983 */ /* 0x002f280000300800 */
[----:B------:R1:W-:Y:S04]  /*8fd90*/  STL [R1+0x2054], R7 ;  /* 0x0020540701007387 */ /* 0x0003e80000100800 */
[----:B-1----:R-:W3:Y:S01]  /*8fda0*/  LDL.LU.64 R6, [R1+0x36f8] ;  /* 0x0036f80001067983 */ /* 0x002ee20000300a00 */
[----:B--2---:R-:W-:-:S02]  /*8fdb0*/  IADD3 R10, P4, R4, R5, RZ ;  /* 0x00000005040a7210 */ /* 0x004fc40007f9e0ff */
[----:B---3--:R-:W-:Y:S02]  /*8fdc0*/  IADD3 R24, P1, R4, R6, RZ ;  /* 0x0000000604187210 */ /* 0x008fe40007f3e0ff */
[----:B------:R-:W2:Y:S04]  /*8fdd0*/  LDL.LU R4, [R1+0x36f0] ;  /* 0x0036f00001047983 */ /* 0x000ea80000300800 */
[----:B------:R1:W-:Y:S04]  /*8fde0*/  STL [R1+0x2038], R24 ;  /* 0x0020381801007387 */ /* 0x0003e80000100800 */
[----:B-1----:R-:W3:Y:S01]  /*8fdf0*/  LDL.LU.64 R24, [R1+0x36e8] ;  /* 0x0036e80001187983 */ /* 0x002ee20000300a00 */
[----:B----4-:R-:W-:Y:S01]  /*8fe00*/  SHF.R.S32.HI R8, RZ, 0x1f, R15 ;  /* 0x0000001fff087819 */ /* 0x010fe2000001140f */
[----:B--2---:R-:W-:-:S02]  /*8fe10*/  IMAD.X R23, R14, 0x1, R4, P2 ;  /* 0x000000010e177824 */ /* 0x004fc400010e0604 */
[----:B---3--:R1:W-:Y:S04]  /*8fe20*/  STL.64 [R1+0x36b8], R24 ;  /* 0x0036b81801007387 */ /* 0x0083e80000100a00 */
[----:B-1----:R0:W2:Y:S04]  /*8fe30*/  LDL.64 R24, [R1+0x2038] ;  /* 0x0020380001187983 */ /* 0x0020a80000100a00 */
[----:B------:R1:W-:Y:S04]  /*8fe40*/  STL [R1+0x204c], R23 ;  /* 0x00204c1701007387 */ /* 0x0003e80000100800 */
[----:B------:R-:W-:Y:S04]  /*8fe50*/  STL [R1+0x11c], R8 ;  /* 0x00011c0801007387 */ /* 0x000fe80000100800 */
[----:B-1----:R0:W3:Y:S01]  /*8fe60*/  LDL.LU R23, [R1+0x36e0] ;  /* 0x0036e00001177983 */ /* 0x0020e20000300800 */
[----:B------:R-:W-:Y:S01]  /*8fe70*/  IADD3 R22, P2, R15, R0, RZ ;  /* 0x000000000f167210 */ /* 0x000fe20007f5e0ff */
[----:B------:R-:W-:-:S04]  /*8fe80*/  IMAD.X R11, R14, 0x1, R7, P4 ;  /* 0x000000010e0b7824 */ /* 0x000fc800020e0607 */
[----:B------:R3:W-:Y:S04]  /*8fe90*/  STL [R1+0x2030], R22 ;  /* 0x0020301601007387 */ /* 0x0007e80000100800 */
[----:B---3--:R-:W3:Y:S04]  /*8fea0*/  LDL.LU.64 R22, [R1+0x36d8] ;  /* 0x0036d80001167983 */ /* 0x008ee80000300a00 */
[----:B------:R1:W-:Y:S04]  /*8feb0*/  STL.64 [R1+0x2040], R10 ;  /* 0x0020400a01007387 */ /* 0x0003e80000100a00 */
[----:B-1----:R-:W4:Y:S01]  /*8fec0*/  LDL.LU.64 R10, [R1+0x36d0] ;  /* 0x0036d000010a7983 */ /* 0x002f220000300a00 */
[----:B------:R-:W-:-:S03]  /*8fed0*/  IADD3 R8, P4, R15, R3, RZ ;  /* 0x000000030f087210 */ /* 0x000fc60007f9e0ff */
[----:B----4-:R1:W-:Y:S04]  /*8fee0*/  STL.64 [R1+0x3698], R10 ;  /* 0x0036980a01007387 */ /* 0x0103e80000100a00 */
[----:B-1----:R0:W4:Y:S04]  /*8fef0*/  LDL.64 R10, [R1+0x2030] ;  /* 0x00203000010a7983 */ /* 0x0021280000100a00 */
[----:B------:R1:W-:Y:S04]  /*8ff00*/  STL [R1+0x2028], R8 ;  /* 0x0020280801007387 */ /* 0x0003e80000100800 */
[----:B-1----:R-:W2:Y:S02]  /*8ff10*/  LDL.LU.64 R8, [R1+0x36c8] ;  /* 0x0036c80001087983 */ /* 0x002ea40000300a00 */
[----:B--2---:R-:W-:-:S02]  /*8ff20*/  IMAD.X R25, R14, 0x1, R8, P1 ;  /* 0x000000010e197824 */ /* 0x004fc400008e0608 */
[----:B------:R-:W2:Y:S04]  /*8ff30*/  LDL.LU R14, [R1+0x36c0] ;  /* 0x0036c000010e7983 */ /* 0x000ea80000300800 */
[----:B------:R1:W-:Y:S04]  /*8ff40*/  STL [R1+0x203c], R25 ;  /* 0x00203c1901007387 */ /* 0x0003e80000100800 */
[----:B-1----:R-:W3:Y:S04]  /*8ff50*/  LDL.LU.64 R24, [R1+0x36b8] ;  /* 0x0036b80001187983 */ /* 0x002ee80000300a00 */
[----:B------:R1:W-:Y:S04]  /*8ff60*/  STL [R1+0x36a0], R21 ;  /* 0x0036a01501007387 */ /* 0x0003e80000100800 */
[----:B-1----:R-:W4:Y:S04]  /*8ff70*/  LDL.LU R21, [R1+0x11c] ;  /* 0x00011c0001157983 */ /* 0x002f280000300800 */
[----:B------:R-:W-:Y:S04]  /*8ff80*/  STL.64 [R1+0x36a8], R8 ;  /* 0x0036a80801007387 */ /* 0x000fe80000100a00 */
[----:B------:R-:W-:Y:S04]  /*8ff90*/  STL [R1+0x36b0], R9 ;  /* 0x0036b00901007387 */ /* 0x000fe80000100800 */
[----:B---3--:R-:W-:Y:S04]  /*8ffa0*/  STL.64 [R1+0x3688], R24 ;  /* 0x0036881801007387 */ /* 0x008fe80000100a00 */
[----:B------:R1:W-:Y:S04]  /*8ffb0*/  STL [R1+0x3690], R25 ;  /* 0x0036901901007387 */ /* 0x0003e80000100800 */
[----:B-1----:R0:W3:Y:S01]  /*8ffc0*/  LDL.64 R24, [R1+0x2028] ;  /* 0x0020280001187983 */ /* 0x0020e20000100a00 */
[----:B------:R-:W-:Y:S01]  /*8ffd0*/  IADD3 R8, P1, R15, R5, RZ ;  /* 0x000000050f087210 */ /* 0x000fe20007f3e0ff */
[----:B----4-:R-:W-:-:S04]  /*8ffe0*/  IMAD.X R11, R21, 0x1, R2, P2 ;  /* 0x00000001150b7824 */ /* 0x010fc800010e0602 */
[C---:B------:R-:W-:Y:S01]  /*8fff0*/  IMAD.X R9, R21.reuse, 0x1, R7, P1 ;  /* 0x0000000115097824 */ /* 0x040fe200008e0607 */
[----:B------:R-:W-:Y:S01]  /*90000*/  STL [R1+0x2034], R11 ;  /* 0x0020340b01007387 */ /* 0x000fe20000100800 */
[----:B---3--:R-:W-:-:S05]  /*90010*/  IMAD.X R25, R21, 0x1, R4, P4 ;  /* 0x0000000115197824 */ /* 0x008fca00020e0604 */
[----:B------:R-:W-:Y:S04]  /*90020*/  STL [R1+0x202c], R25 ;  /* 0x00202c1901007387 */ /* 0x000fe80000100800 */
[----:B------:R1:W-:Y:S04]  /*90030*/  STL.64 [R1+0x2020], R8 ;  /* 0x0020200801007387 */ /* 0x0003e80000100a00 */
[----:B-1----:R0:W3:Y:S01]  /*90040*/  LDL.LU R9, [R1+0x36b0] ;  /* 0x0036b00001097983 */ /* 0x0020e20000300800 */
[----:B--2---:R-:W-:-:S05]  /*90050*/  IADD3 R8, P1, R14, R3, RZ ;  /* 0x000000030e087210 */ /* 0x004fca0007f3e0ff */
[----:B------:R3:W-:Y:S04]  /*90060*/  STL [R1+0x2008], R8 ;  /* 0x0020080801007387 */ /* 0x0007e80000100800 */
[----:B---3--:R-:W2:Y:S01]  /*90070*/  LDL.LU.64 R8, [R1+0x36a8] ;  /* 0x0036a80001087983 */ /* 0x008ea20000300a00 */
[----:B------:R-:W-:Y:S02]  /*90080*/  IADD3 R10, P2, R15, R6, RZ ;  /* 0x000000060f0a7210 */ /* 0x000fe40007f5e0ff */
[----:B------:R-:W-:Y:S02]  /*90090*/  SHF.R.S32.HI R15, RZ, 0x1f, R14 ;  /* 0x0000001fff0f7819 */ /* 0x000fe4000001140e */
[----:B------:R-:W-:Y:S01]  /*900a0*/  IADD3 R24, P4, R14, R0, RZ ;  /* 0x000000000e187210 */ /* 0x000fe20007f9e0ff */
[----:B--2---:R-:W-:-:S02]  /*900b0*/  IMAD.X R11, R21, 0x1, R8, P2 ;  /* 0x00000001150b7824 */ /* 0x004fc400010e0608 */
[----:B------:R-:W2:Y:S04]  /*900c0*/  LDL.LU R21, [R1+0x36a0] ;  /* 0x0036a00001157983 */ /* 0x000ea80000300800 */
[----:B------:R1:W-:Y:S04]  /*900d0*/  STL.64 [R1+0x2018], R10 ;  /* 0x0020180a01007387 */ /* 0x0003e80000100a00 */
[----:B-1----:R-:W3:Y:S01]  /*900e0*/  LDL.LU.64 R10, [R1+0x3698] ;  /* 0x00369800010a7983 */ /* 0x002ee20000300a00 */
[----:B------:R-:W-:-:S03]  /*900f0*/  IMAD.X R25, R15, 0x1, R2, P4 ;  /* 0x000000010f197824 */ /* 0x000fc600020e0602 */
[----:B---3--:R-:W-:Y:S04]  /*90100*/  STL.64 [R1+0x3680], R10 ;  /* 0x0036800a01007387 */ /* 0x008fe80000100a00 */
[----:B------:R1:W-:Y:S04]  /*90110*/  STL.64 [R1+0x2010], R24 ;  /* 0x0020101801007387 */ /* 0x0003e80000100a00 */
[----:B-1----:R0:W3:Y:S01]  /*90120*/  LDL.LU R25, [R1+0x3690] ;  /* 0x0036900001197983 */ /* 0x0020e20000300800 */
[----:B------:R-:W-:-:S05]  /*90130*/  IADD3 R24, P4, R14, R6, RZ ;  /* 0x000000060e187210 */ /* 0x000fca0007f9e0ff */
[----:B------:R3:W-:Y:S04]  /*90140*/  STL [R1+0x1ff0], R24 ;  /* 0x001ff01801007387 */ /* 0x0007e80000100800 */
[----:B---3--:R-:W3:Y:S04]  /*90150*/  LDL.LU.64 R24, [R1+0x3688] ;  /* 0x0036880001187983 */ /* 0x008ee80000300a00 */
[----:B--2---:R1:W-:Y:S04]  /*90160*/  STL.64 [R1+0x3670], R20 ;  /* 0x0036701401007387 */ /* 0x0043e80000100a00 */
[----:B-1----:R0:W2:Y:S01]  /*90170*/  LDL.64 R20, [R1+0x2008] ;  /* 0x0020080001147983 */ /* 0x0020a20000100a00 */
[----:B------:R-:W-:-:S03]  /*90180*/  IADD3 R10, P2, R14, R5, RZ ;  /* 0x000000050e0a7210 */ /* 0x000fc60007f5e0ff */
[----:B------:R1:W-:Y:S02]  /*90190*/  STL.64 [R1+0x3668], R16 ;  /* 0x0036681001007387 */ /* 0x0003e40000100a00 */
[C---:B------:R-:W-:Y:S02]  /*901a0*/  IMAD.X R11, R15.reuse, 0x1, R7, P2 ;  /* 0x000000010f0b7824 */ /* 0x040fe400010e0607 */
[----:B-1----:R-:W4:Y:S01]  /*901b0*/  LDL.LU R16, [R1+0x158] ;  /* 0x0001580001107983 */ /* 0x002f220000300800 */
[----:B--2---:R-:W-:-:S05]  /*901c0*/  IMAD.X R21, R15, 0x1, R4, P1 ;  /* 0x000000010f157824 */ /* 0x004fca00008e0604 */
[----:B------:R-:W-:Y:S04]  /*901d0*/  STL [R1+0x200c], R21 ;  /* 0x00200c1501007387 */ /* 0x000fe80000100800 */
[----:B------:R1:W-:Y:S04]  /*901e0*/  STL.64 [R1+0x2000], R10 ;  /* 0x0020000a01007387 */ /* 0x0003e80000100a00 */
[----:B-1----:R-:W2:Y:S04]  /*901f0*/  LDL.LU.64 R10, [R1+0x3680] ;  /* 0x00368000010a7983 */ /* 0x002ea80000300a00 */
[----:B------:R-:W-:Y:S04]  /*90200*/  STL.64 [R1+0x3658], R18 ;  /* 0x0036581201007387 */ /* 0x000fe80000100a00 */
[----:B------:R-:W-:Y:S04]  /*90210*/  STL [R1+0x3660], R19 ;  /* 0x0036601301007387 */ /* 0x000fe80000100800 */
[----:B--2---:R-:W-:Y:S04]  /*90220*/  STL.64 [R1+0x3648], R10 ;  /* 0x0036480a01007387 */ /* 0x004fe80000100a00 */
[----:B------:R1:W-:Y:S04]  /*90230*/  STL [R1+0x3650], R11 ;  /* 0x0036500b01007387 */ /* 0x0003e80000100800 */
[----:B-1----:R0:W2:Y:S01]  /*90240*/  LDL.64 R10, [R1+0x1ff0] ;  /* 0x001ff000010a7983 */ /* 0x0020a20000100a00 */
[----:B----4-:R-:W-:-:S02]  /*90250*/  SHF.R.S32.HI R14, RZ, 0x1f, R16 ;  /* 0x0000001fff0e7819 */ /* 0x010fc40000011410 */
[C---:B------:R-:W-:Y:S02]  /*90260*/  IADD3 R20, P1, R16.reuse, R0, RZ ;  /* 0x0000000010147210 */ /* 0x040fe40007f3e0ff */
[----:B------:R-:W-:Y:S01]  /*90270*/  IADD3 R18, P2, R16, R3, RZ ;  /* 0x0000000310127210 */ /* 0x000fe20007f5e0ff */
[----:B--2---:R-:W-:Y:S02]  /*90280*/  IMAD.X R11, R15, 0x1, R8, P4 ;  /* 0x000000010f0b7824 */ /* 0x004fe400020e0608 */
[----:B------:R-:W2:Y:S01]  /*90290*/  LDL.LU R15, [R1+0x3678] ;  /* 0x00367800010f7983 */ /* 0x000ea20000300800 */
[----:B------:R-:W-:Y:S01]  /*902a0*/  IMAD.X R21, R14, 0x1, R2, P1 ;  /* 0x000000010e157824 */ /* 0x000fe200008e0602 */
[C---:B------:R-:W-:Y:S02]  /*902b0*/  IADD3 R10, P4, R16.reuse, R5, RZ ;  /* 0x00000005100a7210 */ /* 0x040fe40007f9e0ff */
[----:B------:R-:W-:Y:S01]  /*902c0*/  IADD3 R16, P1, R16, R6, RZ ;  /* 0x0000000610107210 */ /* 0x000fe20007f3e0ff */
[----:B------:R-:W-:Y:S01]  /*902d0*/  STL [R1+0x1ff4], R11 ;  /* 0x001ff40b01007387 */ /* 0x000fe20000100800 */
[----:B------:R-:W-:-:S03]  /*902e0*/  IMAD.X R19, R14, 0x1, R4, P2 ;  /* 0x000000010e137824 */ /* 0x000fc600010e0604 */
[----:B------:R1:W-:Y:S04]  /*902f0*/  STL.64 [R1+0x1fe8], R20 ;  /* 0x001fe81401007387 */ /* 0x0003e80000100a00 */
[----:B-1----:R-:W4:Y:S04]  /*90300*/  LDL.LU.64 R20, [R1+0x3670] ;  /* 0x0036700001147983 */ /* 0x002f280000300a00 */
[----:B------:R1:W-:Y:S04]  /*90310*/  STL [R1+0x1fb0], R16 ;  /* 0x001fb01001007387 */ /* 0x0003e80000100800 */
[----:B-1----:R-:W3:Y:S04]  /*90320*/  LDL.LU.64 R16, [R1+0x3668] ;  /* 0x0036680001107983 */ /* 0x002ee80000300a00 */
[----:B------:R1:W-:Y:S01]  /*90330*/  STL.64 [R1+0x1fe0], R18 ;  /* 0x001fe01201007387 */ /* 0x0003e20000100a00 */
[----:B--2---:R-:W-:-:S05]  /*90340*/  SHF.R.S32.HI R11, RZ, 0x1f, R15 ;  /* 0x0000001fff0b7819 */ /* 0x004fca000001140f */
[----:B------:R2:W-:Y:S04]  /*90350*/  STL [R1+0x118], R11 ;  /* 0x0001180b01007387 */ /* 0x0005e80000100800 */
[----:B-1----:R0:W4:Y:S01]  /*90360*/  LDL.LU R19, [R1+0x3660] ;  /* 0x0036600001137983 */ /* 0x0021220000300800 */
[----:B------:R-:W-:-:S05]  /*90370*/  IADD3 R18, P2, R15, R0, RZ ;  /* 0x000000000f127210 */ /* 0x000fca0007f5e0ff */
[----:B------:R4:W-:Y:S01]  /*90380*/  STL [R1+0x1fa8], R18 ;  /* 0x001fa81201007387 */ /* 0x0009e20000100800 */
[----:B--2---:R-:W-:-:S03]  /*90390*/  IMAD.X R11, R14, 0x1, R7, P4 ;  /* 0x000000010e0b7824 */ /* 0x004fc600020e0607 */
[----:B----4-:R-:W2:Y:S04]  /*903a0*/  LDL.LU.64 R18, [R1+0x3658] ;  /* 0x0036580001127983 */ /* 0x010ea80000300a00 */
[----:B------:R1:W-:Y:S04]  /*903b0*/  STL.64 [R1+0x1fc8], R10 ;  /* 0x001fc80a01007387 */ /* 0x0003e80000100a00 */
[----:B-1----:R0:W4:Y:S04]  /*903c0*/  LDL.LU R11, [R1+0x3650] ;  /* 0x00365000010b7983 */ /* 0x0021280000300800 */
[----:B------:R1:W-:Y:S01]  /*903d0*/  STL.64 [R1+0x3640], R6 ;  /* 0x0036400601007387 */ /* 0x0003e20000100a00 */
[----:B------:R-:W-:-:S03]  /*903e0*/  IADD3 R10, P4, R15, R3, RZ ;  /* 0x000000030f0a7210 */ /* 0x000fc60007f9e0ff */
[----:B-1----:R0:W3:Y:S04]  /*903f0*/  LDL.64 R6, [R1+0x1fb0] ;  /* 0x001fb00001067983 */ /* 0x0020e80000100a00 */
[----:B------:R4:W-:Y:S04]  /*90400*/  STL [R1+0x1fa0], R10 ;  /* 0x001fa00a01007387 */ /* 0x0009e80000100800 */
[----:B----4-:R-:W4:Y:S01]  /*90410*/  LDL.LU.64 R10, [R1+0x3648] ;  /* 0x00364800010a7983 */ /* 0x010f220000300a00 */
[----:B---3--:R-:W-:-:S05]  /*90420*/  IMAD.X R7, R14, 0x1, R8, P1 ;  /* 0x000000010e077824 */ /* 0x008fca00008e0608 */
[----:B------:R1:W-:Y:S04]  /*90430*/  STL [R1+0x1fb4], R7 ;  /* 0x001fb40701007387 */ /* 0x0003e80000100800 */
[----:B-1----:R0:W3:Y:S04]  /*90440*/  LDL.64 R6, [R1+0x1fa8] ;  /* 0x001fa80001067983 */ /* 0x0020e80000100a00 */
[----:B----4-:R-:W-:Y:S04]  /*90450*/  STL.64 [R1+0x3638], R10 ;  /* 0x0036380a01007387 */ /* 0x010fe80000100a00 */
[----:B------:R1:W-:Y:S04]  /*90460*/  STL.64 [R1+0x3618], R8 ;  /* 0x0036180801007387 */ /* 0x0003e80000100a00 */
[----:B-1----:R-:W4:Y:S04]  /*90470*/  LDL R8, [R1+0x150] ;  /* 0x0001500001087983 */ /* 0x002f280000100800 */
[----:B------:R-:W-:Y:S04]  /*90480*/  STL.64 [R1+0x3620], R20 ;  /* 0x0036201401007387 */ /* 0x000fe80000100a00 */
[----:B------:R-:W-:Y:S04]  /*90490*/  STL.64 [R1+0x3628], R16 ;  /* 0x0036281001007387 */ /* 0x000fe80000100a00 */
[----:B------:R1:W-:Y:S04]  /*904a0*/  STL [R1+0x3630], R17 ;  /* 0x0036301101007387 */ /* 0x0003e80000100800 */
[----:B-1----:R0:W2:Y:S04]  /*904b0*/  LDL.64 R16, [R1+0x1fa0] ;  /* 0x001fa00001107983 */ /* 0x0020a80000100a00 */
[----:B------:R-:W3:Y:S04]  /*904c0*/  LDL.LU R14, [R1+0x144] ;  /* 0x00014400010e7983 */ /* 0x000ee80000300800 */
[----:B---3--:R1:W-:Y:S04]  /*904d0*/  STL [R1+0x3590], R14 ;  /* 0x0035900e01007387 */ /* 0x0083e80000100800 */
[----:B-1----:R-:W3:Y:S04]  /*904e0*/  LDL.LU R14, [R1+0x148] ;  /* 0x00014800010e7983 */ /* 0x002ee80000300800 */
[----:B---3--:R1:W-:Y:S04]  /*904f0*/  STL [R1+0x35c8], R14 ;  /* 0x0035c80e01007387 */ /* 0x0083e80000100800 */
[----:B-1----:R-:W3:Y:S04]  /*90500*/  LDL.LU R14, [R1+0x14c] ;  /* 0x00014c00010e7983 */ /* 0x002ee80000300800 */
[----:B---3--:R1:W-:Y:S04]  /*90510*/  STL [R1+0x3610], R14 ;  /* 0x0036100e01007387 */ /* 0x0083e80000100800 */
[----:B-1----:R-:W3:Y:S02]  /*90520*/  LDL.LU R14, [R1+0x118] ;  /* 0x00011800010e7983 */ /* 0x002ee40000300800 */
[----:B---3--:R-:W-:-:S05]  /*90530*/  IMAD.X R7, R14, 0x1, R2, P2 ;  /* 0x000000010e077824 */ /* 0x008fca00010e0602 */
[----:B------:R1:W-:Y:S04]  /*90540*/  STL [R1+0x1fac], R7 ;  /* 0x001fac0701007387 */ /* 0x0003e80000100800 */
[----:B-1----:R-:W3:Y:S02]  /*90550*/  LDL.LU.64 R6, [R1+0x3640] ;  /* 0x0036400001067983 */ /* 0x002ee40000300a00 */
[----:B---3--:R-:W-:-:S05]  /*90560*/  IADD3 R10, P2, R15, R6, RZ ;  /* 0x000000060f0a7210 */ /* 0x008fca0007f5e0ff */
[----:B------:R1:W-:Y:S04]  /*90570*/  STL [R1+0x1f70], R10 ;  /* 0x001f700a01007387 */ /* 0x0003e80000100800 */
[----:B-1----:R-:W3:Y:S01]  /*90580*/  LDL.LU.64 R10, [R1+0x3638] ;  /* 0x00363800010a7983 */ /* 0x002ee20000300a00 */
[----:B--2---:R-:W-:Y:S01]  /*90590*/  IMAD.X R17, R14, 0x1, R4, P4 ;  /* 0x000000010e117824 */ /* 0x004fe200020e0604 */
[----:B------:R-:W-:Y:S02]  /*905a0*/  IADD3 R20, P1, R15, R5, RZ ;  /* 0x000000050f147210 */ /* 0x000fe40007f3e0ff */
[----:B----4-:R-:W-:Y:S01]  /*905b0*/  IADD3 R16, P4, R8, R0, RZ ;  /* 0x0000000008107210 */ /* 0x010fe20007f9e0ff */
[----:B---3--:R1:W-:Y:S04]  /*905c0*/  STL.64 [R1+0x3608], R10 ;  /* 0x0036080a01007387 */ /* 0x0083e80000100a00 */
[----:B-1----:R0:W2:Y:S04]  /*905d0*/  LDL.64 R10, [R1+0x1f70] ;  /* 0x001f7000010a7983 */ /* 0x0020a80000100a00 */
[----:B------:R1:W-:Y:S04]  /*905e0*/  STL [R1+0x1fa4], R17 ;  /* 0x001fa41101007387 */ /* 0x0003e80000100800 */
[----:B-1----:R0:W3:Y:S01]  /*905f0*/  LDL.LU R17, [R1+0x3630] ;  /* 0x0036300001117983 */ /* 0x0020e20000300800 */
[----:B------:R-:W-:Y:S01]  /*90600*/  IMAD.X R21, R14, 0x1, R7, P1 ;  /* 0x000000010e157824 */ /* 0x000fe200008e0607 */
[----:B------:R-:W-:-:S02]  /*90610*/  SHF.R.S32.HI R15, RZ, 0x1f, R8 ;  /* 0x0000001fff0f7819 */ /* 0x000fc40000011408 */
[----:B------:R3:W-:Y:S01]  /*90620*/  STL [R1+0x1f68], R16 ;  /* 0x001f681001007387 */ /* 0x0007e20000100800 */
[----:B------:R-:W-:-:S03]  /*90630*/  IADD3 R8, P1, R8, R3, RZ ;  /* 0x0000000308087210 */ /* 0x000fc60007f3e0ff */
[----:B---3--:R-:W3:Y:S04]  /*90640*/  LDL.LU.64 R16, [R1+0x3628] ;  /* 0x0036280001107983 */ /* 0x008ee80000300a00 */
[----:B------:R1:W-:Y:S04]  /*90650*/  STL.64 [R1+0x1f88], R20 ;  /* 0x001f881401007387 */ /* 0x0003e80000100a00 */
[----:B-1----:R-:W4:Y:S04]  /*90660*/  LDL.LU.64 R20, [R1+0x3620] ;  /* 0x0036200001147983 */ /* 0x002f280000300a00 */
[----:B------:R1:W-:Y:S04]  /*90670*/  STL.64 [R1+0x3600], R6 ;  /* 0x0036000601007387 */ /* 0x0003e80000100a00 */
[----:B-1----:R0:W3:Y:S04]  /*90680*/  LDL.64 R6, [R1+0x1f68] ;  /* 0x001f680001067983 */ /* 0x0020e80000100a00 */
[----:B------:R1:W-:Y:S04]  /*90690*/  STL [R1+0x1f60], R8 ;  /* 0x001f600801007387 */ /* 0x0003e80000100800 */
[----:B-1----:R-:W2:Y:S02]  /*906a0*/  LDL.LU.64 R8, [R1+0x3618] ;  /* 0x0036180001087983 */ /* 0x002ea40000300a00 */
[----:B--2---:R-:W-:-:S02]  /*906b0*/  IMAD.X R11, R14, 0x1, R8, P2 ;  /* 0x000000010e0b7824 */ /* 0x004fc400010e0608 */
[----:B------:R-:W2:Y:S04]  /*906c0*/  LDL.LU R14, [R1+0x3610] ;  /* 0x00361000010e7983 */ /* 0x000ea80000300800 */
[----:B------:R1:W-:Y:S04]  /*906d0*/  STL [R1+0x1f74], R11 ;  /* 0x001f740b01007387 */ /* 0x0003e80000100800 */
[----:B-1----:R-:W4:Y:S04]  /*906e0*/  LDL.LU.64 R10, [R1+0x3608] ;  /* 0x00360800010a7983 */ /* 0x002f280000300a00 */
[----:B------:R-:W-:Y:S01]  /*906f0*/  STL.64 [R1+0x35f0], R8 ;  /* 0x0035f00801007387 */ /* 0x000fe20000100a00 */
[----:B---3--:R-:W-:-:S03]  /*90700*/  IMAD.X R7, R15, 0x1, R2, P4 ;  /* 0x000000010f077824 */ /* 0x008fc600020e0602 */
[----:B------:R-:W-:Y:S04]  /*90710*/  STL [R1+0x35f8], R9 ;  /* 0x0035f80901007387 */ /* 0x000fe80000100800 */
[----:B------:R1:W-:Y:S04]  /*90720*/  STL.64 [R1+0x35e0], R18 ;  /* 0x0035e01201007387 */ /* 0x0003e80000100a00 */
[----:B-1----:R-:W3:Y:S04]  /*90730*/  LDL.LU R18, [R1+0x150] ;  /* 0x0001500001127983 */ /* 0x002ee80000300800 */
[----:B------:R-:W-:Y:S04]  /*90740*/  STL [R1+0x35e8], R19 ;  /* 0x0035e81301007387 */ /* 0x000fe80000100800 */
[----:B------:R1:W-:Y:S04]  /*90750*/  STL [R1+0x1f6c], R7 ;  /* 0x001f6c0701007387 */ /* 0x0003e80000100800 */
[----:B-1----:R-:W2:Y:S04]  /*90760*/  LDL.LU.64 R6, [R1+0x3600] ;  /* 0x0036000001067983 */ /* 0x002ea80000300a00 */
[----:B----4-:R-:W-:Y:S04]  /*90770*/  STL [R1+0x35d8], R11 ;  /* 0x0035d80b01007387 */ /* 0x010fe80000100800 */
[----:B------:R1:W-:Y:S04]  /*90780*/  STL.64 [R1+0x35d0], R24 ;  /* 0x0035d01801007387 */ /* 0x0003e80000100a00 */
[----:B-1----:R0:W4:Y:S01]  /*90790*/  LDL.64 R24, [R1+0x1f60] ;  /* 0x001f600001187983 */ /* 0x0021220000100a00 */
[----:B---3--:R-:W-:-:S02]  /*907a0*/  IADD3 R8, P2, R18, R5, RZ ;  /* 0x0000000512087210 */ /* 0x008fc40007f5e0ff */
[----:B--2---:R-:W-:-:S03]  /*907b0*/  SHF.R.S32.HI R11, RZ, 0x1f, R14 ;  /* 0x0000001fff0b7819 */ /* 0x004fc6000001140e */
[C---:B------:R-:W-:Y:S02]  /*907c0*/  IMAD.X R9, R15.reuse, 0x1, R7, P2 ;  /* 0x000000010f097824 */ /* 0x040fe400010e0607 */
[----:B----4-:R-:W-:-:S05]  /*907d0*/  IMAD.X R25, R15, 0x1, R4, P1 ;  /* 0x000000010f197824 */ /* 0x010fca00008e0604 */
[----:B------:R-:W-:Y:S04]  /*907e0*/  STL [R1+0x1f64], R25 ;  /* 0x001f641901007387 */ /* 0x000fe80000100800 */
[----:B------:R-:W-:Y:S04]  /*907f0*/  STL [R1+0x118], R11 ;  /* 0x0001180b01007387 */ /* 0x000fe80000100800 */
[----:B------:R1:W-:Y:S04]  /*90800*/  STL.64 [R1+0x1f48], R8 ;  /* 0x001f480801007387 */ /* 0x0003e80000100a00 */
[----:B-1----:R0:W2:Y:S01]  /*90810*/  LDL.LU R9, [R1+0x35f8] ;  /* 0x0035f80001097983 */ /* 0x0020a20000300800 */
[----:B------:R-:W-:-:S05]  /*90820*/  IADD3 R8, P2, R14, R3, RZ ;  /* 0x000000030e087210 */ /* 0x000fca0007f5e0ff */
[----:B------:R2:W-:Y:S04]  /*90830*/  STL [R1+0x1f18], R8 ;  /* 0x001f180801007387 */ /* 0x0005e80000100800 */
[----:B--2---:R-:W2:Y:S01]  /*90840*/  LDL.LU.64 R8, [R1+0x35f0] ;  /* 0x0035f00001087983 */ /* 0x004ea20000300a00 */
[----:B------:R-:W-:Y:S02]  /*90850*/  IADD3 R18, P4, R18, R6, RZ ;  /* 0x0000000612127210 */ /* 0x000fe40007f9e0ff */
[----:B------:R-:W-:-:S03]  /*90860*/  IADD3 R24, P1, R14, R0, RZ ;  /* 0x000000000e187210 */ /* 0x000fc60007f3e0ff */
[----:B--2---:R-:W-:Y:S02]  /*90870*/  IMAD.X R19, R15, 0x1, R8, P4 ;  /* 0x000000010f137824 */ /* 0x004fe400020e0608 */
[----:B------:R0:W2:Y:S04]  /*90880*/  LDL.LU R15, [R1+0x35ec] ;  /* 0x0035ec00010f7983 */ /* 0x0000a80000300800 */
[----:B------:R1:W-:Y:S04]  /*90890*/  STL.64 [R1+0x1f28], R18 ;  /* 0x001f281201007387 */ /* 0x0003e80000100a00 */
[----:B-1----:R0:W3:Y:S01]  /*908a0*/  LDL.LU R19, [R1+0x35e8] ;  /* 0x0035e80001137983 */ /* 0x0020e20000300800 */
[----:B------:R-:W-:Y:S01]  /*908b0*/  IADD3 R18, P4, R14, R5, RZ ;  /* 0x000000050e127210 */ /* 0x000fe20007f9e0ff */
[----:B------:R-:W-:-:S04]  /*908c0*/  IMAD.X R25, R11, 0x1, R2, P1 ;  /* 0x000000010b197824 */ /* 0x000fc800008e0602 */
[----:B------:R3:W-:Y:S04]  /*908d0*/  STL [R1+0x1ef8], R18 ;  /* 0x001ef81201007387 */ /* 0x0007e80000100800 */
[----:B---3--:R-:W3:Y:S04]  /*908e0*/  LDL.LU.64 R18, [R1+0x35e0] ;  /* 0x0035e00001127983 */ /* 0x008ee80000300a00 */
[----:B------:R-:W4:Y:S04]  /*908f0*/  LDL.LU R11, [R1+0x35d8] ;  /* 0x0035d800010b7983 */ /* 0x000f280000300800 */
[----:B------:R1:W-:Y:S04]  /*90900*/  STL.64 [R1+0x1f20], R24 ;  /* 0x001f201801007387 */ /* 0x0003e80000100a00 */
[----:B-1----:R-:W2:Y:S01]  /*90910*/  LDL.LU.64 R24, [R1+0x35d0] ;  /* 0x0035d00001187983 */ /* 0x002ea20000300a00 */
[----:B------:R-:W-:-:S03]  /*90920*/  IADD3 R14, P1, R14, R6, RZ ;  /* 0x000000060e0e7210 */ /* 0x000fc60007f3e0ff */
[----:B------:R1:W-:Y:S04]  /*90930*/  STL.64 [R1+0x35c0], R2 ;  /* 0x0035c00201007387 */ /* 0x0003e80000100a00 */
[----:B-1----:R0:W3:Y:S04]  /*90940*/  LDL.64 R2, [R1+0x1ef8] ;  /* 0x001ef80001027983 */ /* 0x0020e80000100a00 */
[----:B------:R1:W-:Y:S04]  /*90950*/  STL [R1+0x1ed0], R14 ;  /* 0x001ed00e01007387 */ /* 0x0003e80000100800 */
[----:B-1----:R-:W4:Y:S04]  /*90960*/  LDL.LU R14, [R1+0x35c8] ;  /* 0x0035c800010e7983 */ /* 0x002f280000300800 */
[----:B--2---:R-:W-:Y:S04]  /*90970*/  STL.64 [R1+0x35b8], R24 ;  /* 0x0035b81801007387 */ /* 0x004fe80000100a00 */
[----:B------:R1:W-:Y:S04]  /*90980*/  STL.64 [R1+0x3598], R16 ;  /* 0x0035981001007387 */ /* 0x0003e80000100a00 */
[----:B-1----:R0:W2:Y:S04]  /*90990*/  LDL.64 R16, [R1+0x1f18] ;  /* 0x001f180001107983 */ /* 0x0020a80000100a00 */
[----:B------:R-:W-:Y:S04]  /*909a0*/  STL.64 [R1+0x35a8], R22 ;  /* 0x0035a81601007387 */ /* 0x000fe80000100a00 */
[----:B------:R1:W-:Y:S04]  /*909b0*/  STL [R1+0x35b0], R23 ;  /* 0x0035b01701007387 */ /* 0x0003e80000100800 */
[----:B-1----:R0:W3:Y:S01]  /*909c0*/  LDL.64 R22, [R1+0x1ed0] ;  /* 0x001ed00001167983 */ /* 0x0020e20000100a00 */
[----:B----4-:R-:W-:-:S03]  /*909d0*/  SHF.R.S32.HI R15, RZ, 0x1f, R14 ;  /* 0x0000001fff0f7819 */ /* 0x010fc6000001140e */
[----:B---3--:R-:W2:Y:S04]  /*909e0*/  LDL.LU R23, [R1+0x118] ;  /* 0x0001180001177983 */ /* 0x008ea80000300800 */
[----:B------:R-:W-:Y:S01]  /*909f0*/  STL [R1+0x11c], R15 ;  /* 0x00011c0f01007387 */ /* 0x000fe20000100800 */
[C---:B--2---:R-:W-:Y:S02]  /*90a00*/  IMAD.X R17, R23.reuse, 0x1, R4, P2 ;  /* 0x0000000117117824 */ /* 0x044fe400010e0604 */
[----:B------:R-:W-:-:S03]  /*90a10*/  IMAD.X R3, R23, 0x1, R7, P4 ;  /* 0x0000000117037824 */ /* 0x000fc600020e0607 */
[----:B------:R-:W-:Y:S04]  /*90a20*/  STL [R1+0x1f1c], R17 ;  /* 0x001f1c1101007387 */ /* 0x000fe80000100800 */
[----:B------:R1:W-:Y:S04]  /*90a30*/  STL [R1+0x1efc], R3 ;  /* 0x001efc0301007387 */ /* 0x0003e80000100800 */
[----:B-1----:R-:W2:Y:S01]  /*90a40*/  LDL.LU.64 R2, [R1+0x35c0] ;  /* 0x0035c00001027983 */ /* 0x002ea20000300a00 */
[----:B------:R-:W-:Y:S01]  /*90a50*/  IMAD.X R23, R23, 0x1, R8, P1 ;  /* 0x0000000117177824 */ /* 0x000fe200008e0608 */
[----:B--2---:R-:W-:-:S05]  /*90a60*/  IADD3 R24, P4, R14, R3, RZ ;  /* 0x000000030e187210 */ /* 0x004fca0007f9e0ff */
[----:B------:R1:W-:Y:S04]  /*90a70*/  STL [R1+0x1ec0], R24 ;  /* 0x001ec01801007387 */ /* 0x0003e80000100800 */
[----:B-1----:R-:W2:Y:S04]  /*90a80*/  LDL.LU.64 R24, [R1+0x35b8] ;  /* 0x0035b80001187983 */ /* 0x002ea80000300a00 */
[----:B------:R1:W-:Y:S04]  /*90a90*/  STL [R1+0x1ed4], R23 ;  /* 0x001ed41701007387 */ /* 0x0003e80000100800 */
[----:B-1----:R0:W3:Y:S01]  /*90aa0*/  LDL.LU R23, [R1+0x35b0] ;  /* 0x0035b00001177983 */ /* 0x0020e20000300800 */
[----:B------:R-:W-:-:S02]  /*90ab0*/  IADD3 R16, P2, R14, R0, RZ ;  /* 0x000000000e107210 */ /* 0x000fc40007f5e0ff */
[----:B------:R-:W-:-:S03]  /*90ac0*/  IADD3 R22, P1, R14, R5, RZ ;  /* 0x000000050e167210 */ /* 0x000fc60007f3e0ff */
[----:B------:R-:W-:Y:S02]  /*90ad0*/  IMAD.X R17, R15, 0x1, R2, P2 ;  /* 0x000000010f117824 */ /* 0x000fe400010e0602 */
[----:B------:R3:W-:Y:S04]  /*90ae0*/  STL [R1+0x1ea8], R22 ;  /* 0x001ea81601007387 */ /* 0x0007e80000100800 */
[----:B---3--:R-:W3:Y:S04]  /*90af0*/  LDL.LU.64 R22, [R1+0x35a8] ;  /* 0x0035a80001167983 */ /* 0x008ee80000300a00 */
[----:B------:R0:W4:Y:S04]  /*90b00*/  LDL.LU R15, [R1+0x35a0] ;  /* 0x0035a000010f7983 */ /* 0x0001280000300800 */
[----:B------:R1:W-:Y:S04]  /*90b10*/  STL.64 [R1+0x1ec8], R16 ;  /* 0x001ec81001007387 */ /* 0x0003e80000100a00 */
[----:B-1----:R-:W2:Y:S04]  /*90b20*/  LDL.LU.64 R16, [R1+0x3598] ;  /* 0x0035980001107983 */ /* 0x002ea80000300a00 */
[----:B------:R1:W-:Y:S04]  /*90b30*/  STL.64 [R1+0x3580], R2 ;  /* 0x0035800201007387 */ /* 0x0003e80000100a00 */
[----:B-1----:R-:W3:Y:S01]  /*90b40*/  LDL.64 R2, [R1+0x1ea8] ;  /* 0x001ea80001027983 */ /* 0x002ee20000100a00 */
[----:B------:R-:W-:-:S03]  /*90b50*/  IADD3 R14, P2, R14, R6, RZ ;  /* 0x000000060e0e7210 */ /* 0x000fc60007f5e0ff */
[----:B---3--:R-:W-:Y:S04]  /*90b60*/  STL [R1+0x3588], R2 ;  /* 0x0035880201007387 */ /* 0x008fe80000100800 */
[----:B------:R1:W-:Y:S04]  /*90b70*/  STL [R1+0x358c], R3 ;  /* 0x00358c0301007387 */ /* 0x0003e80000100800 */
[----:B-1----:R0:W3:Y:S04]  /*90b80*/  LDL.64 R2, [R1+0x1ec0] ;  /* 0x001ec00001027983 */ /* 0x0020e80000100a00 */
[----:B------:R1:W-:Y:S04]  /*90b90*/  STL [R1+0x1e90], R14 ;  /* 0x001e900e01007387 */ /* 0x0003e80000100800 */
[----:B-1----:R-:W4:Y:S04]  /*90ba0*/  LDL.LU R14, [R1+0x3590] ;  /* 0x00359000010e7983 */ /* 0x002f280000300800 */
[----:B------:R1:W-:Y:S04]  /*90bb0*/  STL.64 [R1+0x3570], R18 ;  /* 0x0035701201007387 */ /* 0x0003e80000100a00 */
[----:B-1----:R0:W2:Y:S04]  /*90bc0*/  LDL.64 R18, [R1+0x1e90] ;  /* 0x001e900001127983 */ /* 0x0020a80000100a00 */
[----:B--2---:R-:W3:Y:S02]  /*90bd0*/  LDL.LU R19, [R1+0x11c] ;  /* 0x00011c0001137983 */ /* 0x004ee40000300800 */
[----:B---3--:R-:W-:Y:S01]  /*90be0*/  IMAD.X R3, R19, 0x1, R4, P4 ;  /* 0x0000000113037824 */ /* 0x008fe200020e0604 */
[----:B----4-:R-:W-:-:S04]  /*90bf0*/  IADD3 R2, P4, R14, R0, RZ ;  /* 0x000000000e027210 */ /* 0x010fc80007f9e0ff */
[----:B------:R1:W-:Y:S04]  /*90c00*/  STL [R1+0x1ec4], R3 ;  /* 0x001ec40301007387 */ /* 0x0003e80000100800 */
[----:B-1----:R0:W2:Y:S04]  /*90c10*/  LDL.LU R3, [R1+0x358c] ;  /* 0x00358c0001037983 */ /* 0x0020a80000300800 */
[----:B------:R-:W-:Y:S04]  /*90c20*/  STL.64 [R1+0x3578], R4 ;  /* 0x0035780401007387 */ /* 0x000fe80000100a00 */
        /* <DEDUP_REMOVED lines=10> */
[----:B------:R1:W-:Y:S04]  /*90cd0*/  STL.64 [R1+0x3550], R10 ;  /* 0x0035500a01007387 */ /* 0x0003e80000100a00 */
[----:B-1----:R-:W2:Y:S04]  /*90ce0*/  LDL R10, [R1+0x140] ;  /* 0x00014000010a7983 */ /* 0x002ea80000100800 */
[----:B------:R1:W-:Y:S04]  /*90cf0*/  STL [R1+0x1e80], R4 ;  /* 0x001e800401007387 */ /* 0x0003e80000100800 */
[----:B-1----:R-:W3:Y:S04]  /*90d00*/  LDL.LU.64 R4, [R1+0x3578] ;  /* 0x0035780001047983 */ /* 0x002ee80000300a00 */
[----:B------:R1:W-:Y:S04]  /*90d10*/  STL [R1+0x1e94], R19 ;  /* 0x001e941301007387 */ /* 0x0003e80000100800 */
[----:B-1----:R-:W4:Y:S04]  /*90d20*/  LDL.LU.64 R18, [R1+0x3570] ;  /* 0x0035700001127983 */ /* 0x002f280000300a00 */
[----:B------:R1:W-:Y:S04]  /*90d30*/  STL.64 [R1+0x3558], R8 ;  /* 0x0035580801007387 */ /* 0x0003e80000100a00 */
[----:B-1----:R0:W2:Y:S01]  /*90d40*/  LDL.64 R8, [R1+0x1e80] ;  /* 0x001e800001087983 */ /* 0x0020a20000100a00 */
[----:B---3--:R-:W-:-:S03]  /*90d50*/  IADD3 R6, P2, R14, R5, RZ ;  /* 0x000000050e067210 */ /* 0x008fc60007f5e0ff */
[----:B----4-:R-:W-:Y:S04]  /*90d60*/  STL.64 [R1+0x3538], R18 ;  /* 0x0035381201007387 */ /* 0x010fe80000100a00 */
[----:B------:R1:W-:Y:S04]  /*90d70*/  STL [R1+0x1e60], R6 ;  /* 0x001e600601007387 */ /* 0x0003e80000100800 */
[----:B-1----:R0:W3:Y:S01]  /*90d80*/  LDL.LU R6, [R1+0x3568] ;  /* 0x0035680001067983 */ /* 0x0020e20000300800 */
[----:B------:R-:W-:-:S05]  /*90d90*/  SHF.R.S32.HI R15, RZ, 0x1f, R14 ;  /* 0x0000001fff0f7819 */ /* 0x000fca000001140e */
[----:B------:R-:W-:-:S05]  /*90da0*/  IMAD.X R7, R15, 0x1, R2, P4 ;  /* 0x000000010f077824 */ /* 0x000fca00020e0602 */
[----:B------:R3:W-:Y:S04]  /*90db0*/  STL [R1+0x1e8c], R7 ;  /* 0x001e8c0701007387 */ /* 0x0007e80000100800 */
[----:B---3--:R-:W3:Y:S04]  /*90dc0*/  LDL.LU.64 R6, [R1+0x3560] ;  /* 0x0035600001067983 */ /* 0x008ee80000300a00 */
[----:B------:R1:W-:Y:S04]  /*90dd0*/  STL.64 [R1+0x3548], R2 ;  /* 0x0035480201007387 */ /* 0x0003e80000100a00 */
[----:B-1----:R0:W4:Y:S01]  /*90de0*/  LDL.64 R2, [R1+0x1e60] ;  /* 0x001e600001027983 */ /* 0x0021220000100a00 */
[----:B--2---:R-:W-:Y:S01]  /*90df0*/  IMAD.X R9, R15, 0x1, R4, P1 ;  /* 0x000000010f097824 */ /* 0x004fe200008e0604 */
[----:B---3--:R-:W-:-:S02]  /*90e00*/  IADD3 R18, P4, R14, R6, RZ ;  /* 0x000000060e127210 */ /* 0x008fc40007f9e0ff */
[----:B------:R-:W-:Y:S02]  /*90e10*/  SHF.R.S32.HI R14, RZ, 0x1f, R10 ;  /* 0x0000001fff0e7819 */ /* 0x000fe4000001140a */
[----:B------:R-:W-:Y:S01]  /*90e20*/  IADD3 R10, P1, R10, R0, RZ ;  /* 0x000000000a0a7210 */ /* 0x000fe20007f3e0ff */
[----:B------:R-:W-:Y:S04]  /*90e30*/  STL [R1+0x3540], R18 ;  /* 0x0035401201007387 */ /* 0x000fe80000100800 */
[----:B------:R1:W-:Y:S01]  /*90e40*/  STL [R1+0x1e84], R9 ;  /* 0x001e840901007387 */ /* 0x0003e20000100800 */
[----:B----4-:R-:W-:-:S03]  /*90e50*/  IMAD.X R3, R15, 0x1, R7, P2 ;  /* 0x000000010f037824 */ /* 0x010fc600010e0607 */
[----:B-1----:R-:W2:Y:S04]  /*90e60*/  LDL.LU.64 R8, [R1+0x3558] ;  /* 0x0035580001087983 */ /* 0x002ea80000300a00 */
[----:B------:R1:W-:Y:S04]  /*90e70*/  STL [R1+0x1e38], R10 ;  /* 0x001e380a01007387 */ /* 0x0003e80000100800 */
[----:B-1----:R-:W3:Y:S04]  /*90e80*/  LDL.LU.64 R10, [R1+0x3550] ;  /* 0x00355000010a7983 */ /* 0x002ee80000300a00 */
[----:B------:R1:W-:Y:S04]  /*90e90*/  STL [R1+0x352c], R0 ;  /* 0x00352c0001007387 */ /* 0x0003e80000100800 */
[----:B-1----:R-:W4:Y:S04]  /*90ea0*/  LDL.LU R0, [R1+0x140] ;  /* 0x0001400001007983 */ /* 0x002f280000300800 */
[----:B------:R1:W-:Y:S04]  /*90eb0*/  STL [R1+0x1e64], R3 ;  /* 0x001e640301007387 */ /* 0x0003e80000100800 */
[----:B-1----:R-:W4:Y:S04]  /*90ec0*/  LDL.LU.64 R2, [R1+0x3548] ;  /* 0x0035480001027983 */ /* 0x002f280000300a00 */
[----:B------:R1:W-:Y:S04]  /*90ed0*/  STL.64 [R1+0x3530], R6 ;  /* 0x0035300601007387 */ /* 0x0003e80000100a00 */
[----:B-1----:R0:W3:Y:S01]  /*90ee0*/  LDL.64 R6, [R1+0x1e38] ;  /* 0x001e380001067983 */ /* 0x0020e20000100a00 */
[----:B----4-:R-:W-:-:S05]  /*90ef0*/  IADD3 R18, P2, R0, R3, RZ ;  /* 0x0000000300127210 */ /* 0x010fca0007f5e0ff */
[----:B------:R1:W-:Y:S04]  /*90f00*/  STL [R1+0x1e30], R18 ;  /* 0x001e301201007387 */ /* 0x0003e80000100800 */
[----:B-1----:R-:W4:Y:S01]  /*90f10*/  LDL.LU R18, [R1+0x3540] ;  /* 0x0035400001127983 */ /* 0x002f220000300800 */
[----:B--2---:R-:W-:-:S05]  /*90f20*/  IMAD.X R19, R15, 0x1, R8, P4 ;  /* 0x000000010f137824 */ /* 0x004fca00020e0608 */
[----:B----4-:R1:W-:Y:S04]  /*90f30*/  STL.64 [R1+0x1e40], R18 ;  /* 0x001e401201007387 */ /* 0x0103e80000100a00 */
[----:B-1----:R-:W2:Y:S04]  /*90f40*/  LDL.LU.64 R18, [R1+0x3538] ;  /* 0x0035380001127983 */ /* 0x002ea80000300a00 */
[----:B--2---:R1:W-:Y:S04]  /*90f50*/  STL.64 [R1+0x3520], R18 ;  /* 0x0035201201007387 */ /* 0x0043e80000100a00 */
[----:B-1----:R-:W2:Y:S04]  /*90f60*/  LDL.64 R18, [R1+0x1e30] ;  /* 0x001e300001127983 */ /* 0x002ea80000100a00 */
[----:B--2---:R-:W-:Y:S04]  /*90f70*/  STL [R1+0x3528], R18 ;  /* 0x0035281201007387 */ /* 0x004fe80000100800 */
[----:B------:R-:W-:Y:S04]  /*90f80*/  STL.64 [R1+0x3510], R22 ;  /* 0x0035101601007387 */ /* 0x000fe80000100a00 */
[----:B------:R-:W-:Y:S04]  /*90f90*/  STL [R1+0x3518], R23 ;  /* 0x0035181701007387 */ /* 0x000fe80000100800 */
[----:B------:R-:W2:Y:S01]  /*90fa0*/  LDL.LU R15, [R1+0x130] ;  /* 0x00013000010f7983 */ /* 0x000ea20000300800 */
[----:B---3--:R-:W-:-:S03]  /*90fb0*/  IMAD.X R7, R14, 0x1, R2, P1 ;  /* 0x000000010e077824 */ /* 0x008fc600008e0602 */
[----:B--2---:R1:W-:Y:S04]  /*90fc0*/  STL [R1+0x34b8], R15 ;  /* 0x0034b80f01007387 */ /* 0x0043e80000100800 */
[----:B-1----:R-:W2:Y:S04]  /*90fd0*/  LDL.LU R15, [R1+0x13c] ;  /* 0x00013c00010f7983 */ /* 0x002ea80000300800 */
[----:B------:R1:W-:Y:S04]  /*90fe0*/  STL [R1+0x1e3c], R7 ;  /* 0x001e3c0701007387 */ /* 0x0003e80000100800 */
[----:B-1----:R-:W3:Y:S01]  /*90ff0*/  LDL.LU.64 R6, [R1+0x3530] ;  /* 0x0035300001067983 */ /* 0x002ee20000300a00 */
[----:B------:R-:W-:-:S02]  /*91000*/  IADD3 R22, P4, R0, R5, RZ ;  /* 0x0000000500167210 */ /* 0x000fc40007f9e0ff */
[----:B---3--:R-:W-:Y:S02]  /*91010*/  IADD3 R18, P1, R0, R6, RZ ;  /* 0x0000000600127210 */ /* 0x008fe40007f3e0ff */
[----:B------:R-:W3:Y:S04]  /*91020*/  LDL.LU R0, [R1+0x352c] ;  /* 0x00352c0001007983 */ /* 0x000ee80000300800 */
[----:B------:R1:W-:Y:S04]  /*91030*/  STL [R1+0x1df0], R18 ;  /* 0x001df01201007387 */ /* 0x0003e80000100800 */
[----:B-1----:R0:W4:Y:S01]  /*91040*/  LDL.LU R18, [R1+0x3528] ;  /* 0x0035280001127983 */ /* 0x0021220000300800 */
[----:B------:R-:W-:Y:S01]  /*91050*/  IMAD.X R19, R14, 0x1, R4, P2 ;  /* 0x000000010e137824 */ /* 0x000fe200010e0604 */
[----:B--2---:R-:W-:-:S04]  /*91060*/  SHF.R.S32.HI R23, RZ, 0x1f, R15 ;  /* 0x0000001fff177819 */ /* 0x004fc8000001140f */
[----:B------:R4:W-:Y:S04]  /*91070*/  STL [R1+0x1e34], R19 ;  /* 0x001e341301007387 */ /* 0x0009e80000100800 */
[----:B------:R1:W-:Y:S04]  /*91080*/  STL [R1+0x118], R23 ;  /* 0x0001181701007387 */ /* 0x0003e80000100800 */
[----:B----4-:R-:W2:Y:S04]  /*91090*/  LDL.LU.64 R18, [R1+0x3520] ;  /* 0x0035200001127983 */ /* 0x010ea80000300a00 */
[----:B------:R4:W-:Y:S01]  /*910a0*/  STL.64 [R1+0x3508], R4 ;  /* 0x0035080401007387 */ /* 0x0009e20000100a00 */
[----:B-1----:R-:W-:-:S03]  /*910b0*/  IMAD.X R23, R14, 0x1, R7, P4 ;  /* 0x000000010e177824 */ /* 0x002fc600020e0607 */
[----:B----4-:R0:W4:Y:S04]  /*910c0*/  LDL.64 R4, [R1+0x1df0] ;  /* 0x001df00001047983 */ /* 0x0101280000100a00 */
[----:B--2---:R3:W-:Y:S04]  /*910d0*/  STL.64 [R1+0x34f8], R18 ;  /* 0x0034f81201007387 */ /* 0x0047e80000100a00 */
[----:B------:R-:W-:Y:S01]  /*910e0*/  STL.64 [R1+0x34f0], R16 ;  /* 0x0034f01001007387 */ /* 0x000fe20000100a00 */
[----:B---3--:R-:W-:-:S05]  /*910f0*/  IADD3 R18, P2, R15, R0, RZ ;  /* 0x000000000f127210 */ /* 0x008fca0007f5e0ff */
[----:B------:R-:W-:Y:S04]  /*91100*/  STL [R1+0x3500], R18 ;  /* 0x0035001201007387 */ /* 0x000fe80000100800 */
[----:B------:R1:W-:Y:S04]  /*91110*/  STL.64 [R1+0x1e08], R22 ;  /* 0x001e081601007387 */ /* 0x0003e80000100a00 */
[----:B-1----:R0:W2:Y:S01]  /*91120*/  LDL.LU R23, [R1+0x3518] ;  /* 0x0035180001177983 */ /* 0x0020a20000300800 */
[----:B------:R-:W-:Y:S01]  /*91130*/  IADD3 R22, P4, R15, R3, RZ ;  /* 0x000000030f167210 */ /* 0x000fe20007f9e0ff */
[----:B----4-:R-:W-:-:S04]  /*91140*/  IMAD.X R5, R14, 0x1, R8, P1 ;  /* 0x000000010e057824 */ /* 0x010fc800008e0608 */
[----:B------:R2:W-:Y:S04]  /*91150*/  STL [R1+0x1de0], R22 ;  /* 0x001de01601007387 */ /* 0x0005e80000100800 */
[----:B--2---:R-:W2:Y:S04]  /*91160*/  LDL.LU.64 R22, [R1+0x3510] ;  /* 0x0035100001167983 */ /* 0x004ea80000300a00 */
[----:B------:R1:W-:Y:S04]  /*91170*/  STL [R1+0x1df4], R5 ;  /* 0x001df40501007387 */ /* 0x0003e80000100800 */
[----:B-1----:R-:W3:Y:S04]  /*91180*/  LDL.LU.64 R4, [R1+0x3508] ;  /* 0x0035080001047983 */ /* 0x002ee80000300a00 */
[----:B------:R-:W4:Y:S01]  /*91190*/  LDL.LU R14, [R1+0x12c] ;  /* 0x00012c00010e7983 */ /* 0x000f220000300800 */
[----:B------:R-:W-:-:S02]  /*911a0*/  SHF.R.S32.HI R16, RZ, 0x1f, R15 ;  /* 0x0000001fff107819 */ /* 0x000fc4000001140f */
[C---:B---3--:R-:W-:Y:S01]  /*911b0*/  IADD3 R18, P1, R15.reuse, R5, RZ ;  /* 0x000000050f127210 */ /* 0x048fe20007f3e0ff */
[----:B----4-:R1:W-:Y:S04]  /*911c0*/  STL [R1+0x3490], R14 ;  /* 0x0034900e01007387 */ /* 0x0103e80000100800 */
[----:B-1----:R-:W3:Y:S04]  /*911d0*/  LDL.LU R14, [R1+0x138] ;  /* 0x00013800010e7983 */ /* 0x002ee80000300800 */
[----:B------:R1:W-:Y:S04]  /*911e0*/  STL [R1+0x1dc8], R18 ;  /* 0x001dc81201007387 */ /* 0x0003e80000100800 */
[----:B-1----:R-:W4:Y:S01]  /*911f0*/  LDL.LU R18, [R1+0x3500] ;  /* 0x0035000001127983 */ /* 0x002f220000300800 */
[----:B------:R-:W-:Y:S01]  /*91200*/  IMAD.X R19, R16, 0x1, R2, P2 ;  /* 0x0000000110137824 */ /* 0x000fe200010e0602 */
[----:B------:R-:W-:-:S04]  /*91210*/  IADD3 R16, P2, R15, R6, RZ ;  /* 0x000000060f107210 */ /* 0x000fc80007f5e0ff */
[----:B----4-:R1:W-:Y:S04]  /*91220*/  STL.64 [R1+0x1de8], R18 ;  /* 0x001de81201007387 */ /* 0x0103e80000100a00 */
[----:B-1----:R-:W4:Y:S04]  /*91230*/  LDL.LU.64 R18, [R1+0x34f8] ;  /* 0x0034f80001127983 */ /* 0x002f280000300a00 */
[----:B------:R1:W-:Y:S04]  /*91240*/  STL.64 [R1+0x34e8], R2 ;  /* 0x0034e80201007387 */ /* 0x0003e80000100a00 */
[----:B-1----:R0:W3:Y:S04]  /*91250*/  LDL.64 R2, [R1+0x1de0] ;  /* 0x001de00001027983 */ /* 0x0020e80000100a00 */
[----:B------:R1:W-:Y:S04]  /*91260*/  STL [R1+0x1d98], R16 ;  /* 0x001d981001007387 */ /* 0x0003e80000100800 */
[----:B-1----:R-:W2:Y:S04]  /*91270*/  LDL.LU.64 R16, [R1+0x34f0] ;  /* 0x0034f00001107983 */ /* 0x002ea80000300a00 */
[----:B--2---:R1:W-:Y:S04]  /*91280*/  STL.64 [R1+0x34e0], R16 ;  /* 0x0034e01001007387 */ /* 0x0043e80000100a00 */
[----:B-1----:R0:W2:Y:S04]  /*91290*/  LDL.64 R16, [R1+0x1d98] ;  /* 0x001d980001107983 */ /* 0x0020a80000100a00 */
[----:B--2---:R-:W3:Y:S04]  /*912a0*/  LDL.LU R17, [R1+0x118] ;  /* 0x0001180001117983 */ /* 0x004ee80000300800 */
[----:B------:R1:W-:Y:S04]  /*912b0*/  STL.64 [R1+0x34c8], R22 ;  /* 0x0034c81601007387 */ /* 0x0003e80000100a00 */
[----:B-1----:R0:W2:Y:S01]  /*912c0*/  LDL.64 R22, [R1+0x1dc8] ;  /* 0x001dc80001167983 */ /* 0x0020a20000100a00 */
[----:B---3--:R-:W-:-:S05]  /*912d0*/  IMAD.X R3, R17, 0x1, R4, P4 ;  /* 0x0000000111037824 */ /* 0x008fca00020e0604 */
[----:B------:R1:W-:Y:S04]  /*912e0*/  STL [R1+0x1de4], R3 ;  /* 0x001de40301007387 */ /* 0x0003e80000100800 */
[----:B-1----:R-:W3:Y:S04]  /*912f0*/  LDL.LU.64 R2, [R1+0x34e8] ;  /* 0x0034e80001027983 */ /* 0x002ee80000300a00 */
[----:B------:R1:W-:Y:S01]  /*91300*/  STL.64 [R1+0x34d0], R26 ;  /* 0x0034d01a01007387 */ /* 0x0003e20000100a00 */
[----:B--2---:R-:W-:-:S03]  /*91310*/  IMAD.X R23, R17, 0x1, R7, P1 ;  /* 0x0000000111177824 */ /* 0x004fc600008e0607 */
[----:B------:R-:W-:Y:S01]  /*91320*/  STL [R1+0x34d8], R27 ;  /* 0x0034d81b01007387 */ /* 0x000fe20000100800 */
[----:B------:R-:W-:Y:S01]  /*91330*/  IMAD.X R17, R17, 0x1, R8, P2 ;  /* 0x0000000111117824 */ /* 0x000fe200010e0608 */
[----:B-1----:R-:W-:-:S05]  /*91340*/  IADD3 R26, P4, R14, R0, RZ ;  /* 0x000000000e1a7210 */ /* 0x002fca0007f9e0ff */
[----:B------:R1:W-:Y:S04]  /*91350*/  STL [R1+0x34dc], R26 ;  /* 0x0034dc1a01007387 */ /* 0x0003e80000100800 */
[----:B------:R-:W-:Y:S04]  /*91360*/  STL [R1+0x1dcc], R23 ;  /* 0x001dcc1701007387 */ /* 0x000fe80000100800 */
[----:B----4-:R2:W-:Y:S01]  /*91370*/  STL.64 [R1+0x34c0], R18 ;  /* 0x0034c01201007387 */ /* 0x0105e20000100a00 */
[----:B-1----:R-:W-:-:S03]  /*91380*/  IADD3 R26, P2, R14, R5, RZ ;  /* 0x000000050e1a7210 */ /* 0x002fc60007f5e0ff */
[----:B--2---:R-:W2:Y:S04]  /*91390*/  LDL R18, [R1+0x134] ;  /* 0x0001340001127983 */ /* 0x004ea80000100800 */
[----:B------:R1:W-:Y:S04]  /*913a0*/  STL [R1+0x1d9c], R17 ;  /* 0x001d9c1101007387 */ /* 0x0003e80000100800 */
[----:B-1----:R-:W4:Y:S04]  /*913b0*/  LDL.LU.64 R16, [R1+0x34e0] ;  /* 0x0034e00001107983 */ /* 0x002f280000300a00 */
[----:B------:R1:W-:Y:S04]  /*913c0*/  STL [R1+0x1d90], R26 ;  /* 0x001d901a01007387 */ /* 0x0003e80000100800 */
[----:B-1----:R-:W2:Y:S01]  /*913d0*/  LDL.LU R26, [R1+0x34dc] ;  /* 0x0034dc00011a7983 */ /* 0x002ea20000300800 */
[----:B------:R-:W-:-:S05]  /*913e0*/  SHF.R.S32.HI R15, RZ, 0x1f, R14 ;  /* 0x0000001fff0f7819 */ /* 0x000fca000001140e */
[----:B---3--:R-:W-:-:S05]  /*913f0*/  IMAD.X R27, R15, 0x1, R2, P4 ;  /* 0x000000010f1b7824 */ /* 0x008fca00020e0602 */
[----:B--2---:R1:W-:Y:S04]  /*91400*/  STL.64 [R1+0x1dc0], R26 ;  /* 0x001dc01a01007387 */ /* 0x0043e80000100a00 */
[----:B-1----:R0:W2:Y:S01]  /*91410*/  LDL.LU R27, [R1+0x34d8] ;  /* 0x0034d800011b7983 */ /* 0x0020a20000300800 */
[C---:B------:R-:W-:Y:S02]  /*91420*/  IADD3 R22, P1, R14.reuse, R3, RZ ;  /* 0x000000030e167210 */ /* 0x040fe40007f3e0ff */
[----:B------:R-:W-:-:S03]  /*91430*/  IADD3 R26, P4, R14, R6, RZ ;  /* 0x000000060e1a7210 */ /* 0x000fc60007f9e0ff */
[----:B------:R-:W-:Y:S02]  /*91440*/  IMAD.X R23, R15, 0x1, R4, P1 ;  /* 0x000000010f177824 */ /* 0x000fe400008e0604 */
[----:B------:R2:W-:Y:S04]  /*91450*/  STL [R1+0x1d78], R26 ;  /* 0x001d781a01007387 */ /* 0x0005e80000100800 */
[----:B--2---:R-:W2:Y:S04]  /*91460*/  LDL.LU.64 R26, [R1+0x34d0] ;  /* 0x0034d000011a7983 */ /* 0x004ea80000300a00 */
[----:B------:R1:W-:Y:S04]  /*91470*/  STL.64 [R1+0x1db8], R22 ;  /* 0x001db81601007387 */ /* 0x0003e80000100a00 */
[----:B-1----:R-:W3:Y:S01]  /*91480*/  LDL.LU.64 R22, [R1+0x34c8] ;  /* 0x0034c80001167983 */ /* 0x002ee20000300a00 */
[----:B------:R-:W-:-:S02]  /*91490*/  SHF.R.S32.HI R14, RZ, 0x1f, R18 ;  /* 0x0000001fff0e7819 */ /* 0x000fc40000011412 */
[----:B------:R-:W-:Y:S01]  /*914a0*/  IADD3 R18, P1, R18, R0, RZ ;  /* 0x0000000012127210 */ /* 0x000fe20007f3e0ff */
[----:B---3--:R1:W-:Y:S04]  /*914b0*/  STL.64 [R1+0x34a0], R22 ;  /* 0x0034a01601007387 */ /* 0x0083e80000100a00 */
[----:B-1----:R0:W3:Y:S04]  /*914c0*/  LDL.64 R22, [R1+0x1d90] ;  /* 0x001d900001167983 */ /* 0x0020e80000100a00 */
[----:B------:R1:W-:Y:S04]  /*914d0*/  STL [R1+0x1d70], R18 ;  /* 0x001d701201007387 */ /* 0x0003e80000100800 */
[----:B-1----:R-:W4:Y:S04]  /*914e0*/  LDL.LU.64 R18, [R1+0x34c0] ;  /* 0x0034c00001127983 */ /* 0x002f280000300a00 */
[----:B------:R1:W-:Y:S01]  /*914f0*/  STL.64 [R1+0x34b0], R6 ;  /* 0x0034b00601007387 */ /* 0x0003e20000100a00 */
[----:B---3--:R-:W-:-:S03]  /*91500*/  IMAD.X R23, R15, 0x1, R7, P2 ;  /* 0x000000010f177824 */ /* 0x008fc600010e0607 */
[----:B-1----:R0:W3:Y:S04]  /*91510*/  LDL.64 R6, [R1+0x1d70] ;  /* 0x001d700001067983 */ /* 0x0020e80000100a00 */
[----:B------:R-:W-:Y:S04]  /*91520*/  STL [R1+0x1d94], R23 ;  /* 0x001d941701007387 */ /* 0x000fe80000100800 */
[----:B----4-:R1:W-:Y:S04]  /*91530*/  STL.64 [R1+0x34a8], R18 ;  /* 0x0034a81201007387 */ /* 0x0103e80000100a00 */
[----:B-1----:R-:W4:Y:S04]  /*91540*/  LDL.LU R18, [R1+0x134] ;  /* 0x0001340001127983 */ /* 0x002f280000300800 */
[----:B------:R1:W-:Y:S04]  /*91550*/  STL.64 [R1+0x3498], R10 ;  /* 0x0034980a01007387 */ /* 0x0003e80000100a00 */
[----:B-1----:R0:W2:Y:S01]  /*91560*/  LDL.64 R10, [R1+0x1d78] ;  /* 0x001d7800010a7983 */ /* 0x0020a20000100a00 */
[----:B---3--:R-:W-:-:S02]  /*91570*/  IMAD.X R7, R14, 0x1, R2, P1 ;  /* 0x000000010e077824 */ /* 0x008fc400008e0602 */
[----:B--2---:R-:W-:Y:S02]  /*91580*/  IMAD.X R11, R15, 0x1, R8, P4 ;  /* 0x000000010f0b7824 */ /* 0x004fe400020e0608 */
[----:B------:R-:W2:Y:S04]  /*91590*/  LDL.LU R15, [R1+0x34b8] ;  /* 0x0034b800010f7983 */ /* 0x000ea80000300800 */
[----:B------:R-:W-:Y:S04]  /*915a0*/  STL [R1+0x1d7c], R11 ;  /* 0x001d7c0b01007387 */ /* 0x000fe80000100800 */
[----:B------:R1:W-:Y:S04]  /*915b0*/  STL [R1+0x1d74], R7 ;  /* 0x001d740701007387 */ /* 0x0003e80000100800 */
[----:B-1----:R-:W3:Y:S01]  /*915c0*/  LDL.LU.64 R6, [R1+0x34b0] ;  /* 0x0034b00001067983 */ /* 0x002ee20000300a00 */
[----:B----4-:R-:W-:-:S02]  /*915d0*/  IADD3 R22, P2, R18, R3, RZ ;  /* 0x0000000312167210 */ /* 0x010fc40007f5e0ff */
[----:B------:R-:W-:-:S03]  /*915e0*/  IADD3 R10, P4, R18, R5, RZ ;  /* 0x00000005120a7210 */ /* 0x000fc60007f9e0ff */
[----:B------:R-:W-:Y:S01]  /*915f0*/  IMAD.X R23, R14, 0x1, R4, P2 ;  /* 0x000000010e177824 */ /* 0x000fe200010e0604 */
[----:B--2---:R-:W-:Y:S02]  /*91600*/  SHF.R.S32.HI R11, RZ, 0x1f, R15 ;  /* 0x0000001fff0b7819 */ /* 0x004fe4000001140f */
[----:B---3--:R-:W-:-:S05]  /*91610*/  IADD3 R18, P1, R18, R6, RZ ;  /* 0x0000000612127210 */ /* 0x008fca0007f3e0ff */
[----:B------:R1:W-:Y:S04]  /*91620*/  STL [R1+0x1d28], R18 ;  /* 0x001d281201007387 */ /* 0x0003e80000100800 */
[----:B-1----:R-:W2:Y:S04]  /*91630*/  LDL.LU.64 R18, [R1+0x34a8] ;  /* 0x0034a80001127983 */ /* 0x002ea80000300a00 */
[----:B------:R1:W-:Y:S04]  /*91640*/  STL.64 [R1+0x1d68], R22 ;  /* 0x001d681601007387 */ /* 0x0003e80000100a00 */
[----:B------:R3:W-:Y:S04]  /*91650*/  STL [R1+0x11c], R11 ;  /* 0x00011c0b01007387 */ /* 0x0007e80000100800 */
[----:B-1----:R-:W4:Y:S04]  /*91660*/  LDL.LU.64 R22, [R1+0x34a0] ;  /* 0x0034a00001167983 */ /* 0x002f280000300a00 */
[----:B------:R1:W-:Y:S01]  /*91670*/  STL.64 [R1+0x3488], R4 ;  /* 0x0034880401007387 */ /* 0x0003e20000100a00 */
[----:B---3--:R-:W-:-:S03]  /*91680*/  IMAD.X R11, R14, 0x1, R7, P4 ;  /* 0x000000010e0b7824 */ /* 0x008fc600020e0607 */
[----:B-1----:R0:W3:Y:S04]  /*91690*/  LDL.64 R4, [R1+0x1d28] ;  /* 0x001d280001047983 */ /* 0x0020e80000100a00 */
[----:B----4-:R1:W-:Y:S04]  /*916a0*/  STL.64 [R1+0x3480], R22 ;  /* 0x0034801601007387 */ /* 0x0103e80000100a00 */
[----:B------:R4:W-:Y:S01]  /*916b0*/  STL.64 [R1+0x1d50], R10 ;  /* 0x001d500a01007387 */ /* 0x0009e20000100a00 */
[----:B-1----:R-:W-:-:S05]  /*916c0*/  IADD3 R22, P2, R15, R0, RZ ;  /* 0x000000000f167210 */ /* 0x002fca0007f5e0ff */
[----:B------:R-:W-:Y:S04]  /*916d0*/  STL [R1+0x1d20], R22 ;  /* 0x001d201601007387 */ /* 0x000fe80000100800 */
[----:B----4-:R-:W4:Y:S04]  /*916e0*/  LDL.LU.64 R10, [R1+0x3498] ;  /* 0x00349800010a7983 */ /* 0x010f280000300a00 */
[----:B----4-:R1:W-:Y:S04]  /*916f0*/  STL.64 [R1+0x3468], R10 ;  /* 0x0034680a01007387 */ /* 0x0103e80000100a00 */
[----:B-1----:R0:W4:Y:S01]  /*91700*/  LDL.64 R10, [R1+0x1d20] ;  /* 0x001d2000010a7983 */ /* 0x0021220000100a00 */
[----:B---3--:R-:W-:-:S03]  /*91710*/  IMAD.X R5, R14, 0x1, R8, P1 ;  /* 0x000000010e057824 */ /* 0x008fc600008e0608 */
[----:B------:R-:W3:Y:S04]  /*91720*/  LDL.LU R14, [R1+0x3490] ;  /* 0x00349000010e7983 */ /* 0x000ee80000300800 */
[----:B------:R1:W-:Y:S04]  /*91730*/  STL [R1+0x1d2c], R5 ;  /* 0x001d2c0501007387 */ /* 0x0003e80000100800 */
[----:B-1----:R-:W2:Y:S04]  /*91740*/  LDL.LU.64 R4, [R1+0x3488] ;  /* 0x0034880001047983 */ /* 0x002ea80000300a00 */
[----:B------:R-:W-:Y:S04]  /*91750*/  STL.64 [R1+0x3470], R8 ;  /* 0x0034700801007387 */ /* 0x000fe80000100a00 */
[----:B------:R-:W-:Y:S01]  /*91760*/  STL [R1+0x3478], R9 ;  /* 0x0034780901007387 */ /* 0x000fe20000100800 */
[----:B----4-:R-:W-:-:S05]  /*91770*/  SHF.R.S32.HI R11, RZ, 0x1f, R15 ;  /* 0x0000001fff0b7819 */ /* 0x010fca000001140f */
[----:B------:R-:W-:-:S05]  /*91780*/  IMAD.X R11, R11, 0x1, R2, P2 ;  /* 0x000000010b0b7824 */ /* 0x000fca00010e0602 */
[----:B------:R1:W-:Y:S04]  /*91790*/  STL [R1+0x1d24], R11 ;  /* 0x001d240b01007387 */ /* 0x0003e80000100800 */
[----:B-1----:R-:W4:Y:S01]  /*917a0*/  LDL.LU R11, [R1+0x11c] ;  /* 0x00011c00010b7983 */ /* 0x002f220000300800 */
[C---:B------:R-:W-:Y:S02]  /*917b0*/  IADD3 R22, P4, R15.reuse, R3, RZ ;  /* 0x000000030f167210 */ /* 0x040fe40007f9e0ff */
[----:B--2---:R-:W-:-:S03]  /*917c0*/  IADD3 R8, P1, R15, R5, RZ ;  /* 0x000000050f087210 */ /* 0x004fc60007f3e0ff */
[----:B----4-:R-:W-:-:S05]  /*917d0*/  IMAD.X R23, R11, 0x1, R4, P4 ;  /* 0x000000010b177824 */ /* 0x010fca00020e0604 */
[----:B------:R1:W-:Y:S04]  /*917e0*/  STL.64 [R1+0x1d18], R22 ;  /* 0x001d181601007387 */ /* 0x0003e80000100a00 */
[----:B-1----:R-:W2:Y:S01]  /*917f0*/  LDL.LU.64 R22, [R1+0x3480] ;  /* 0x0034800001167983 */ /* 0x002ea20000300a00 */
[----:B------:R-:W-:-:S03]  /*91800*/  IMAD.X R9, R11, 0x1, R7, P1 ;  /* 0x000000010b097824 */ /* 0x000fc600008e0607 */
[----:B--2---:R-:W-:Y:S04]  /*91810*/  STL.64 [R1+0x3460], R22 ;  /* 0x0034601601007387 */ /* 0x004fe80000100a00 */
[----:B------:R-:W-:Y:S04]  /*91820*/  STL.64 [R1+0x3458], R16 ;  /* 0x0034581001007387 */ /* 0x000fe80000100a00 */
[----:B------:R1:W-:Y:S04]  /*91830*/  STL.64 [R1+0x1cf8], R8 ;  /* 0x001cf80801007387 */ /* 0x0003e80000100a00 */
[----:B-1----:R0:W2:Y:S01]  /*91840*/  LDL.LU R9, [R1+0x3478] ;  /* 0x0034780001097983 */ /* 0x0020a20000300800 */
[----:B---3--:R-:W-:-:S05]  /*91850*/  IADD3 R8, P1, R14, R3, RZ ;  /* 0x000000030e087210 */ /* 0x008fca0007f3e0ff */
[----:B------:R2:W-:Y:S04]  /*91860*/  STL [R1+0x1cc8], R8 ;  /* 0x001cc80801007387 */ /* 0x0005e80000100800 */
[----:B--2---:R-:W2:Y:S01]  /*91870*/  LDL.LU.64 R8, [R1+0x3470] ;  /* 0x0034700001087983 */ /* 0x004ea20000300a00 */
[----:B------:R-:W-:Y:S02]  /*91880*/  IADD3 R10, P2, R15, R6, RZ ;  /* 0x000000060f0a7210 */ /* 0x000fe40007f5e0ff */
[----:B------:R-:W-:Y:S02]  /*91890*/  SHF.R.S32.HI R15, RZ, 0x1f, R14 ;  /* 0x0000001fff0f7819 */ /* 0x000fe4000001140e */
[----:B------:R-:W-:-:S05]  /*918a0*/  IADD3 R22, P4, R14, R0, RZ ;  /* 0x000000000e167210 */ /* 0x000fca0007f9e0ff */
[----:B------:R-:W-:Y:S01]  /*918b0*/  IMAD.X R23, R15, 0x1, R2, P4 ;  /* 0x000000010f177824 */ /* 0x000fe200020e0602 */
[----:B------:R-:W-:Y:S01]  /*918c0*/  IADD3 R16, P4, R14, R6, RZ ;  /* 0x000000060e107210 */ /* 0x000fe20007f9e0ff */
[----:B--2---:R-:W-:-:S05]  /*918d0*/  IMAD.X R11, R11, 0x1, R8, P2 ;  /* 0x000000010b0b7824 */ /* 0x004fca00010e0608 */
[----:B------:R1:W-:Y:S04]  /*918e0*/  STL.64 [R1+0x1cd8], R10 ;  /* 0x001cd80a01007387 */ /* 0x0003e80000100a00 */
[----:B-1----:R-:W2:Y:S04]  /*918f0*/  LDL.LU.64 R10, [R1+0x3468] ;  /* 0x00346800010a7983 */ /* 0x002ea80000300a00 */
[----:B------:R1:W-:Y:S04]  /*91900*/  STL.64 [R1+0x3440], R8 ;  /* 0x0034400801007387 */ /* 0x0003e80000100a00 */
[----:B------:R-:W-:Y:S01]  /*91910*/  STL [R1+0x3448], R9 ;  /* 0x0034480901007387 */ /* 0x000fe20000100800 */
[----:B-1----:R-:W-:-:S05]  /*91920*/  IADD3 R8, P2, R14, R5, RZ ;  /* 0x000000050e087210 */ /* 0x002fca0007f5e0ff */
[----:B------:R-:W-:Y:S04]  /*91930*/  STL [R1+0x344c], R8 ;  /* 0x00344c0801007387 */ /* 0x000fe80000100800 */
[----:B------:R1:W-:Y:S04]  /*91940*/  STL [R1+0x3450], R9 ;  /* 0x0034500901007387 */ /* 0x0003e80000100800 */
[----:B-1----:R0:W3:Y:S04]  /*91950*/  LDL.64 R8, [R1+0x1cc8] ;  /* 0x001cc80001087983 */ /* 0x0020e80000100a00 */
[----:B------:R1:W-:Y:S04]  /*91960*/  STL.64 [R1+0x1cd0], R22 ;  /* 0x001cd01601007387 */ /* 0x0003e80000100a00 */
[----:B-1----:R-:W4:Y:S04]  /*91970*/  LDL.LU.64 R22, [R1+0x3460] ;  /* 0x0034600001167983 */ /* 0x002f280000300a00 */
[----:B------:R1:W-:Y:S04]  /*91980*/  STL [R1+0x1c48], R16 ;  /* 0x001c481001007387 */ /* 0x0003e80000100800 */
[----:B-1----:R-:W4:Y:S04]  /*91990*/  LDL.LU.64 R16, [R1+0x3458] ;  /* 0x0034580001107983 */ /* 0x002f280000300a00 */
[----:B------:R-:W2:Y:S04]  /*919a0*/  LDL.LU R14, [R1+0x114] ;  /* 0x00011400010e7983 */ /* 0x000ea80000300800 */
[----:B--2---:R1:W-:Y:S04]  /*919b0*/  STL [R1+0x33e0], R14 ;  /* 0x0033e00e01007387 */ /* 0x0043e80000100800 */
[----:B-1----:R-:W3:Y:S02]  /*919c0*/  LDL.LU R14, [R1+0x128] ;  /* 0x00012800010e7983 */ /* 0x002ee40000300800 */
[----:B---3--:R-:W-:-:S05]  /*919d0*/  SHF.R.S32.HI R9, RZ, 0x1f, R14 ;  /* 0x0000001fff097819 */ /* 0x008fca000001140e */
[----:B------:R1:W-:Y:S02]  /*919e0*/  STL [R1+0x11c], R9 ;  /* 0x00011c0901007387 */ /* 0x0003e40000100800 */
[----:B-1----:R-:W-:Y:S01]  /*919f0*/  IMAD.X R9, R15, 0x1, R4, P1 ;  /* 0x000000010f097824 */ /* 0x002fe200008e0604 */
[----:B------:R-:W-:-:S04]  /*91a00*/  IADD3 R8, P1, R14, R0, RZ ;  /* 0x000000000e087210 */ /* 0x000fc80007f3e0ff */
[----:B------:R1:W-:Y:S04]  /*91a10*/  STL [R1+0x1ccc], R9 ;  /* 0x001ccc0901007387 */ /* 0x0003e80000100800 */
[----:B-1----:R0:W2:Y:S04]  /*91a20*/  LDL.LU R9, [R1+0x3450] ;  /* 0x0034500001097983 */ /* 0x0020a80000300800 */
[----:B------:R1:W-:Y:S04]  /*91a30*/  STL [R1+0x1c40], R8 ;  /* 0x001c400801007387 */ /* 0x0003e80000100800 */
[----:B-1----:R-:W3:Y:S01]  /*91a40*/  LDL.LU R8, [R1+0x344c] ;  /* 0x00344c0001087983 */ /* 0x002ee20000300800 */
[----:B--2---:R-:W-:-:S05]  /*91a50*/  IMAD.X R9, R15, 0x1, R7, P2 ;  /* 0x000000010f097824 */ /* 0x004fca00010e0607 */
[----:B---3--:R1:W-:Y:S04]  /*91a60*/  STL.64 [R1+0x1c90], R8 ;  /* 0x001c900801007387 */ /* 0x0083e80000100a00 */
[----:B-1----:R0:W2:Y:S01]  /*91a70*/  LDL.LU R9, [R1+0x3448] ;  /* 0x0034480001097983 */ /* 0x0020a20000300800 */
[----:B------:R-:W-:-:S03]  /*91a80*/  IADD3 R8, P2, R14, R3, RZ ;  /* 0x000000030e087210 */ /* 0x000fc60007f5e0ff */
[----:B------:R1:W-:Y:S04]  /*91a90*/  STL.64 [R1+0x3438], R6 ;  /* 0x0034380601007387 */ /* 0x0003e80000100a00 */
[----:B-1----:R0:W3:Y:S04]  /*91aa0*/  LDL.64 R6, [R1+0x1c48] ;  /* 0x001c480001067983 */ /* 0x0020e80000100a00 */
[----:B------:R2:W-:Y:S04]  /*91ab0*/  STL [R1+0x1c38], R8 ;  /* 0x001c380801007387 */ /* 0x0005e80000100800 */
[----:B--2---:R-:W3:Y:S02]  /*91ac0*/  LDL.LU.64 R8, [R1+0x3440] ;  /* 0x0034400001087983 */ /* 0x004ee40000300a00 */
[----:B---3--:R-:W-:-:S05]  /*91ad0*/  IMAD.X R7, R15, 0x1, R8, P4 ;  /* 0x000000010f077824 */ /* 0x008fca00020e0608 */
[----:B------:R1:W-:Y:S04]  /*91ae0*/  STL [R1+0x1c4c], R7 ;  /* 0x001c4c0701007387 */ /* 0x0003e80000100800 */
[----:B-1----:R0:W2:Y:S04]  /*91af0*/  LDL.64 R6, [R1+0x1c40] ;  /* 0x001c400001067983 */ /* 0x0020a80000100a00 */
[----:B------:R1:W-:Y:S04]  /*91b00*/  STL.64 [R1+0x3428], R18 ;  /* 0x0034281201007387 */ /* 0x0003e80000100a00 */
[----:B-1----:R-:W3:Y:S04]  /*91b10*/  LDL.64 R18, [R1+0x1c38] ;  /* 0x001c380001127983 */ /* 0x002ee80000100a00 */
[----:B---3--:R-:W-:Y:S04]  /*91b20*/  STL [R1+0x3430], R18 ;  /* 0x0034301201007387 */ /* 0x008fe80000100800 */
[----:B------:R1:W-:Y:S04]  /*91b30*/  STL.64 [R1+0x3418], R8 ;  /* 0x0034180801007387 */ /* 0x0003e80000100a00 */
[----:B------:R-:W-:Y:S04]  /*91b40*/  STL [R1+0x3420], R9 ;  /* 0x0034200901007387 */ /* 0x000fe80000100800 */
[----:B------:R-:W3:Y:S01]  /*91b50*/  LDL.LU R15, [R1+0x110] ;  /* 0x00011000010f7983 */ /* 0x000ee20000300800 */
[----:B-1----:R-:W-:-:S03]  /*91b60*/  IADD3 R8, P4, R14, R5, RZ ;  /* 0x000000050e087210 */ /* 0x002fc60007f9e0ff */
[----:B---3--:R-:W-:Y:S04]  /*91b70*/  STL [R1+0x33a8], R15 ;  /* 0x0033a80f01007387 */ /* 0x008fe80000100800 */
[----:B------:R1:W-:Y:S04]  /*91b80*/  STL [R1+0x33c0], R15 ;  /* 0x0033c00f01007387 */ /* 0x0003e80000100800 */
[----:B-1----:R-:W3:Y:S04]  /*91b90*/  LDL.LU R15, [R1+0x124] ;  /* 0x00012400010f7983 */ /* 0x002ee80000300800 */
[----:B------:R1:W-:Y:S04]  /*91ba0*/  STL [R1+0x3414], R5 ;  /* 0x0034140501007387 */ /* 0x0003e80000100800 */
[----:B-1----:R-:W2:Y:S02]  /*91bb0*/  LDL.LU R5, [R1+0x11c] ;  /* 0x00011c0001057983 */ /* 0x002ea40000300800 */
[----:B--2---:R-:W-:-:S05]  /*91bc0*/  IMAD.X R7, R5, 0x1, R2, P1 ;  /* 0x0000000105077824 */ /* 0x004fca00008e0602 */
[----:B------:R1:W-:Y:S04]  /*91bd0*/  STL [R1+0x1c44], R7 ;  /* 0x001c440701007387 */ /* 0x0003e80000100800 */
[----:B-1----:R-:W2:Y:S02]  /*91be0*/  LDL.LU.64 R6, [R1+0x3438] ;  /* 0x0034380001067983 */ /* 0x002ea40000300a00 */
[----:B--2---:R-:W-:-:S05]  /*91bf0*/  IADD3 R18, P1, R14, R6, RZ ;  /* 0x000000060e127210 */ /* 0x004fca0007f3e0ff */
[----:B------:R1:W-:Y:S04]  /*91c00*/  STL [R1+0x1bc0], R18 ;  /* 0x001bc01201007387 */ /* 0x0003e80000100800 */
[----:B-1----:R0:W2:Y:S01]  /*91c10*/  LDL.LU R18, [R1+0x3430] ;  /* 0x0034300001127983 */ /* 0x0020a20000300800 */
[----:B------:R-:W-:-:S05]  /*91c20*/  IMAD.X R19, R5, 0x1, R4, P2 ;  /* 0x0000000105137824 */ /* 0x000fca00010e0604 */
[----:B------:R2:W-:Y:S04]  /*91c30*/  STL [R1+0x1c3c], R19 ;  /* 0x001c3c1301007387 */ /* 0x0005e80000100800 */
[----:B--2---:R-:W2:Y:S01]  /*91c40*/  LDL.LU.64 R18, [R1+0x3428] ;  /* 0x0034280001127983 */ /* 0x004ea20000300a00 */
[----:B------:R-:W-:-:S03]  /*91c50*/  IMAD.X R9, R5, 0x1, R7, P4 ;  /* 0x0000000105097824 */ /* 0x000fc600020e0607 */
[----:B--2---:R-:W-:Y:S04]  /*91c60*/  STL.64 [R1+0x3408], R18 ;  /* 0x0034081201007387 */ /* 0x004fe80000100a00 */
[----:B------:R-:W-:Y:S04]  /*91c70*/  STL [R1+0x3410], R19 ;  /* 0x0034101301007387 */ /* 0x000fe80000100800 */
[----:B------:R1:W-:Y:S04]  /*91c80*/  STL.64 [R1+0x1c08], R8 ;  /* 0x001c080801007387 */ /* 0x0003e80000100a00 */
[----:B-1----:R0:W2:Y:S01]  /*91c90*/  LDL.LU R9, [R1+0x3420] ;  /* 0x0034200001097983 */ /* 0x0020a20000300800 */
[----:B---3--:R-:W-:-:S03]  /*91ca0*/  IADD3 R8, P4, R15, R3, RZ ;  /* 0x000000030f087210 */ /* 0x008fc60007f9e0ff */
[----:B------:R1:W-:Y:S04]  /*91cb0*/  STL.64 [R1+0x33f0], R10 ;  /* 0x0033f00a01007387 */ /* 0x0003e80000100a00 */
[----:B-1----:R0:W3:Y:S04]  /*91cc0*/  LDL.64 R10, [R1+0x1bc0] ;  /* 0x001bc000010a7983 */ /* 0x0020e80000100a00 */
[----:B------:R2:W-:Y:S04]  /*91cd0*/  STL [R1+0x1bb0], R8 ;  /* 0x001bb00801007387 */ /* 0x0005e80000100800 */
[----:B--2---:R-:W3:Y:S01]  /*91ce0*/  LDL.LU.64 R8, [R1+0x3418] ;  /* 0x0034180001087983 */ /* 0x004ee20000300a00 */
[----:B------:R-:W-:-:S02]  /*91cf0*/  SHF.R.S32.HI R14, RZ, 0x1f, R15 ;  /* 0x0000001fff0e7819 */ /* 0x000fc4000001140f */
[----:B------:R-:W-:-:S05]  /*91d00*/  IADD3 R18, P2, R15, R0, RZ ;  /* 0x000000000f127210 */ /* 0x000fca0007f5e0ff */
[----:B------:R-:W-:Y:S02]  /*91d10*/  IMAD.X R19, R14, 0x1, R2, P2 ;  /* 0x000000010e137824 */ /* 0x000fe400010e0602 */
[----:B---3--:R-:W-:Y:S02]  /*91d20*/  IMAD.X R11, R5, 0x1, R8, P1 ;  /* 0x00000001050b7824 */ /* 0x008fe400008e0608 */
[----:B------:R-:W2:Y:S04]  /*91d30*/  LDL.LU R5, [R1+0x3414] ;  /* 0x0034140001057983 */ /* 0x000ea80000300800 */
[----:B------:R-:W-:Y:S04]  /*91d40*/  STL [R1+0x1bc4], R11 ;  /* 0x001bc40b01007387 */ /* 0x000fe80000100800 */
[----:B------:R1:W-:Y:S04]  /*91d50*/  STL.64 [R1+0x33f8], R8 ;  /* 0x0033f80801007387 */ /* 0x0003e80000100a00 */
[----:B-1----:R-:W3:Y:S04]  /*91d60*/  LDL R8, [R1+0x120] ;  /* 0x0001200001087983 */ /* 0x002ee80000100800 */
[----:B------:R1:W-:Y:S04]  /*91d70*/  STL.64 [R1+0x3400], R26 ;  /* 0x0034001a01007387 */ /* 0x0003e80000100a00 */
[----:B-1----:R0:W4:Y:S04]  /*91d80*/  LDL.64 R26, [R1+0x1bb0] ;  /* 0x001bb000011a7983 */ /* 0x0021280000100a00 */
[----:B------:R1:W-:Y:S04]  /*91d90*/  STL.64 [R1+0x1bb8], R18 ;  /* 0x001bb81201007387 */ /* 0x0003e80000100a00 */
[----:B-1----:R0:W4:Y:S01]  /*91da0*/  LDL.LU R19, [R1+0x3410] ;  /* 0x0034100001137983 */ /* 0x0021220000300800 */
[----:B------:R-:W-:-:S05]  /*91db0*/  IADD3 R18, P2, R15, R6, RZ ;  /* 0x000000060f127210 */ /* 0x000fca0007f5e0ff */
[----:B------:R1:W-:Y:S01]  /*91dc0*/  STL [R1+0x1b90], R18 ;  /* 0x001b901201007387 */ /* 0x0003e20000100800 */
[----:B--2---:R-:W-:-:S05]  /*91dd0*/  IADD3 R10, P1, R15, R5, RZ ;  /* 0x000000050f0a7210 */ /* 0x004fca0007f3e0ff */
[C---:B------:R-:W-:Y:S01]  /*91de0*/  IMAD.X R11, R14.reuse, 0x1, R7, P1 ;  /* 0x000000010e0b7824 */ /* 0x040fe200008e0607 */
[----:B---3--:R-:W-:Y:S01]  /*91df0*/  SHF.R.S32.HI R15, RZ, 0x1f, R8 ;  /* 0x0000001fff0f7819 */ /* 0x008fe20000011408 */
[----:B----4-:R-:W-:Y:S01]  /*91e00*/  IMAD.X R27, R14, 0x1, R4, P4 ;  /* 0x000000010e1b7824 */ /* 0x010fe200020e0604 */
[----:B------:R-:W-:Y:S01]  /*91e10*/  IADD3 R8, P4, R8, R0, RZ ;  /* 0x0000000008087210 */ /* 0x000fe20007f9e0ff */
[----:B-1----:R-:W2:Y:S04]  /*91e20*/  LDL.LU.64 R18, [R1+0x3408] ;  /* 0x0034080001127983 */ /* 0x002ea80000300a00 */
[----:B------:R-:W-:Y:S04]  /*91e30*/  STL.64 [R1+0x33e8], R20 ;  /* 0x0033e81401007387 */ /* 0x000fe80000100a00 */
[----:B------:R1:W-:Y:S04]  /*91e40*/  STL [R1+0x1bb4], R27 ;  /* 0x001bb41b01007387 */ /* 0x0003e80000100800 */
[----:B-1----:R-:W3:Y:S04]  /*91e50*/  LDL.LU.64 R26, [R1+0x3400] ;  /* 0x00340000011a7983 */ /* 0x002ee80000300a00 */
[----:B------:R1:W-:Y:S04]  /*91e60*/  STL [R1+0x1b88], R8 ;  /* 0x001b880801007387 */ /* 0x0003e80000100800 */
[----:B-1----:R-:W4:Y:S04]  /*91e70*/  LDL.LU.64 R8, [R1+0x33f8] ;  /* 0x0033f80001087983 */ /* 0x002f280000300a00 */
[----:B------:R1:W-:Y:S04]  /*91e80*/  STL.64 [R1+0x1b98], R10 ;  /* 0x001b980a01007387 */ /* 0x0003e80000100a00 */
[----:B-1----:R-:W2:Y:S04]  /*91e90*/  LDL.LU.64 R10, [R1+0x33f0] ;  /* 0x0033f000010a7983 */ /* 0x002ea80000300a00 */
[----:B------:R1:W-:Y:S04]  /*91ea0*/  STL.64 [R1+0x33d8], R6 ;  /* 0x0033d80601007387 */ /* 0x0003e80000100a00 */
[----:B-1----:R0:W4:Y:S04]  /*91eb0*/  LDL.64 R6, [R1+0x1b88] ;  /* 0x001b880001067983 */ /* 0x0021280000100a00 */
[----:B--2---:R1:W-:Y:S04]  /*91ec0*/  STL.64 [R1+0x33d0], R10 ;  /* 0x0033d00a01007387 */ /* 0x0043e80000100a00 */
[----:B-1----:R0:W4:Y:S04]  /*91ed0*/  LDL.64 R10, [R1+0x1b90] ;  /* 0x001b9000010a7983 */ /* 0x0021280000100a00 */
[----:B---3--:R1:W-:Y:S04]  /*91ee0*/  STL.64 [R1+0x33b8], R26 ;  /* 0x0033b81a01007387 */ /* 0x0083e80000100a00 */
[----:B-1----:R-:W2:Y:S04]  /*91ef0*/  LDL.LU R27, [R1+0x120] ;  /* 0x00012000011b7983 */ /* 0x002ea80000300800 */
[----:B------:R-:W-:Y:S01]  /*91f00*/  STL.64 [R1+0x33c8], R22 ;  /* 0x0033c81601007387 */ /* 0x000fe20000100a00 */
[----:B--2---:R-:W-:-:S05]  /*91f10*/  IADD3 R20, P1, R27, R3, RZ ;  /* 0x000000031b147210 */ /* 0x004fca0007f3e0ff */
[----:B------:R1:W-:Y:S04]  /*91f20*/  STL [R1+0x1b80], R20 ;  /* 0x001b801401007387 */ /* 0x0003e80000100800 */
[----:B-1----:R-:W2:Y:S01]  /*91f30*/  LDL.LU.64 R20, [R1+0x33e8] ;  /* 0x0033e80001147983 */ /* 0x002ea20000300a00 */
[----:B----4-:R-:W-:-:S03]  /*91f40*/  IMAD.X R11, R14, 0x1, R8, P2 ;  /* 0x000000010e0b7824 */ /* 0x010fc600010e0608 */
[----:B------:R-:W3:Y:S01]  /*91f50*/  LDL.LU R14, [R1+0x33e0] ;  /* 0x0033e000010e7983 */ /* 0x000ee20000300800 */
[----:B------:R-:W-:-:S03]  /*91f60*/  IMAD.X R7, R15, 0x1, R2, P4 ;  /* 0x000000010f077824 */ /* 0x000fc600020e0602 */
[----:B------:R-:W-:Y:S04]  /*91f70*/  STL [R1+0x1b94], R11 ;  /* 0x001b940b01007387 */ /* 0x000fe80000100800 */
[----:B--2---:R1:W-:Y:S04]  /*91f80*/  STL.64 [R1+0x33b0], R20 ;  /* 0x0033b01401007387 */ /* 0x0043e80000100a00 */
[----:B-1----:R0:W2:Y:S04]  /*91f90*/  LDL.64 R20, [R1+0x1b80] ;  /* 0x001b800001147983 */ /* 0x0020a80000100a00 */
[----:B------:R1:W-:Y:S04]  /*91fa0*/  STL [R1+0x1b8c], R7 ;  /* 0x001b8c0701007387 */ /* 0x0003e80000100800 */
[----:B-1----:R-:W4:Y:S01]  /*91fb0*/  LDL.LU.64 R6, [R1+0x33d8] ;  /* 0x0033d80001067983 */ /* 0x002f220000300a00 */
[----:B---3--:R-:W-:-:S02]  /*91fc0*/  SHF.R.S32.HI R11, RZ, 0x1f, R14 ;  /* 0x0000001fff0b7819 */ /* 0x008fc4000001140e */
[----:B------:R-:W-:Y:S01]  /*91fd0*/  IADD3 R10, P2, R27, R5, RZ ;  /* 0x000000051b0a7210 */ /* 0x000fe20007f5e0ff */
[----:B--2---:R-:W-:-:S05]  /*91fe0*/  IMAD.X R21, R15, 0x1, R4, P1 ;  /* 0x000000010f157824 */ /* 0x004fca00008e0604 */
[----:B------:R-:W-:Y:S04]  /*91ff0*/  STL [R1+0x1b84], R21 ;  /* 0x001b841501007387 */ /* 0x000fe80000100800 */
[----:B------:R1:W-:Y:S01]  /*92000*/  STL [R1+0x118], R11 ;  /* 0x0001180b01007387 */ /* 0x0003e20000100800 */
[C---:B------:R-:W-:Y:S02]  /*92010*/  IADD3 R20, P1, R14.reuse, R0, RZ ;  /* 0x000000000e147210 */ /* 0x040fe40007f3e0ff */
[----:B----4-:R-:W-:Y:S01]  /*92020*/  IADD3 R26, P4, R27, R6, RZ ;  /* 0x000000061b1a7210 */ /* 0x010fe20007f9e0ff */
[C---:B-1----:R-:W-:Y:S01]  /*92030*/  IMAD.X R11, R15.reuse, 0x1, R7, P2 ;  /* 0x000000010f0b7824 */ /* 0x042fe200010e0607 */
[C---:B------:R-:W-:Y:S02]  /*92040*/  IADD3 R22, P2, R14.reuse, R3, RZ ;  /* 0x000000030e167210 */ /* 0x040fe40007f5e0ff */
[----:B------:R-:W-:Y:S01]  /*92050*/  SHF.R.S32.HI R21, RZ, 0x1f, R14 ;  /* 0x0000001fff157819 */ /* 0x000fe2000001140e */
[----:B------:R-:W-:Y:S01]  /*92060*/  IMAD.X R27, R15, 0x1, R8, P4 ;  /* 0x000000010f1b7824 */ /* 0x000fe200020e0608 */
[----:B------:R1:W-:Y:S03]  /*92070*/  STL.64 [R1+0x1b58], R10 ;  /* 0x001b580a01007387 */ /* 0x0003e60000100a00 */
[----:B------:R-:W-:Y:S01]  /*92080*/  IMAD.X R21, R21, 0x1, R2, P1 ;  /* 0x0000000115157824 */ /* 0x000fe200008e0602 */
[----:B-1----:R-:W2:Y:S04]  /*92090*/  LDL.LU.64 R10, [R1+0x33d0] ;  /* 0x0033d000010a7983 */ /* 0x002ea80000300a00 */
[----:B------:R1:W-:Y:S04]  /*920a0*/  STL [R1+0x1b28], R22 ;  /* 0x001b281601007387 */ /* 0x0003e80000100800 */
[----:B-1----:R-:W3:Y:S04]  /*920b0*/  LDL.LU.64 R22, [R1+0x33c8] ;  /* 0x0033c80001167983 */ /* 0x002ee80000300a00 */
[----:B------:R0:W4:Y:S04]  /*920c0*/  LDL.LU R15, [R1+0x33c0] ;  /* 0x0033c000010f7983 */ /* 0x0001280000300800 */
[----:B------:R1:W-:Y:S04]  /*920d0*/  STL.64 [R1+0x1b38], R26 ;  /* 0x001b381a01007387 */ /* 0x0003e80000100a00 */
[----:B-1----:R-:W3:Y:S04]  /*920e0*/  LDL.LU.64 R26, [R1+0x33b8] ;  /* 0x0033b800011a7983 */ /* 0x002ee80000300a00 */
[----:B------:R-:W-:Y:S04]  /*920f0*/  STL.64 [R1+0x33a0], R18 ;  /* 0x0033a01201007387 */ /* 0x000fe80000100a00 */
[----:B------:R1:W-:Y:S04]  /*92100*/  STL.64 [R1+0x1b30], R20 ;  /* 0x001b301401007387 */ /* 0x0003e80000100a00 */
[----:B-1----:R-:W2:Y:S01]  /*92110*/  LDL.LU.64 R20, [R1+0x33b0] ;  /* 0x0033b00001147983 */ /* 0x002ea20000300a00 */
[----:B------:R-:W-:-:S02]  /*92120*/  IADD3 R18, P4, R14, R5, RZ ;  /* 0x000000050e127210 */ /* 0x000fc40007f9e0ff */
[----:B------:R-:W-:Y:S01]  /*92130*/  IADD3 R14, P1, R14, R6, RZ ;  /* 0x000000060e0e7210 */ /* 0x000fe20007f3e0ff */
[----:B--2---:R1:W-:Y:S04]  /*92140*/  STL.64 [R1+0x3380], R20 ;  /* 0x0033801401007387 */ /* 0x0043e80000100a00 */
[----:B-1----:R0:W2:Y:S04]  /*92150*/  LDL.64 R20, [R1+0x1b28] ;  /* 0x001b280001147983 */ /* 0x0020a80000100a00 */
[----:B------:R-:W-:Y:S04]  /*92160*/  STL [R1+0x1ae8], R14 ;  /* 0x001ae80e01007387 */ /* 0x000fe80000100800 */
[----:B----4-:R-:W4:Y:S04]  /*92170*/  LDL.LU R15, [R1+0x33a8] ;  /* 0x0033a800010f7983 */ /* 0x010f280000300800 */
[----:B------:R-:W-:Y:S04]  /*92180*/  STL.64 [R1+0x3388], R16 ;  /* 0x0033881001007387 */ /* 0x000fe80000100a00 */
[----:B------:R1:W-:Y:S04]  /*92190*/  STL [R1+0x3390], R17 ;  /* 0x0033901101007387 */ /* 0x0003e80000100800 */
[----:B-1----:R0:W3:Y:S04]  /*921a0*/  LDL.64 R16, [R1+0x1ae8] ;  /* 0x001ae80001107983 */ /* 0x0020e80000100a00 */
[----:B---3--:R-:W2:Y:S04]  /*921b0*/  LDL.LU R17, [R1+0x118] ;  /* 0x0001180001117983 */ /* 0x008ea80000300800 */
[----:B------:R4:W-:Y:S02]  /*921c0*/  STL.64 [R1+0x3398], R10 ;  /* 0x0033980a01007387 */ /* 0x0009e40000100a00 */
[----:B----4-:R-:W-:-:S05]  /*921d0*/  SHF.R.S32.HI R10, RZ, 0x1f, R15 ;  /* 0x0000001fff0a7819 */ /* 0x010fca000001140f */
[----:B------:R-:W-:Y:S01]  /*921e0*/  STL [R1+0x114], R10 ;  /* 0x0001140a01007387 */ /* 0x000fe20000100800 */
[C---:B--2---:R-:W-:Y:S02]  /*921f0*/  IMAD.X R21, R17.reuse, 0x1, R4, P2 ;  /* 0x0000000111157824 */ /* 0x044fe400010e0604 */
[----:B------:R-:W-:-:S03]  /*92200*/  IMAD.X R19, R17, 0x1, R7, P4 ;  /* 0x0000000111137824 */ /* 0x000fc600020e0607 */
[----:B------:R-:W-:Y:S04]  /*92210*/  STL [R1+0x1b2c], R21 ;  /* 0x001b2c1501007387 */ /* 0x000fe80000100800 */
[----:B------:R1:W-:Y:S04]  /*92220*/  STL.64 [R1+0x1af8], R18 ;  /* 0x001af81201007387 */ /* 0x0003e80000100a00 */
[----:B-1----:R-:W2:Y:S04]  /*92230*/  LDL.LU.64 R18, [R1+0x33a0] ;  /* 0x0033a00001127983 */ /* 0x002ea80000300a00 */
[----:B------:R-:W3:Y:S01]  /*92240*/  LDL.LU R14, [R1+0xa8] ;  /* 0x0000a800010e7983 */ /* 0x000ee20000300800 */
[----:B------:R-:W-:Y:S01]  /*92250*/  IADD3 R10, P4, R15, R3, RZ ;  /* 0x000000030f0a7210 */ /* 0x000fe20007f9e0ff */
[----:B------:R-:W-:Y:S01]  /*92260*/  IMAD.X R17, R17, 0x1, R8, P1 ;  /* 0x0000000111117824 */ /* 0x000fe200008e0608 */
[----:B------:R-:W-:-:S02]  /*92270*/  IADD3 R20, P2, R15, R0, RZ ;  /* 0x000000000f147210 */ /* 0x000fc40007f5e0ff */
[----:B------:R-:W-:Y:S01]  /*92280*/  SHF.R.S32.HI R21, RZ, 0x1f, R15 ;  /* 0x0000001fff157819 */ /* 0x000fe2000001140f */
[----:B---3--:R1:W-:Y:S04]  /*92290*/  STL [R1+0x333c], R14 ;  /* 0x00333c0e01007387 */ /* 0x0083e80000100800 */
[----:B-1----:R-:W3:Y:S04]  /*922a0*/  LDL.LU R14, [R1+0xac] ;  /* 0x0000ac00010e7983 */ /* 0x002ee80000300800 */
[----:B------:R1:W-:Y:S04]  /*922b0*/  STL [R1+0x1ad8], R10 ;  /* 0x001ad80a01007387 */ /* 0x0003e80000100800 */
[----:B-1----:R-:W4:Y:S04]  /*922c0*/  LDL.LU.64 R10, [R1+0x3398] ;  /* 0x00339800010a7983 */ /* 0x002f280000300a00 */
[----:B------:R1:W-:Y:S04]  /*922d0*/  STL [R1+0x1aec], R17 ;  /* 0x001aec1101007387 */ /* 0x0003e80000100800 */
[----:B-1----:R0:W2:Y:S01]  /*922e0*/  LDL.LU R17, [R1+0x3390] ;  /* 0x0033900001117983 */ /* 0x0020a20000300800 */
[----:B------:R-:W-:Y:S01]  /*922f0*/  IADD3 R16, P1, R15, R5, RZ ;  /* 0x000000050f107210 */ /* 0x000fe20007f3e0ff */
[----:B------:R-:W-:-:S04]  /*92300*/  IMAD.X R21, R21, 0x1, R2, P2 ;  /* 0x0000000115157824 */ /* 0x000fc800010e0602 */
[----:B------:R2:W-:Y:S04]  /*92310*/  STL [R1+0x1ab8], R16 ;  /* 0x001ab81001007387 */ /* 0x0005e80000100800 */
[----:B--2---:R-:W2:Y:S04]  /*92320*/  LDL.LU.64 R16, [R1+0x3388] ;  /* 0x0033880001107983 */ /* 0x004ea80000300a00 */
[----:B------:R1:W-:Y:S04]  /*92330*/  STL.64 [R1+0x1ae0], R20 ;  /* 0x001ae01401007387 */ /* 0x0003e80000100a00 */
[----:B-1----:R-:W2:Y:S04]  /*92340*/  LDL.LU.64 R20, [R1+0x3380] ;  /* 0x0033800001147983 */ /* 0x002ea80000300a00 */
[----:B------:R1:W-:Y:S04]  /*92350*/  STL.64 [R1+0x3378], R2 ;  /* 0x0033780201007387 */ /* 0x0003e80000100a00 */
[----:B-1----:R0:W3:Y:S04]  /*92360*/  LDL.64 R2, [R1+0x1ab8] ;  /* 0x001ab80001027983 */ /* 0x0020e80000100a00 */
[----:B----4-:R-:W-:Y:S04]  /*92370*/  STL.64 [R1+0x3368], R10 ;  /* 0x0033680a01007387 */ /* 0x010fe80000100a00 */
[----:B------:R-:W-:Y:S04]  /*92380*/  STL.64 [R1+0x3370], R8 ;  /* 0x0033700801007387 */ /* 0x000fe80000100a00 */
[----:B------:R1:W-:Y:S04]  /*92390*/  STL.64 [R1+0x3358], R22 ;  /* 0x0033581601007387 */ /* 0x0003e80000100a00 */
[----:B-1----:R0:W4:Y:S04]  /*923a0*/  LDL.64 R22, [R1+0x1ad8] ;  /* 0x001ad80001167983 */ /* 0x0021280000100a00 */
[----:B------:R-:W4:Y:S04]  /*923b0*/  LDL.LU R11, [R1+0x114] ;  /* 0x00011400010b7983 */ /* 0x000f280000300800 */
[----:B------:R1:W-:Y:S04]  /*923c0*/  STL.64 [R1+0x3350], R18 ;  /* 0x0033501201007387 */ /* 0x0003e80000100a00 */
[----:B-1----:R-:W2:Y:S01]  /*923d0*/  LDL.LU R18, [R1+0xf0] ;  /* 0x0000f00001127983 */ /* 0x002ea20000300800 */
[----:B------:R-:W-:Y:S01]  /*923e0*/  IADD3 R10, P2, R15, R6, RZ ;  /* 0x000000060f0a7210 */ /* 0x000fe20007f5e0ff */
[----:B----4-:R-:W-:-:S02]  /*923f0*/  IMAD.X R23, R11, 0x1, R4, P4 ;  /* 0x000000010b177824 */ /* 0x010fc400020e0604 */
[----:B---3--:R-:W-:Y:S01]  /*92400*/  IMAD.X R3, R11, 0x1, R7, P1 ;  /* 0x000000010b037824 */ /* 0x008fe200008e0607 */
[----:B--2---:R-:W-:-:S05]  /*92410*/  SHF.R.S32.HI R15, RZ, 0x1f, R18 ;  /* 0x0000001fff0f7819 */ /* 0x004fca0000011412 */
[----:B------:R-:W-:Y:S04]  /*92420*/  STL.64 [R1+0x3360], R14 ;  /* 0x0033600e01007387 */ /* 0x000fe80000100a00 */
[----:B------:R-:W-:Y:S04]  /*92430*/  STL [R1+0x1adc], R23 ;  /* 0x001adc1701007387 */ /* 0x000fe80000100800 */
[----:B------:R-:W-:Y:S04]  /*92440*/  STL [R1+0x331c], R16 ;  /* 0x00331c1001007387 */ /* 0x000fe80000100800 */
        /* <DEDUP_REMOVED lines=9> */
[----:B------:R1:W-:Y:S04]  /*924e0*/  STL [R1+0x1a78], R14 ;  /* 0x001a780e01007387 */ /* 0x0003e80000100800 */
[----:B-1----:R-:W3:Y:S01]  /*924f0*/  LDL.LU.64 R14, [R1+0x3360] ;  /* 0x00336000010e7983 */ /* 0x002ee20000300a00 */
[----:B------:R-:W-:-:S05]  /*92500*/  IADD3 R22, P4, R18, R0, RZ ;  /* 0x0000000012167210 */ /* 0x000fca0007f9e0ff */
[----:B---3--:R-:W-:-:S05]  /*92510*/  IMAD.X R23, R15, 0x1, R2, P4 ;  /* 0x000000010f177824 */ /* 0x008fca00020e0602 */
[----:B------:R1:W-:Y:S04]  /*92520*/  STL.64 [R1+0x1aa0], R22 ;  /* 0x001aa01601007387 */ /* 0x0003e80000100a00 */
[----:B-1----:R-:W3:Y:S01]  /*92530*/  LDL.LU.64 R22, [R1+0x3358] ;  /* 0x0033580001167983 */ /* 0x002ee20000300a00 */
[----:B------:R-:W-:-:S03]  /*92540*/  IADD3 R18, P4, R18, R6, RZ ;  /* 0x0000000612127210 */ /* 0x000fc60007f9e0ff */
[----:B---3--:R1:W-:Y:S04]  /*92550*/  STL.64 [R1+0x3340], R22 ;  /* 0x0033401601007387 */ /* 0x0083e80000100a00 */
[----:B-1----:R0:W3:Y:S04]  /*92560*/  LDL.64 R22, [R1+0x1a98] ;  /* 0x001a980001167983 */ /* 0x0020e80000100a00 */
[----:B------:R1:W-:Y:S04]  /*92570*/  STL [R1+0x1a68], R18 ;  /* 0x001a681201007387 */ /* 0x0003e80000100800 */
[----:B-1----:R-:W4:Y:S01]  /*92580*/  LDL.LU.64 R18, [R1+0x3350] ;  /* 0x0033500001127983 */ /* 0x002f220000300a00 */
[----:B---3--:R-:W-:-:S03]  /*92590*/  IMAD.X R23, R15, 0x1, R4, P1 ;  /* 0x000000010f177824 */ /* 0x008fc600008e0604 */
[----:B----4-:R1:W-:Y:S04]  /*925a0*/  STL.64 [R1+0x3328], R18 ;  /* 0x0033281201007387 */ /* 0x0103e80000100a00 */
[----:B-1----:R0:W3:Y:S04]  /*925b0*/  LDL.64 R18, [R1+0x1a68] ;  /* 0x001a680001127983 */ /* 0x0020e80000100a00 */
[----:B------:R-:W-:Y:S04]  /*925c0*/  STL.64 [R1+0x3330], R20 ;  /* 0x0033301401007387 */ /* 0x000fe80000100a00 */
[----:B------:R-:W-:Y:S04]  /*925d0*/  STL [R1+0x1a9c], R23 ;  /* 0x001a9c1701007387 */ /* 0x000fe80000100800 */
[----:B------:R1:W-:Y:S04]  /*925e0*/  STL [R1+0x3338], R21 ;  /* 0x0033381501007387 */ /* 0x0003e80000100800 */
[----:B-1----:R0:W4:Y:S01]  /*925f0*/  LDL.64 R20, [R1+0x1a78] ;  /* 0x001a780001147983 */ /* 0x0021220000100a00 */
[----:B------:R-:W-:-:S02]  /*92600*/  SHF.R.S32.HI R16, RZ, 0x1f, R14 ;  /* 0x0000001fff107819 */ /* 0x000fc4000001140e */
[----:B------:R-:W-:-:S05]  /*92610*/  IADD3 R22, P1, R14, R0, RZ ;  /* 0x000000000e167210 */ /* 0x000fca0007f3e0ff */
[----:B------:R-:W-:Y:S02]  /*92620*/  IMAD.X R23, R16, 0x1, R2, P1 ;  /* 0x0000000110177824 */ /* 0x000fe400008e0602 */
[C---:B---3--:R-:W-:Y:S01]  /*92630*/  IMAD.X R19, R15.reuse, 0x1, R8, P4 ;  /* 0x000000010f137824 */ /* 0x048fe200020e0608 */
[C---:B------:R-:W-:Y:S01]  /*92640*/  IADD3 R18, P4, R14.reuse, R5, RZ ;  /* 0x000000050e127210 */ /* 0x040fe20007f9e0ff */
[----:B----4-:R-:W-:Y:S01]  /*92650*/  IMAD.X R21, R15, 0x1, R7, P2 ;  /* 0x000000010f157824 */ /* 0x010fe200010e0607 */
[C---:B------:R-:W-:Y:S02]  /*92660*/  IADD3 R20, P2, R14.reuse, R3, RZ ;  /* 0x000000030e147210 */ /* 0x040fe40007f5e0ff */
[----:B------:R-:W-:Y:S02]  /*92670*/  IADD3 R14, P1, R14, R6, RZ ;  /* 0x000000060e0e7210 */ /* 0x000fe40007f3e0ff */
[----:B------:R1:W-:Y:S04]  /*92680*/  STL [R1+0x1a7c], R21 ;  /* 0x001a7c1501007387 */ /* 0x0003e80000100800 */
[----:B------:R0:W3:Y:S04]  /*92690*/  LDL.LU R15, [R1+0x3348] ;  /* 0x00334800010f7983 */ /* 0x0000e80000300800 */
[----:B------:R-:W-:Y:S04]  /*926a0*/  STL [R1+0x1a6c], R19 ;  /* 0x001a6c1301007387 */ /* 0x000fe80000100800 */
[----:B--2---:R-:W-:Y:S04]  /*926b0*/  STL.64 [R1+0x3320], R10 ;  /* 0x0033200a01007387 */ /* 0x004fe80000100a00 */
[----:B------:R2:W-:Y:S01]  /*926c0*/  STL.64 [R1+0x1a60], R22 ;  /* 0x001a601601007387 */ /* 0x0005e20000100a00 */
[----:B-1----:R-:W-:-:S03]  /*926d0*/  IMAD.X R21, R16, 0x1, R4, P2 ;  /* 0x0000000110157824 */ /* 0x002fc600010e0604 */
[----:B--2---:R-:W2:Y:S04]  /*926e0*/  LDL.LU.64 R22, [R1+0x3340] ;  /* 0x0033400001167983 */ /* 0x004ea80000300a00 */
[----:B------:R1:W-:Y:S04]  /*926f0*/  STL [R1+0x1a28], R14 ;  /* 0x001a280e01007387 */ /* 0x0003e80000100800 */
[----:B-1----:R-:W4:Y:S04]  /*92700*/  LDL.LU R14, [R1+0x333c] ;  /* 0x00333c00010e7983 */ /* 0x002f280000300800 */
[----:B------:R1:W-:Y:S04]  /*92710*/  STL.64 [R1+0x1a58], R20 ;  /* 0x001a581401007387 */ /* 0x0003e80000100a00 */
[----:B-1----:R0:W3:Y:S01]  /*92720*/  LDL.LU R21, [R1+0x3338] ;  /* 0x0033380001157983 */ /* 0x0020e20000300800 */
[----:B------:R-:W-:Y:S01]  /*92730*/  IMAD.X R19, R16, 0x1, R7, P4 ;  /* 0x0000000110137824 */ /* 0x000fe200020e0607 */
[----:B----4-:R-:W-:-:S05]  /*92740*/  IADD3 R20, P2, R14, R0, RZ ;  /* 0x000000000e147210 */ /* 0x010fca0007f5e0ff */
[----:B------:R3:W-:Y:S04]  /*92750*/  STL [R1+0x1a20], R20 ;  /* 0x001a201401007387 */ /* 0x0007e80000100800 */
[----:B---3--:R-:W3:Y:S04]  /*92760*/  LDL.LU.64 R20, [R1+0x3330] ;  /* 0x0033300001147983 */ /* 0x008ee80000300a00 */
[----:B------:R1:W-:Y:S04]  /*92770*/  STL.64 [R1+0x1a38], R18 ;  /* 0x001a381201007387 */ /* 0x0003e80000100a00 */
[----:B-1----:R-:W4:Y:S04]  /*92780*/  LDL.LU.64 R18, [R1+0x3328] ;  /* 0x0033280001127983 */ /* 0x002f280000300a00 */
[----:B----4-:R1:W-:Y:S04]  /*92790*/  STL.64 [R1+0x3308], R18 ;  /* 0x0033081201007387 */ /* 0x0103e80000100a00 */
[----:B-1----:R0:W4:Y:S04]  /*927a0*/  LDL.64 R18, [R1+0x1a20] ;  /* 0x001a200001127983 */ /* 0x0021280000100a00 */
[----:B---3--:R-:W-:Y:S04]  /*927b0*/  STL.64 [R1+0x3310], R20 ;  /* 0x0033101401007387 */ /* 0x008fe80000100a00 */
[----:B------:R1:W-:Y:S04]  /*927c0*/  STL [R1+0x3318], R21 ;  /* 0x0033181501007387 */ /* 0x0003e80000100800 */
[----:B-1----:R0:W3:Y:S01]  /*927d0*/  LDL.64 R20, [R1+0x1a28] ;  /* 0x001a280001147983 */ /* 0x0020e20000100a00 */
[----:B------:R-:W-:-:S02]  /*927e0*/  SHF.R.S32.HI R15, RZ, 0x1f, R14 ;  /* 0x0000001fff0f7819 */ /* 0x000fc4000001140e */
[----:B------:R-:W-:-:S05]  /*927f0*/  IADD3 R10, P4, R14, R3, RZ ;  /* 0x000000030e0a7210 */ /* 0x000fca0007f9e0ff */
[----:B------:R1:W-:Y:S04]  /*92800*/  STL [R1+0x1a18], R10 ;  /* 0x001a180a01007387 */ /* 0x0003e80000100800 */
[----:B-1----:R-:W2:Y:S01]  /*92810*/  LDL.LU.64 R10, [R1+0x3320] ;  /* 0x00332000010a7983 */ /* 0x002ea20000300a00 */
[----:B----4-:R-:W-:Y:S02]  /*92820*/  IMAD.X R19, R15, 0x1, R2, P2 ;  /* 0x000000010f137824 */ /* 0x010fe400010e0602 */
[----:B---3--:R-:W-:Y:S02]  /*92830*/  IMAD.X R21, R16, 0x1, R8, P1 ;  /* 0x0000000110157824 */ /* 0x008fe400008e0608 */
[----:B------:R-:W3:Y:S04]  /*92840*/  LDL.LU R16, [R1+0x331c] ;  /* 0x00331c0001107983 */ /* 0x000ee80000300800 */
[----:B------:R-:W-:Y:S04]  /*92850*/  STL [R1+0x1a2c], R21 ;  /* 0x001a2c1501007387 */ /* 0x000fe80000100800 */
[----:B------:R-:W-:Y:S04]  /*92860*/  STL [R1+0x1a24], R19 ;  /* 0x001a241301007387 */ /* 0x000fe80000100800 */
[----:B--2---:R-:W-:Y:S04]  /*92870*/  STL.64 [R1+0x32f8], R22 ;  /* 0x0032f81601007387 */ /* 0x004fe80000100a00 */
[----:B------:R1:W-:Y:S04]  /*92880*/  STL [R1+0x3300], R23 ;  /* 0x0033001701007387 */ /* 0x0003e80000100800 */
[----:B-1----:R0:W2:Y:S01]  /*92890*/  LDL.64 R22, [R1+0x1a18] ;  /* 0x001a180001167983 */ /* 0x0020a20000100a00 */
[----:B------:R-:W-:-:S05]  /*928a0*/  IADD3 R20, P1, R14, R5, RZ ;  /* 0x000000050e147210 */ /* 0x000fca0007f3e0ff */
[C---:B------:R-:W-:Y:S02]  /*928b0*/  IMAD.X R21, R15.reuse, 0x1, R7, P1 ;  /* 0x000000010f157824 */ /* 0x040fe400008e0607 */
[----:B--2---:R-:W-:-:S05]  /*928c0*/  IMAD.X R23, R15, 0x1, R4, P4 ;  /* 0x000000010f177824 */ /* 0x004fca00020e0604 */
[----:B------:R-:W-:Y:S04]  /*928d0*/  STL [R1+0x1a1c], R23 ;  /* 0x001a1c1701007387 */ /* 0x000fe80000100800 */
[----:B------:R1:W-:Y:S04]  /*928e0*/  STL.64 [R1+0x19f8], R20 ;  /* 0x0019f81401007387 */ /* 0x0003e80000100a00 */
[----:B-1----:R0:W2:Y:S01]  /*928f0*/  LDL.LU R21, [R1+0x3318] ;  /* 0x0033180001157983 */ /* 0x0020a20000300800 */
[----:B------:R-:W-:Y:S02]  /*92900*/  IADD3 R18, P2, R14, R6, RZ ;  /* 0x000000060e127210 */ /* 0x000fe40007f5e0ff */
[----:B---3--:R-:W-:-:S03]  /*92910*/  IADD3 R20, P1, R16, R3, RZ ;  /* 0x0000000310147210 */ /* 0x008fc60007f3e0ff */
[----:B------:R-:W-:Y:S02]  /*92920*/  IMAD.X R19, R15, 0x1, R8, P2 ;  /* 0x000000010f137824 */ /* 0x000fe400010e0608 */
[----:B------:R2:W-:Y:S04]  /*92930*/  STL [R1+0x19d8], R20 ;  /* 0x0019d81401007387 */ /* 0x0005e80000100800 */
[----:B--2---:R-:W2:Y:S04]  /*92940*/  LDL.LU.64 R20, [R1+0x3310] ;  /* 0x0033100001147983 */ /* 0x004ea80000300a00 */
[----:B------:R1:W-:Y:S04]  /*92950*/  STL.64 [R1+0x19e8], R18 ;  /* 0x0019e81201007387 */ /* 0x0003e80000100a00 */
[----:B-1----:R-:W3:Y:S01]  /*92960*/  LDL.LU.64 R18, [R1+0x3308] ;  /* 0x0033080001127983 */ /* 0x002ee20000300a00 */
[----:B------:R-:W-:-:S02]  /*92970*/  SHF.R.S32.HI R14, RZ, 0x1f, R16 ;  /* 0x0000001fff0e7819 */ /* 0x000fc40000011410 */
[----:B------:R-:W-:-:S05]  /*92980*/  IADD3 R22, P4, R16, R0, RZ ;  /* 0x0000000010167210 */ /* 0x000fca0007f9e0ff */
[----:B------:R-:W-:Y:S01]  /*92990*/  IMAD.X R23, R14, 0x1, R2, P4 ;  /* 0x000000010e177824 */ /* 0x000fe200020e0602 */
[----:B---3--:R-:W-:Y:S04]  /*929a0*/  STL.64 [R1+0x32e0], R18 ;  /* 0x0032e01201007387 */ /* 0x008fe80000100a00 */
[----:B--2---:R-:W-:Y:S04]  /*929b0*/  STL.64 [R1+0x32e8], R20 ;  /* 0x0032e81401007387 */ /* 0x004fe80000100a00 */
[----:B------:R1:W-:Y:S04]  /*929c0*/  STL [R1+0x32f0], R21 ;  /* 0x0032f01501007387 */ /* 0x0003e80000100800 */
[----:B-1----:R0:W2:Y:S04]  /*929d0*/  LDL.64 R20, [R1+0x19d8] ;  /* 0x0019d80001147983 */ /* 0x0020a80000100a00 */
[----:B------:R1:W-:Y:S04]  /*929e0*/  STL.64 [R1+0x19e0], R22 ;  /* 0x0019e01601007387 */ /* 0x0003e80000100a00 */
[----:B-1----:R0:W3:Y:S01]  /*929f0*/  LDL.LU R23, [R1+0x3300] ;  /* 0x0033000001177983 */ /* 0x0020e20000300800 */
[----:B------:R-:W-:-:S05]  /*92a00*/  IADD3 R22, P4, R16, R6, RZ ;  /* 0x0000000610167210 */ /* 0x000fca0007f9e0ff */
[----:B------:R3:W-:Y:S04]  /*92a10*/  STL [R1+0x19a8], R22 ;  /* 0x0019a81601007387 */ /* 0x0007e80000100800 */
[----:B---3--:R-:W3:Y:S04]  /*92a20*/  LDL.LU.64 R22, [R1+0x32f8] ;  /* 0x0032f80001167983 */ /* 0x008ee80000300a00 */
[----:B------:R-:W4:Y:S01]  /*92a30*/  LDL.LU R15, [R1+0x98] ;  /* 0x00009800010f7983 */ /* 0x000f220000300800 */
[----:B--2---:R-:W-:Y:S01]  /*92a40*/  IMAD.X R21, R14, 0x1, R4, P1 ;  /* 0x000000010e157824 */ /* 0x004fe200008e0604 */
[----:B------:R-:W-:-:S02]  /*92a50*/  IADD3 R18, P2, R16, R5, RZ ;  /* 0x0000000510127210 */ /* 0x000fc40007f5e0ff */
[----:B----4-:R1:W-:Y:S04]  /*92a60*/  STL [R1+0x32d4], R15 ;  /* 0x0032d40f01007387 */ /* 0x0103e80000100800 */
[----:B-1----:R-:W2:Y:S04]  /*92a70*/  LDL.LU R15, [R1+0xa0] ;  /* 0x0000a000010f7983 */ /* 0x002ea80000300800 */
[----:B------:R1:W-:Y:S04]  /*92a80*/  STL [R1+0x19dc], R21 ;  /* 0x0019dc1501007387 */ /* 0x0003e80000100800 */
[----:B-1----:R0:W4:Y:S01]  /*92a90*/  LDL.LU R21, [R1+0x32f0] ;  /* 0x0032f00001157983 */ /* 0x0021220000300800 */
[----:B------:R-:W-:Y:S01]  /*92aa0*/  IMAD.X R19, R14, 0x1, R7, P2 ;  /* 0x000000010e137824 */ /* 0x000fe200010e0607 */
[----:B--2---:R-:W-:-:S05]  /*92ab0*/  IADD3 R20, P1, R15, R0, RZ ;  /* 0x000000000f147210 */ /* 0x004fca0007f3e0ff */
[----:B------:R4:W-:Y:S04]  /*92ac0*/  STL [R1+0x19a0], R20 ;  /* 0x0019a01401007387 */ /* 0x0009e80000100800 */
[----:B----4-:R-:W2:Y:S04]  /*92ad0*/  LDL.LU.64 R20, [R1+0x32e8] ;  /* 0x0032e80001147983 */ /* 0x010ea80000300a00 */
[----:B------:R1:W-:Y:S04]  /*92ae0*/  STL.64 [R1+0x19b8], R18 ;  /* 0x0019b81201007387 */ /* 0x0003e80000100a00 */
[----:B-1----:R-:W4:Y:S04]  /*92af0*/  LDL.LU.64 R18, [R1+0x32e0] ;  /* 0x0032e00001127983 */ /* 0x002f280000300a00 */
[----:B------:R1:W-:Y:S04]  /*92b00*/  STL.64 [R1+0x32d8], R6 ;  /* 0x0032d80601007387 */ /* 0x0003e80000100a00 */
[----:B-1----:R0:W3:Y:S04]  /*92b10*/  LDL.64 R6, [R1+0x19a0] ;  /* 0x0019a00001067983 */ /* 0x0020e80000100a00 */
[----:B---3--:R-:W3:Y:S04]  /*92b20*/  LDL.LU R7, [R1+0x9c] ;  /* 0x00009c0001077983 */ /* 0x008ee80000300800 */
[----:B------:R1:W-:Y:S04]  /*92b30*/  STL.64 [R1+0x32c0], R10 ;  /* 0x0032c00a01007387 */ /* 0x0003e80000100a00 */
[----:B-1----:R0:W2:Y:S04]  /*92b40*/  LDL.64 R10, [R1+0x19a8] ;  /* 0x0019a800010a7983 */ /* 0x0020a80000100a00 */
[----:B------:R-:W-:Y:S04]  /*92b50*/  STL.64 [R1+0x32c8], R26 ;  /* 0x0032c81a01007387 */ /* 0x000fe80000100a00 */
[----:B------:R-:W-:Y:S01]  /*92b60*/  STL [R1+0x32d0], R27 ;  /* 0x0032d01b01007387 */ /* 0x000fe20000100800 */
[----:B--2---:R-:W-:-:S03]  /*92b70*/  IMAD.X R11, R14, 0x1, R8, P4 ;  /* 0x000000010e0b7824 */ /* 0x004fc600020e0608 */
[----:B------:R-:W2:Y:S01]  /*92b80*/  LDL.LU R14, [R1+0x90] ;  /* 0x00009000010e7983 */ /* 0x000ea20000300800 */
[----:B------:R-:W-:-:S03]  /*92b90*/  SHF.R.S32.HI R16, RZ, 0x1f, R15 ;  /* 0x0000001fff107819 */ /* 0x000fc6000001140f */
[----:B--2---:R3:W-:Y:S04]  /*92ba0*/  STL [R1+0x3280], R14 ;  /* 0x0032800e01007387 */ /* 0x0047e80000100800 */
[----:B------:R-:W-:Y:S04]  /*92bb0*/  STL [R1+0x19ac], R11 ;  /* 0x0019ac0b01007387 */ /* 0x000fe80000100800 */
[----:B------:R-:W-:Y:S01]  /*92bc0*/  STL.64 [R1+0x32b0], R22 ;  /* 0x0032b01601007387 */ /* 0x000fe20000100a00 */
[----:B---3--:R-:W-:Y:S02]  /*92bd0*/  IMAD.MOV.U32 R14, RZ, RZ, R7 ;  /* 0x000000ffff0e7224 */ /* 0x008fe400078e0007 */
[----:B------:R-:W-:-:S05]  /*92be0*/  IMAD.X R7, R16, 0x1, R2, P1 ;  /* 0x0000000110077824 */ /* 0x000fca00008e0602 */
[----:B------:R1:W-:Y:S04]  /*92bf0*/  STL [R1+0x19a4], R7 ;  /* 0x0019a40701007387 */ /* 0x0003e80000100800 */
[----:B-1----:R-:W2:Y:S01]  /*92c00*/  LDL.LU.64 R6, [R1+0x32d8] ;  /* 0x0032d80001067983 */ /* 0x002ea20000300a00 */
[C---:B------:R-:W-:Y:S02]  /*92c10*/  IADD3 R26, P2, R15.reuse, R3, RZ ;  /* 0x000000030f1a7210 */ /* 0x040fe40007f5e0ff */
[----:B------:R-:W-:Y:S02]  /*92c20*/  SHF.R.S32.HI R11, RZ, 0x1f, R14 ;  /* 0x0000001fff0b7819 */ /* 0x000fe4000001140e */
[C---:B------:R-:W-:Y:S01]  /*92c30*/  IADD3 R10, P4, R15.reuse, R5, RZ ;  /* 0x000000050f0a7210 */ /* 0x040fe20007f9e0ff */
[----:B------:R-:W-:Y:S01]  /*92c40*/  IMAD.X R27, R16, 0x1, R4, P2 ;  /* 0x00000001101b7824 */ /* 0x000fe200010e0604 */
[----:B--2---:R-:W-:-:S02]  /*92c50*/  IADD3 R22, P1, R15, R6, RZ ;  /* 0x000000060f167210 */ /* 0x004fc40007f3e0ff */
[----:B------:R-:W2:Y:S04]  /*92c60*/  LDL.LU R15, [R1+0x32d4] ;  /* 0x0032d400010f7983 */ /* 0x000ea80000300800 */
[----:B------:R-:W-:Y:S04]  /*92c70*/  STL [R1+0x32b8], R22 ;  /* 0x0032b81601007387 */ /* 0x000fe80000100800 */
[----:B------:R-:W-:Y:S04]  /*92c80*/  STL [R1+0xa0], R11 ;  /* 0x0000a00b01007387 */ /* 0x000fe80000100800 */
[----:B------:R1:W-:Y:S04]  /*92c90*/  STL.64 [R1+0x1998], R26 ;  /* 0x0019981a01007387 */ /* 0x0003e80000100a00 */
[----:B-1----:R0:W3:Y:S01]  /*92ca0*/  LDL.LU R27, [R1+0x32d0] ;  /* 0x0032d000011b7983 */ /* 0x0020e20000300800 */
[----:B------:R-:W-:-:S05]  /*92cb0*/  IADD3 R26, P2, R14, R0, RZ ;  /* 0x000000000e1a7210 */ /* 0x000fca0007f5e0ff */
[----:B------:R3:W-:Y:S01]  /*92cc0*/  STL [R1+0x1958], R26 ;  /* 0x0019581a01007387 */ /* 0x0007e20000100800 */
[----:B------:R-:W-:-:S03]  /*92cd0*/  IMAD.X R11, R16, 0x1, R7, P4 ;  /* 0x00000001100b7824 */ /* 0x000fc600020e0607 */
[----:B---3--:R-:W3:Y:S01]  /*92ce0*/  LDL.LU.64 R26, [R1+0x32c8] ;  /* 0x0032c800011a7983 */ /* 0x008ee20000300a00 */
[----:B------:R-:W-:-:S03]  /*92cf0*/  IADD3 R22, P4, R14, R3, RZ ;  /* 0x000000030e167210 */ /* 0x000fc60007f9e0ff */
[----:B------:R1:W-:Y:S04]  /*92d00*/  STL.64 [R1+0x1978], R10 ;  /* 0x0019780a01007387 */ /* 0x0003e80000100a00 */
[----:B-1----:R-:W4:Y:S04]  /*92d10*/  LDL.LU.64 R10, [R1+0x32c0] ;  /* 0x0032c000010a7983 */ /* 0x002f280000300a00 */
[----:B---3--:R1:W-:Y:S04]  /*92d20*/  STL.64 [R1+0x3290], R26 ;  /* 0x0032901a01007387 */ /* 0x0083e80000100a00 */
[----:B-1----:R0:W3:Y:S04]  /*92d30*/  LDL.64 R26, [R1+0x1958] ;  /* 0x00195800011a7983 */ /* 0x0020e80000100a00 */
[----:B------:R1:W-:Y:S04]  /*92d40*/  STL [R1+0x1950], R22 ;  /* 0x0019501601007387 */ /* 0x0003e80000100800 */
[----:B-1----:R-:W2:Y:S01]  /*92d50*/  LDL.LU R22, [R1+0x32b8] ;  /* 0x0032b80001167983 */ /* 0x002ea20000300800 */
[----:B------:R-:W-:-:S05]  /*92d60*/  IMAD.X R23, R16, 0x1, R8, P1 ;  /* 0x0000000110177824 */ /* 0x000fca00008e0608 */
[----:B--2---:R1:W-:Y:S04]  /*92d70*/  STL.64 [R1+0x1960], R22 ;  /* 0x0019601601007387 */ /* 0x0043e80000100a00 */
[----:B-1----:R-:W2:Y:S04]  /*92d80*/  LDL.LU.64 R22, [R1+0x32b0] ;  /* 0x0032b00001167983 */ /* 0x002ea80000300a00 */
[----:B------:R1:W-:Y:S04]  /*92d90*/  STL [R1+0x3298], R25 ;  /* 0x0032981901007387 */ /* 0x0003e80000100800 */
[----:B-1----:R-:W3:Y:S04]  /*92da0*/  LDL.LU R25, [R1+0xa0] ;  /* 0x0000a00001197983 */ /* 0x002ee80000300800 */
[----:B--2---:R-:W-:Y:S04]  /*92db0*/  STL.64 [R1+0x32a0], R22 ;  /* 0x0032a01601007387 */ /* 0x004fe80000100a00 */
[----:B------:R-:W-:Y:S04]  /*92dc0*/  STL [R1+0x32a8], R23 ;  /* 0x0032a81701007387 */ /* 0x000fe80000100800 */
[----:B------:R-:W2:Y:S01]  /*92dd0*/  LDL.LU R16, [R1+0x6c] ;  /* 0x00006c0001107983 */ /* 0x000ea20000300800 */
[----:B---3--:R-:W-:-:S05]  /*92de0*/  IMAD.X R27, R25, 0x1, R2, P2 ;  /* 0x00000001191b7824 */ /* 0x008fca00010e0602 */
[----:B------:R-:W-:Y:S04]  /*92df0*/  STL [R1+0x195c], R27 ;  /* 0x00195c1b01007387 */ /* 0x000fe80000100800 */
[----:B--2---:R1:W-:Y:S04]  /*92e00*/  STL.64 [R1+0x3288], R16 ;  /* 0x0032881001007387 */ /* 0x0043e80000100a00 */
        /* <DEDUP_REMOVED lines=8> */
[----:B------:R-:W-:-:S03]  /*92e90*/  IADD3 R22, P1, R15, R3, RZ ;  /* 0x000000030f167210 */ /* 0x000fc60007f3e0ff */
[----:B------:R-:W-:Y:S02]  /*92ea0*/  IMAD.X R27, R25, 0x1, R8, P2 ;  /* 0x00000001191b7824 */ /* 0x000fe400010e0608 */
[----:B------:R2:W-:Y:S04]  /*92eb0*/  STL [R1+0x1908], R22 ;  /* 0x0019081601007387 */ /* 0x0005e80000100800 */
[----:B--2---:R-:W2:Y:S04]  /*92ec0*/  LDL.LU.64 R22, [R1+0x32a0] ;  /* 0x0032a00001167983 */ /* 0x004ea80000300a00 */
[----:B------:R-:W3:Y:S04]  /*92ed0*/  LDL.LU R25, [R1+0x3298] ;  /* 0x0032980001197983 */ /* 0x000ee80000300800 */
[----:B------:R1:W-:Y:S04]  /*92ee0*/  STL.64 [R1+0x1918], R26 ;  /* 0x0019181a01007387 */ /* 0x0003e80000100a00 */
[----:B-1----:R-:W4:Y:S01]  /*92ef0*/  LDL.LU.64 R26, [R1+0x3290] ;  /* 0x00329000011a7983 */ /* 0x002f220000300a00 */
[----:B------:R-:W-:-:S02]  /*92f00*/  SHF.R.S32.HI R14, RZ, 0x1f, R15 ;  /* 0x0000001fff0e7819 */ /* 0x000fc4000001140f */
[----:B------:R-:W-:-:S05]  /*92f10*/  IADD3 R16, P4, R15, R0, RZ ;  /* 0x000000000f107210 */ /* 0x000fca0007f9e0ff */
[----:B------:R-:W-:Y:S01]  /*92f20*/  IMAD.X R17, R14, 0x1, R2, P4 ;  /* 0x000000010e117824 */ /* 0x000fe200020e0602 */
[----:B----4-:R1:W-:Y:S04]  /*92f30*/  STL.64 [R1+0x3278], R26 ;  /* 0x0032781a01007387 */ /* 0x0103e80000100a00 */
[----:B------:R4:W-:Y:S01]  /*92f40*/  STL.64 [R1+0x1910], R16 ;  /* 0x0019101001007387 */ /* 0x0009e20000100a00 */
[----:B-1----:R-:W-:-:S05]  /*92f50*/  IADD3 R26, P2, R15, R5, RZ ;  /* 0x000000050f1a7210 */ /* 0x002fca0007f5e0ff */
[----:B------:R-:W-:Y:S04]  /*92f60*/  STL [R1+0x18e8], R26 ;  /* 0x0018e81a01007387 */ /* 0x000fe80000100800 */
[----:B----4-:R-:W4:Y:S04]  /*92f70*/  LDL.LU.64 R16, [R1+0x3288] ;  /* 0x0032880001107983 */ /* 0x010f280000300a00 */
[----:B--2---:R1:W-:Y:S04]  /*92f80*/  STL.64 [R1+0x3268], R22 ;  /* 0x0032681601007387 */ /* 0x0043e80000100a00 */
[----:B-1----:R-:W2:Y:S04]  /*92f90*/  LDL.LU R22, [R1+0x94] ;  /* 0x0000940001167983 */ /* 0x002ea80000300800 */
[----:B----4-:R1:W-:Y:S04]  /*92fa0*/  STL.64 [R1+0x3260], R16 ;  /* 0x0032601001007387 */ /* 0x0103e80000100a00 */
[----:B-1----:R0:W4:Y:S04]  /*92fb0*/  LDL.64 R16, [R1+0x18e8] ;  /* 0x0018e80001107983 */ /* 0x0021280000100a00 */
[----:B------:R1:W-:Y:S04]  /*92fc0*/  STL.64 [R1+0x3270], R20 ;  /* 0x0032701401007387 */ /* 0x0003e80000100a00 */
[----:B-1----:R0:W3:Y:S01]  /*92fd0*/  LDL.64 R20, [R1+0x1908] ;  /* 0x0019080001147983 */ /* 0x0020e20000100a00 */
[----:B------:R-:W-:-:S02]  /*92fe0*/  IADD3 R26, P4, R15, R6, RZ ;  /* 0x000000060f1a7210 */ /* 0x000fc40007f9e0ff */
[----:B--2---:R-:W-:-:S03]  /*92ff0*/  SHF.R.S32.HI R15, RZ, 0x1f, R22 ;  /* 0x0000001fff0f7819 */ /* 0x004fc60000011416 */
[C---:B------:R-:W-:Y:S02]  /*93000*/  IMAD.X R27, R14.reuse, 0x1, R8, P4 ;  /* 0x000000010e1b7824 */ /* 0x040fe400020e0608 */
[C---:B----4-:R-:W-:Y:S02]  /*93010*/  IMAD.X R17, R14.reuse, 0x1, R7, P2 ;  /* 0x000000010e117824 */ /* 0x050fe400010e0607 */
[----:B---3--:R-:W-:-:S05]  /*93020*/  IMAD.X R21, R14, 0x1, R4, P1 ;  /* 0x000000010e157824 */ /* 0x008fca00008e0604 */
[----:B------:R-:W-:Y:S04]  /*93030*/  STL [R1+0x190c], R21 ;  /* 0x00190c1501007387 */ /* 0x000fe80000100800 */
[----:B------:R-:W-:Y:S04]  /*93040*/  STL [R1+0x98], R15 ;  /* 0x0000980f01007387 */ /* 0x000fe80000100800 */
[----:B------:R-:W-:Y:S04]  /*93050*/  STL [R1+0x18ec], R17 ;  /* 0x0018ec1101007387 */ /* 0x000fe80000100800 */
[----:B------:R-:W2:Y:S04]  /*93060*/  LDL.LU R14, [R1+0x3280] ;  /* 0x00328000010e7983 */ /* 0x000ea80000300800 */
[----:B------:R1:W-:Y:S04]  /*93070*/  STL.64 [R1+0x18d8], R26 ;  /* 0x0018d81a01007387 */ /* 0x0003e80000100a00 */
[----:B-1----:R-:W3:Y:S01]  /*93080*/  LDL.LU.64 R26, [R1+0x3278] ;  /* 0x00327800011a7983 */ /* 0x002ee20000300a00 */
[----:B------:R-:W-:-:S02]  /*93090*/  IADD3 R20, P1, R22, R0, RZ ;  /* 0x0000000016147210 */ /* 0x000fc40007f3e0ff */
[----:B------:R-:W-:-:S03]  /*930a0*/  IADD3 R16, P2, R22, R3, RZ ;  /* 0x0000000316107210 */ /* 0x000fc60007f5e0ff */
[C---:B------:R-:W-:Y:S02]  /*930b0*/  IMAD.X R21, R15.reuse, 0x1, R2, P1 ;  /* 0x000000010f157824 */ /* 0x040fe400008e0602 */
[----:B------:R-:W-:Y:S01]  /*930c0*/  IMAD.X R17, R15, 0x1, R4, P2 ;  /* 0x000000010f117824 */ /* 0x000fe200010e0604 */
[----:B---3--:R1:W-:Y:S02]  /*930d0*/  STL.64 [R1+0x3250], R26 ;  /* 0x0032501a01007387 */ /* 0x0083e40000100a00 */
[C---:B-1----:R-:W-:Y:S02]  /*930e0*/  IADD3 R26, P4, R22.reuse, R5, RZ ;  /* 0x00000005161a7210 */ /* 0x042fe40007f9e0ff */
[----:B------:R-:W-:-:S03]  /*930f0*/  IADD3 R22, P1, R22, R6, RZ ;  /* 0x0000000616167210 */ /* 0x000fc60007f3e0ff */
[----:B------:R2:W-:Y:S04]  /*93100*/  STL [R1+0x3258], R26 ;  /* 0x0032581a01007387 */ /* 0x0005e80000100800 */
[----:B------:R1:W-:Y:S01]  /*93110*/  STL.64 [R1+0x18d0], R20 ;  /* 0x0018d01401007387 */ /* 0x0003e20000100a00 */
[----:B--2---:R-:W-:-:S03]  /*93120*/  SHF.R.S32.HI R26, RZ, 0x1f, R14 ;  /* 0x0000001fff1a7819 */ /* 0x004fc6000001140e */
[----:B-1----:R-:W2:Y:S04]  /*93130*/  LDL.LU.64 R20, [R1+0x3270] ;  /* 0x0032700001147983 */ /* 0x002ea80000300a00 */
[----:B------:R1:W-:Y:S04]  /*93140*/  STL [R1+0x1898], R22 ;  /* 0x0018981601007387 */ /* 0x0003e80000100800 */
[----:B-1----:R-:W3:Y:S04]  /*93150*/  LDL.LU.64 R22, [R1+0x3268] ;  /* 0x0032680001167983 */ /* 0x002ee80000300a00 */
[----:B------:R1:W-:Y:S04]  /*93160*/  STL.64 [R1+0x18c8], R16 ;  /* 0x0018c81001007387 */ /* 0x0003e80000100a00 */
[----:B------:R-:W-:Y:S04]  /*93170*/  STL [R1+0x94], R26 ;  /* 0x0000941a01007387 */ /* 0x000fe80000100800 */
[----:B-1----:R-:W4:Y:S04]  /*93180*/  LDL.LU.64 R16, [R1+0x3260] ;  /* 0x0032600001107983 */ /* 0x002f280000300a00 */
[----:B------:R1:W-:Y:S04]  /*93190*/  STL [R1+0x3248], R10 ;  /* 0x0032480a01007387 */ /* 0x0003e80000100800 */
[----:B-1----:R-:W2:Y:S01]  /*931a0*/  LDL.LU R10, [R1+0x98] ;  /* 0x00009800010a7983 */ /* 0x002ea20000300800 */
[----:B----4-:R-:W-:-:S03]  /*931b0*/  IMAD.MOV.U32 R15, RZ, RZ, R17 ;  /* 0x000000ffff0f7224 */ /* 0x010fc600078e0011 */
[----:B------:R-:W4:Y:S01]  /*931c0*/  LDL.LU R17, [R1+0x68] ;  /* 0x0000680001117983 */ /* 0x000f220000300800 */
[----:B------:R-:W-:-:S03]  /*931d0*/  IADD3 R26, P2, R14, R0, RZ ;  /* 0x000000000e1a7210 */ /* 0x000fc60007f5e0ff */
[----:B----4-:R1:W-:Y:S04]  /*931e0*/  STL [R1+0x3218], R17 ;  /* 0x0032181101007387 */ /* 0x0103e80000100800 */
[----:B-1----:R-:W4:Y:S04]  /*931f0*/  LDL.LU R17, [R1+0x94] ;  /* 0x0000940001117983 */ /* 0x002f280000300800 */
[----:B------:R1:W-:Y:S04]  /*93200*/  STL [R1+0x1890], R26 ;  /* 0x0018901a01007387 */ /* 0x0003e80000100800 */
[----:B-1----:R-:W3:Y:S01]  /*93210*/  LDL.LU R26, [R1+0x3258] ;  /* 0x00325800011a7983 */ /* 0x002ee20000300800 */
[----:B--2---:R-:W-:-:S05]  /*93220*/  IMAD.X R27, R10, 0x1, R7, P4 ;  /* 0x000000010a1b7824 */ /* 0x004fca00020e0607 */
[----:B---3--:R1:W-:Y:S04]  /*93230*/  STL.64 [R1+0x18a8], R26 ;  /* 0x0018a81a01007387 */ /* 0x0083e80000100a00 */
[----:B-1----:R-:W2:Y:S04]  /*93240*/  LDL.LU.64 R26, [R1+0x3250] ;  /* 0x00325000011a7983 */ /* 0x002ea80000300a00 */
[----:B------:R1:W-:Y:S04]  /*93250*/  STL.64 [R1+0x3240], R6 ;  /* 0x0032400601007387 */ /* 0x0003e80000100a00 */
[----:B-1----:R0:W4:Y:S04]  /*93260*/  LDL.64 R6, [R1+0x1890] ;  /* 0x0018900001067983 */ /* 0x0021280000100a00 */
[----:B--2---:R1:W-:Y:S04]  /*93270*/  STL.64 [R1+0x3228], R26 ;  /* 0x0032281a01007387 */ /* 0x0043e80000100a00 */
[----:B-1----:R0:W2:Y:S04]  /*93280*/  LDL.64 R26, [R1+0x1898] ;  /* 0x00189800011a7983 */ /* 0x0020a80000100a00 */
[----:B------:R1:W-:Y:S04]  /*93290*/  STL.64 [R1+0x3230], R22 ;  /* 0x0032301601007387 */ /* 0x0003e80000100a00 */
[----:B------:R-:W-:Y:S01]  /*932a0*/  STL [R1+0x3238], R23 ;  /* 0x0032381701007387 */ /* 0x000fe20000100800 */
[----:B----4-:R-:W-:-:S03]  /*932b0*/  IMAD.X R7, R17, 0x1, R2, P2 ;  /* 0x0000000111077824 */ /* 0x010fc600010e0602 */
[----:B------:R3:W-:Y:S04]  /*932c0*/  STL [R1+0x3214], R15 ;  /* 0x0032140f01007387 */ /* 0x0007e80000100800 */
[----:B------:R-:W-:Y:S01]  /*932d0*/  STL.64 [R1+0x3220], R20 ;  /* 0x0032201401007387 */ /* 0x000fe20000100a00 */
[----:B-1----:R-:W-:Y:S02]  /*932e0*/  IADD3 R22, P4, R14, R3, RZ ;  /* 0x000000030e167210 */ /* 0x002fe40007f9e0ff */
[----:B---3--:R-:W-:-:S03]  /*932f0*/  SHF.R.S32.HI R15, RZ, 0x1f, R16 ;  /* 0x0000001fff0f7819 */ /* 0x008fc60000011410 */
[----:B------:R-:W-:Y:S02]  /*93300*/  IMAD.X R23, R17, 0x1, R4, P4 ;  /* 0x0000000111177824 */ /* 0x000fe400020e0604 */
[----:B--2---:R-:W-:Y:S02]  /*93310*/  IMAD.X R27, R10, 0x1, R8, P1 ;  /* 0x000000010a1b7824 */ /* 0x004fe400008e0608 */
[----:B------:R-:W2:Y:S04]  /*93320*/  LDL.LU R10, [R1+0x3248] ;  /* 0x00324800010a7983 */ /* 0x000ea80000300800 */
[----:B------:R-:W-:Y:S04]  /*93330*/  STL [R1+0x189c], R27 ;  /* 0x00189c1b01007387 */ /* 0x000fe80000100800 */
[----:B------:R1:W-:Y:S04]  /*93340*/  STL [R1+0x1894], R7 ;  /* 0x0018940701007387 */ /* 0x0003e80000100800 */
[----:B-1----:R-:W3:Y:S04]  /*93350*/  LDL.LU.64 R6, [R1+0x3240] ;  /* 0x0032400001067983 */ /* 0x002ee80000300a00 */
[----:B------:R1:W-:Y:S04]  /*93360*/  STL.64 [R1+0x1888], R22 ;  /* 0x0018881601007387 */ /* 0x0003e80000100a00 */
[----:B------:R-:W-:Y:S04]  /*93370*/  STL [R1+0x90], R15 ;  /* 0x0000900f01007387 */ /* 0x000fe80000100800 */
[----:B-1----:R0:W4:Y:S01]  /*93380*/  LDL.LU R23, [R1+0x3238] ;  /* 0x0032380001177983 */ /* 0x0021220000300800 */
[----:B------:R-:W-:-:S02]  /*93390*/  IADD3 R26, P1, R14, R5, RZ ;  /* 0x000000050e1a7210 */ /* 0x000fc40007f3e0ff */
[----:B------:R-:W-:-:S05]  /*933a0*/  IADD3 R22, P4, R16, R0, RZ ;  /* 0x0000000010167210 */ /* 0x000fca0007f9e0ff */
[----:B------:R4:W-:Y:S01]  /*933b0*/  STL [R1+0x1850], R22 ;  /* 0x0018501601007387 */ /* 0x0009e20000100800 */
[C---:B---3--:R-:W-:Y:S01]  /*933c0*/  IMAD.X R27, R17.reuse, 0x1, R7, P1 ;  /* 0x00000001111b7824 */ /* 0x048fe200008e0607 */
[----:B------:R-:W-:Y:S02]  /*933d0*/  IADD3 R14, P2, R14, R6, RZ ;  /* 0x000000060e0e7210 */ /* 0x000fe40007f5e0ff */
[----:B----4-:R-:W3:Y:S04]  /*933e0*/  LDL.LU.64 R22, [R1+0x3230] ;  /* 0x0032300001167983 */ /* 0x010ee80000300a00 */
[----:B------:R1:W-:Y:S04]  /*933f0*/  STL.64 [R1+0x1868], R26 ;  /* 0x0018681a01007387 */ /* 0x0003e80000100a00 */
[----:B-1----:R-:W4:Y:S04]  /*93400*/  LDL.LU.64 R26, [R1+0x3228] ;  /* 0x00322800011a7983 */ /* 0x002f280000300a00 */
[----:B------:R1:W-:Y:S04]  /*93410*/  STL.64 [R1+0x3208], R6 ;  /* 0x0032080601007387 */ /* 0x0003e80000100a00 */
[----:B-1----:R-:W2:Y:S01]  /*93420*/  LDL.64 R6, [R1+0x1850] ;  /* 0x0018500001067983 */ /* 0x002ea20000100a00 */
[----:B------:R-:W-:Y:S01]  /*93430*/  IADD3 R20, P1, R16, R3, RZ ;  /* 0x0000000310147210 */ /* 0x000fe20007f3e0ff */
[----:B------:R-:W-:-:S02]  /*93440*/  IMAD.X R15, R17, 0x1, R8, P2 ;  /* 0x00000001110f7824 */ /* 0x000fc400010e0608 */
[----:B--2---:R-:W-:Y:S04]  /*93450*/  STL [R1+0x3210], R6 ;  /* 0x0032100601007387 */ /* 0x004fe80000100800 */
[----:B------:R1:W-:Y:S04]  /*93460*/  STL [R1+0x1848], R20 ;  /* 0x0018481401007387 */ /* 0x0003e80000100800 */
[----:B-1----:R-:W2:Y:S04]  /*93470*/  LDL.LU.64 R20, [R1+0x3220] ;  /* 0x0032200001147983 */ /* 0x002ea80000300a00 */
[----:B------:R-:W2:Y:S04]  /*93480*/  LDL.LU R17, [R1+0x3218] ;  /* 0x0032180001117983 */ /* 0x000ea80000300800 */
[----:B------:R1:W-:Y:S04]  /*93490*/  STL.64 [R1+0x1858], R14 ;  /* 0x0018580e01007387 */ /* 0x0003e80000100a00 */
[----:B-1----:R-:W3:Y:S04]  /*934a0*/  LDL.LU R15, [R1+0x3214] ;  /* 0x00321400010f7983 */ /* 0x002ee80000300800 */
[----:B----4-:R1:W-:Y:S04]  /*934b0*/  STL [R1+0x31f4], R26 ;  /* 0x0031f41a01007387 */ /* 0x0103e80000100800 */
[----:B-1----:R-:W4:Y:S04]  /*934c0*/  LDL.LU R26, [R1+0x90] ;  /* 0x00009000011a7983 */ /* 0x002f280000300800 */
[----:B------:R-:W3:Y:S01]  /*934d0*/  LDL.LU R14, [R1+0x60] ;  /* 0x00006000010e7983 */ /* 0x000ee20000300800 */
[----:B------:R-:W-:-:S03]  /*934e0*/  IADD3 R6, P2, R16, R5, RZ ;  /* 0x0000000510067210 */ /* 0x000fc60007f5e0ff */
[----:B---3--:R1:W-:Y:S04]  /*934f0*/  STL.64 [R1+0x31e0], R14 ;  /* 0x0031e00e01007387 */ /* 0x0083e80000100a00 */
[----:B-1----:R0:W3:Y:S04]  /*93500*/  LDL.64 R14, [R1+0x1848] ;  /* 0x00184800010e7983 */ /* 0x0020e80000100a00 */
[----:B------:R1:W-:Y:S04]  /*93510*/  STL [R1+0x1828], R6 ;  /* 0x0018280601007387 */ /* 0x0003e80000100800 */
[----:B-1----:R0:W2:Y:S01]  /*93520*/  LDL.LU R6, [R1+0x3210] ;  /* 0x0032100001067983 */ /* 0x0020a20000300800 */
[----:B----4-:R-:W-:-:S05]  /*93530*/  IMAD.X R7, R26, 0x1, R2, P4 ;  /* 0x000000011a077824 */ /* 0x010fca00020e0602 */
[----:B------:R2:W-:Y:S04]  /*93540*/  STL [R1+0x1854], R7 ;  /* 0x0018540701007387 */ /* 0x0005e80000100800 */
[----:B--2---:R-:W2:Y:S04]  /*93550*/  LDL.LU.64 R6, [R1+0x3208] ;  /* 0x0032080001067983 */ /* 0x004ea80000300a00 */
[----:B------:R1:W-:Y:S04]  /*93560*/  STL.64 [R1+0x3200], R2 ;  /* 0x0032000201007387 */ /* 0x0003e80000100a00 */
[----:B-1----:R0:W4:Y:S04]  /*93570*/  LDL.64 R2, [R1+0x1828] ;  /* 0x0018280001027983 */ /* 0x0021280000100a00 */
[----:B------:R2:W-:Y:S01]  /*93580*/  STL.64 [R1+0x31e8], R10 ;  /* 0x0031e80a01007387 */ /* 0x0005e20000100a00 */
[----:B---3--:R-:W-:-:S03]  /*93590*/  IMAD.X R15, R26, 0x1, R4, P1 ;  /* 0x000000011a0f7824 */ /* 0x008fc600008e0604 */
[----:B------:R-:W-:Y:S04]  /*935a0*/  STL [R1+0x31f0], R11 ;  /* 0x0031f00b01007387 */ /* 0x000fe80000100800 */
[----:B------:R-:W-:Y:S01]  /*935b0*/  STL.64 [R1+0x31f8], R22 ;  /* 0x0031f81601007387 */ /* 0x000fe20000100a00 */
[----:B--2---:R-:W-:Y:S02]  /*935c0*/  IADD3 R10, P4, R16, R6, RZ ;  /* 0x00000006100a7210 */ /* 0x004fe40007f9e0ff */
[----:B------:R-:W-:-:S05]  /*935d0*/  SHF.R.S32.HI R16, RZ, 0x1f, R17 ;  /* 0x0000001fff107819 */ /* 0x000fca0000011411 */
[----:B------:R-:W-:Y:S04]  /*935e0*/  STL [R1+0x6c], R16 ;  /* 0x00006c1001007387 */ /* 0x000fe80000100800 */
[----:B------:R-:W-:Y:S01]  /*935f0*/  STL [R1+0x184c], R15 ;  /* 0x00184c0f01007387 */ /* 0x000fe20000100800 */
[----:B----4-:R-:W-:-:S05]  /*93600*/  IMAD.X R3, R26, 0x1, R7, P2 ;  /* 0x000000011a037824 */ /* 0x010fca00010e0607 */
[----:B------:R1:W-:Y:S04]  /*93610*/  STL [R1+0x182c], R3 ;  /* 0x00182c0301007387 */ /* 0x0003e80000100800 */
[----:B-1----:R-:W2:Y:S01]  /*93620*/  LDL.LU.64 R2, [R1+0x3200] ;  /* 0x0032000001027983 */ /* 0x002ea20000300a00 */
[----:B------:R-:W-:Y:S01]  /*93630*/  IMAD.X R11, R26, 0x1, R8, P4 ;  /* 0x000000011a0b7824 */ /* 0x000fe200020e0608 */
[----:B--2---:R-:W-:-:S05]  /*93640*/  IADD3 R22, P2, R17, R3, RZ ;  /* 0x0000000311167210 */ /* 0x004fca0007f5e0ff */
[----:B------:R1:W-:Y:S04]  /*93650*/  STL [R1+0x1818], R22 ;  /* 0x0018181601007387 */ /* 0x0003e80000100800 */
[----:B-1----:R-:W2:Y:S04]  /*93660*/  LDL.LU.64 R22, [R1+0x31f8] ;  /* 0x0031f80001167983 */ /* 0x002ea80000300a00 */
[----:B------:R-:W3:Y:S04]  /*93670*/  LDL.LU R26, [R1+0x31f4] ;  /* 0x0031f400011a7983 */ /* 0x000ee80000300800 */
[----:B------:R1:W-:Y:S04]  /*93680*/  STL.64 [R1+0x1808], R10 ;  /* 0x0018080a01007387 */ /* 0x0003e80000100a00 */
[----:B-1----:R0:W4:Y:S01]  /*93690*/  LDL.LU R11, [R1+0x31f0] ;  /* 0x0031f000010b7983 */ /* 0x0021220000300800 */
[----:B------:R-:W-:-:S02]  /*936a0*/  IADD3 R14, P1, R17, R0, RZ ;  /* 0x00000000110e7210 */ /* 0x000fc40007f3e0ff */
[----:B------:R-:W-:-:S03]  /*936b0*/  IADD3 R10, P4, R17, R5, RZ ;  /* 0x00000005110a7210 */ /* 0x000fc60007f9e0ff */
[----:B------:R-:W-:Y:S02]  /*936c0*/  IMAD.X R15, R16, 0x1, R2, P1 ;  /* 0x00000001100f7824 */ /* 0x000fe400008e0602 */
[----:B------:R4:W-:Y:S04]  /*936d0*/  STL [R1+0x1800], R10 ;  /* 0x0018000a01007387 */ /* 0x0009e80000100800 */
[----:B----4-:R-:W4:Y:S04]  /*936e0*/  LDL.LU.64 R10, [R1+0x31e8] ;  /* 0x0031e800010a7983 */ /* 0x010f280000300a00 */
[----:B------:R1:W-:Y:S04]  /*936f0*/  STL.64 [R1+0x1820], R14 ;  /* 0x0018200e01007387 */ /* 0x0003e80000100a00 */
[----:B-1----:R-:W2:Y:S01]  /*93700*/  LDL.LU.64 R14, [R1+0x31e0] ;  /* 0x0031e000010e7983 */ /* 0x002ea20000300a00 */
[----:B------:R-:W-:-:S03]  /*93710*/  IADD3 R16, P1, R17, R6, RZ ;  /* 0x0000000611107210 */ /* 0x000fc60007f3e0ff */
[----:B------:R-:W3:Y:S04]  /*93720*/  LDL.LU R17, [R1+0x6c] ;  /* 0x00006c0001117983 */ /* 0x000ee80000300800 */
[----:B--2---:R1:W-:Y:S04]  /*93730*/  STL.64 [R1+0x31d8], R14 ;  /* 0x0031d80e01007387 */ /* 0x0043e80000100a00 */
[----:B-1----:R0:W3:Y:S04]  /*93740*/  LDL.64 R14, [R1+0x1818] ;  /* 0x00181800010e7983 */ /* 0x0020e80000100a00 */
[----:B------:R1:W-:Y:S02]  /*93750*/  STL.64 [R1+0x31d0], R22 ;  /* 0x0031d01601007387 */ /* 0x0003e40000100a00 */
[----:B-1----:R-:W-:-:S02]  /*93760*/  IMAD.MOV.U32 R22, RZ, RZ, R18 ;  /* 0x000000ffff167224 */ /* 0x002fc400078e0012 */
[----:B------:R-:W2:Y:S01]  /*93770*/  LDL.LU R18, [R1+0x5c] ;  /* 0x00005c0001127983 */ /* 0x000ea20000300800 */
[----:B---3--:R-:W-:-:S03]  /*93780*/  IMAD.X R15, R17, 0x1, R4, P2 ;  /* 0x00000001110f7824 */ /* 0x008fc600010e0604 */
[----:B--2---:R-:W-:Y:S04]  /*93790*/  STL [R1+0x31b8], R18 ;  /* 0x0031b81201007387 */ /* 0x004fe80000100800 */
[----:B------:R-:W-:Y:S04]  /*937a0*/  STL [R1+0x181c], R15 ;  /* 0x00181c0f01007387 */ /* 0x000fe80000100800 */
[----:B------:R-:W-:Y:S04]  /*937b0*/  STL.64 [R1+0x31c0], R20 ;  /* 0x0031c01401007387 */ /* 0x000fe80000100a00 */
[----:B------:R1:W-:Y:S04]  /*937c0*/  STL [R1+0x31c8], R21 ;  /* 0x0031c81501007387 */ /* 0x0003e80000100800 */
[----:B-1----:R0:W2:Y:S01]  /*937d0*/  LDL.64 R20, [R1+0x1800] ;  /* 0x0018000001147983 */ /* 0x0020a20000100a00 */
[----:B------:R-:W-:-:S02]  /*937e0*/  SHF.R.S32.HI R18, RZ, 0x1f, R22 ;  /* 0x0000001fff127819 */ /* 0x000fc40000011416 */
[----:B------:R-:W-:-:S05]  /*937f0*/  IADD3 R14, P2, R22, R0, RZ ;  /* 0x00000000160e7210 */ /* 0x000fca0007f5e0ff */
[----:B------:R-:W-:Y:S02]  /*93800*/  IMAD.X R15, R18, 0x1, R2, P2 ;  /* 0x00000001120f7824 */ /* 0x000fe400010e0602 */
[C---:B--2---:R-:W-:Y:S02]  /*93810*/  IMAD.X R21, R17.reuse, 0x1, R7, P4 ;  /* 0x0000000111157824 */ /* 0x044fe400020e0607 */
[----:B------:R-:W-:-:S03]  /*93820*/  IMAD.X R17, R17, 0x1, R8, P1 ;  /* 0x0000000111117824 */ /* 0x000fc600008e0608 */
[----:B------:R-:W-:Y:S04]  /*93830*/  STL [R1+0x1804], R21 ;  /* 0x0018041501007387 */ /* 0x000fe80000100800 */
[----:B------:R-:W-:Y:S04]  /*93840*/  STL.64 [R1+0x17e0], R16 ;  /* 0x0017e01001007387 */ /* 0x000fe80000100a00 */
[----:B------:R1:W-:Y:S04]  /*93850*/  STL.64 [R1+0x17d8], R14 ;  /* 0x0017d80e01007387 */ /* 0x0003e80000100a00 */
[----:B-1----:R-:W2:Y:S01]  /*93860*/  LDL.LU.64 R14, [R1+0x31d8] ;  /* 0x0031d800010e7983 */ /* 0x002ea20000300a00 */
[----:B------:R-:W-:-:S02]  /*93870*/  IADD3 R20, P4, R22, R3, RZ ;  /* 0x0000000316147210 */ /* 0x000fc40007f9e0ff */
[C---:B------:R-:W-:Y:S02]  /*93880*/  IADD3 R16, P1, R22.reuse, R5, RZ ;  /* 0x0000000516107210 */ /* 0x040fe40007f3e0ff */
[----:B------:R-:W-:Y:S01]  /*93890*/  IADD3 R22, P2, R22, R6, RZ ;  /* 0x0000000616167210 */ /* 0x000fe20007f5e0ff */
[----:B------:R-:W-:Y:S01]  /*938a0*/  IMAD.X R21, R18, 0x1, R4, P4 ;  /* 0x0000000112157824 */ /* 0x000fe200020e0604 */
[----:B--2---:R-:W-:Y:S04]  /*938b0*/  STL [R1+0x31a4], R15 ;  /* 0x0031a40f01007387 */ /* 0x004fe80000100800 */
[----:B------:R1:W-:Y:S04]  /*938c0*/  STL [R1+0x17a0], R22 ;  /* 0x0017a01601007387 */ /* 0x0003e80000100800 */
[----:B-1----:R-:W2:Y:S04]  /*938d0*/  LDL.LU.64 R22, [R1+0x31d0] ;  /* 0x0031d00001167983 */ /* 0x002ea80000300a00 */
[----:B------:R1:W-:Y:S04]  /*938e0*/  STL.64 [R1+0x17d0], R20 ;  /* 0x0017d01401007387 */ /* 0x0003e80000100a00 */
[----:B-1----:R0:W3:Y:S01]  /*938f0*/  LDL.LU R21, [R1+0x31c8] ;  /* 0x0031c80001157983 */ /* 0x0020e20000300800 */
[----:B------:R-:W-:Y:S01]  /*93900*/  IADD3 R20, P4, R14, R0, RZ ;  /* 0x000000000e147210 */ /* 0x000fe20007f9e0ff */
[----:B------:R-:W-:-:S04]  /*93910*/  IMAD.X R17, R18, 0x1, R7, P1 ;  /* 0x0000000112117824 */ /* 0x000fc800008e0607 */
[----:B------:R3:W-:Y:S04]  /*93920*/  STL [R1+0x1798], R20 ;  /* 0x0017981401007387 */ /* 0x0007e80000100800 */
[----:B---3--:R-:W3:Y:S04]  /*93930*/  LDL.LU.64 R20, [R1+0x31c0] ;  /* 0x0031c00001147983 */ /* 0x008ee80000300a00 */
[----:B--2---:R1:W-:Y:S04]  /*93940*/  STL.64 [R1+0x31b0], R22 ;  /* 0x0031b01601007387 */ /* 0x0043e80000100a00 */
[----:B------:R-:W-:Y:S04]  /*93950*/  STL.64 [R1+0x17c0], R16 ;  /* 0x0017c01001007387 */ /* 0x000fe80000100a00 */
[----:B-1----:R0:W2:Y:S04]  /*93960*/  LDL.64 R22, [R1+0x17a0] ;  /* 0x0017a00001167983 */ /* 0x0020a80000100a00 */
[----:B---3--:R-:W-:Y:S04]  /*93970*/  STL.64 [R1+0x3198], R20 ;  /* 0x0031981401007387 */ /* 0x008fe80000100a00 */
[----:B------:R1:W-:Y:S04]  /*93980*/  STL [R1+0x31a0], R21 ;  /* 0x0031a01501007387 */ /* 0x0003e80000100800 */
[----:B-1----:R0:W3:Y:S01]  /*93990*/  LDL.64 R20, [R1+0x1798] ;  /* 0x0017980001147983 */ /* 0x0020e20000100a00 */
[----:B--2---:R-:W-:-:S03]  /*939a0*/  IMAD.X R23, R18, 0x1, R8, P2 ;  /* 0x0000000112177824 */ /* 0x004fc600010e0608 */
[----:B------:R-:W2:Y:S01]  /*939b0*/  LDL.LU R18, [R1+0x31b8] ;  /* 0x0031b80001127983 */ /* 0x000ea20000300800 */
[----:B------:R-:W-:Y:S02]  /*939c0*/  SHF.R.S32.HI R15, RZ, 0x1f, R14 ;  /* 0x0000001fff0f7819 */ /* 0x000fe4000001140e */
[C---:B------:R-:W-:Y:S02]  /*939d0*/  IADD3 R16, P1, R14.reuse, R3, RZ ;  /* 0x000000030e107210 */ /* 0x040fe40007f3e0ff */
[----:B------:R-:W-:Y:S01]  /*939e0*/  IADD3 R22, P2, R14, R5, RZ ;  /* 0x000000050e167210 */ /* 0x000fe20007f5e0ff */
[----:B------:R-:W-:Y:S04]  /*939f0*/  STL.64 [R1+0x31a8], R8 ;  /* 0x0031a80801007387 */ /* 0x000fe80000100a00 */
[----:B------:R1:W-:Y:S01]  /*93a00*/  STL [R1+0x17a4], R23 ;  /* 0x0017a41701007387 */ /* 0x0003e20000100800 */
[----:B------:R-:W-:-:S02]  /*93a10*/  IMAD.X R17, R15, 0x1, R4, P1 ;  /* 0x000000010f117824 */ /* 0x000fc400008e0604 */
[C---:B-1----:R-:W-:Y:S02]  /*93a20*/  IMAD.X R23, R15.reuse, 0x1, R7, P2 ;  /* 0x000000010f177824 */ /* 0x042fe400010e0607 */
[----:B---3--:R-:W-:Y:S01]  /*93a30*/  IMAD.X R21, R15, 0x1, R2, P4 ;  /* 0x000000010f157824 */ /* 0x008fe200020e0602 */
[----:B--2---:R-:W-:-:S04]  /*93a40*/  IADD3 R8, P2, R18, R3, RZ ;  /* 0x0000000312087210 */ /* 0x004fc80007f5e0ff */
[----:B------:R-:W-:Y:S04]  /*93a50*/  STL [R1+0x179c], R21 ;  /* 0x00179c1501007387 */ /* 0x000fe80000100800 */
[----:B------:R-:W-:Y:S04]  /*93a60*/  STL.64 [R1+0x1790], R16 ;  /* 0x0017901001007387 */ /* 0x000fe80000100a00 */
[----:B------:R1:W-:Y:S04]  /*93a70*/  STL.64 [R1+0x1780], R22 ;  /* 0x0017801601007387 */ /* 0x0003e80000100a00 */
[----:B-1----:R-:W2:Y:S04]  /*93a80*/  LDL.LU.64 R22, [R1+0x31b0] ;  /* 0x0031b00001167983 */ /* 0x002ea80000300a00 */
[----:B------:R1:W-:Y:S04]  /*93a90*/  STL [R1+0x1750], R8 ;  /* 0x0017500801007387 */ /* 0x0003e80000100800 */
[----:B-1----:R-:W3:Y:S01]  /*93aa0*/  LDL.LU.64 R8, [R1+0x31a8] ;  /* 0x0031a80001087983 */ /* 0x002ee20000300a00 */
[----:B------:R-:W-:-:S05]  /*93ab0*/  IADD3 R20, P4, R14, R6, RZ ;  /* 0x000000060e147210 */ /* 0x000fca0007f9e0ff */
[----:B---3--:R-:W-:Y:S02]  /*93ac0*/  IMAD.X R21, R15, 0x1, R8, P4 ;  /* 0x000000010f157824 */ /* 0x008fe400020e0608 */
[----:B------:R-:W3:Y:S04]  /*93ad0*/  LDL.LU R15, [R1+0x31a4] ;  /* 0x0031a400010f7983 */ /* 0x000ee80000300800 */
[----:B------:R1:W-:Y:S04]  /*93ae0*/  STL.64 [R1+0x1760], R20 ;  /* 0x0017601401007387 */ /* 0x0003e80000100a00 */
[----:B-1----:R0:W4:Y:S01]  /*93af0*/  LDL.LU R21, [R1+0x31a0] ;  /* 0x0031a00001157983 */ /* 0x0021220000300800 */
[----:B------:R-:W-:-:S02]  /*93b00*/  IADD3 R20, P4, R18, R5, RZ ;  /* 0x0000000512147210 */ /* 0x000fc40007f9e0ff */
[----:B------:R-:W-:Y:S02]  /*93b10*/  SHF.R.S32.HI R14, RZ, 0x1f, R18 ;  /* 0x0000001fff0e7819 */ /* 0x000fe40000011412 */
[----:B------:R-:W-:Y:S01]  /*93b20*/  IADD3 R16, P1, R18, R0, RZ ;  /* 0x0000000012107210 */ /* 0x000fe20007f3e0ff */
[----:B------:R4:W-:Y:S04]  /*93b30*/  STL [R1+0x1740], R20 ;  /* 0x0017401401007387 */ /* 0x0009e80000100800 */
[C---:B------:R-:W-:Y:S01]  /*93b40*/  IMAD.X R17, R14.reuse, 0x1, R2, P1 ;  /* 0x000000010e117824 */ /* 0x040fe200008e0602 */
[----:B----4-:R-:W4:Y:S04]  /*93b50*/  LDL.LU.64 R20, [R1+0x3198] ;  /* 0x0031980001147983 */ /* 0x010f280000300a00 */
[----:B------:R1:W-:Y:S04]  /*93b60*/  STL.64 [R1+0x3190], R2 ;  /* 0x0031900201007387 */ /* 0x0003e80000100a00 */
[----:B-1----:R0:W2:Y:S04]  /*93b70*/  LDL.64 R2, [R1+0x1750] ;  /* 0x0017500001027983 */ /* 0x0020a80000100a00 */
[----:B------:R-:W-:Y:S04]  /*93b80*/  STL.64 [R1+0x1758], R16 ;  /* 0x0017581001007387 */ /* 0x000fe80000100a00 */
[----:B----4-:R-:W-:Y:S04]  /*93b90*/  STL.64 [R1+0x3178], R20 ;  /* 0x0031781401007387 */ /* 0x010fe80000100a00 */
[----:B------:R1:W-:Y:S04]  /*93ba0*/  STL [R1+0x3180], R21 ;  /* 0x0031801501007387 */ /* 0x0003e80000100800 */
[----:B-1----:R0:W4:Y:S01]  /*93bb0*/  LDL.64 R20, [R1+0x1740] ;  /* 0x0017400001147983 */ /* 0x0021220000100a00 */
[----:B--2---:R-:W-:-:S05]  /*93bc0*/  IMAD.X R3, R14, 0x1, R4, P2 ;  /* 0x000000010e037824 */ /* 0x004fca00010e0604 */
[----:B------:R1:W-:Y:S04]  /*93bd0*/  STL [R1+0x1754], R3 ;  /* 0x0017540301007387 */ /* 0x0003e80000100800 */
[----:B-1----:R-:W2:Y:S01]  /*93be0*/  LDL.LU.64 R2, [R1+0x3190] ;  /* 0x0031900001027983 */ /* 0x002ea20000300a00 */
[----:B------:R-:W-:Y:S01]  /*93bf0*/  IADD3 R16, P1, R18, R6, RZ ;  /* 0x0000000612107210 */ /* 0x000fe20007f3e0ff */
[----:B------:R-:W-:Y:S01]  /*93c00*/  IMAD.MOV.U32 R18, RZ, RZ, R9 ;  /* 0x000000ffff127224 */ /* 0x000fe200078e0009 */
[----:B---3--:R-:W-:-:S03]  /*93c10*/  SHF.R.S32.HI R9, RZ, 0x1f, R15 ;  /* 0x0000001fff097819 */ /* 0x008fc6000001140f */
[C---:B------:R-:W-:Y:S01]  /*93c20*/  IMAD.X R17, R14.reuse, 0x1, R8, P1 ;  /* 0x000000010e117824 */ /* 0x040fe200008e0608 */
[----:B------:R1:W-:Y:S04]  /*93c30*/  STL.64 [R1+0x3188], R18 ;  /* 0x0031881201007387 */ /* 0x0003e80000100a00 */
[----:B------:R3:W-:Y:S01]  /*93c40*/  STL [R1+0x3170], R10 ;  /* 0x0031700a01007387 */ /* 0x0007e20000100800 */
[----:B-1----:R-:W-:Y:S01]  /*93c50*/  IADD3 R18, P2, R15, R0, RZ ;  /* 0x000000000f127210 */ /* 0x002fe20007f5e0ff */
[----:B----4-:R-:W-:-:S05]  /*93c60*/  IMAD.X R21, R14, 0x1, R7, P4 ;  /* 0x000000010e157824 */ /* 0x010fca00020e0607 */
[----:B------:R-:W-:Y:S04]  /*93c70*/  STL [R1+0x1744], R21 ;  /* 0x0017441501007387 */ /* 0x000fe80000100800 */
[----:B---3--:R-:W3:Y:S04]  /*93c80*/  LDL.LU R10, [R1+0x54] ;  /* 0x00005400010a7983 */ /* 0x008ee80000300800 */
[----:B------:R1:W-:Y:S01]  /*93c90*/  STL.64 [R1+0x1720], R16 ;  /* 0x0017201001007387 */ /* 0x0003e20000100a00 */
[----:B--2---:R-:W-:Y:S01]  /*93ca0*/  IMAD.X R19, R9, 0x1, R2, P2 ;  /* 0x0000000109137824 */ /* 0x004fe200010e0602 */
[----:B------:R-:W-:-:S02]  /*93cb0*/  IADD3 R20, P4, R15, R3, RZ ;  /* 0x000000030f147210 */ /* 0x000fc40007f9e0ff */
[C---:B------:R-:W-:Y:S02]  /*93cc0*/  IADD3 R14, P2, R15.reuse, R6, RZ ;  /* 0x000000060f0e7210 */ /* 0x040fe40007f5e0ff */
[----:B-1----:R-:W-:Y:S01]  /*93cd0*/  IADD3 R16, P1, R15, R5, RZ ;  /* 0x000000050f107210 */ /* 0x002fe20007f3e0ff */
[----:B------:R-:W-:Y:S01]  /*93ce0*/  IMAD.MOV.U32 R15, RZ, RZ, R9 ;  /* 0x000000ffff0f7224 */ /* 0x000fe200078e0009 */
[----:B------:R1:W-:Y:S03]  /*93cf0*/  STL.64 [R1+0x1718], R18 ;  /* 0x0017181201007387 */ /* 0x0003e60000100a00 */
[----:B------:R-:W-:Y:S01]  /*93d00*/  IMAD.X R21, R15, 0x1, R4, P4 ;  /* 0x000000010f157824 */ /* 0x000fe200020e0604 */
[----:B-1----:R-:W2:Y:S04]  /*93d10*/  LDL.LU.64 R18, [R1+0x3188] ;  /* 0x0031880001127983 */ /* 0x002ea80000300a00 */
[----:B------:R1:W-:Y:S04]  /*93d20*/  STL.64 [R1+0x1710], R20 ;  /* 0x0017101401007387 */ /* 0x0003e80000100a00 */
[----:B-1----:R0:W4:Y:S01]  /*93d30*/  LDL.LU R21, [R1+0x3180] ;  /* 0x0031800001157983 */ /* 0x0021220000300800 */
[----:B---3--:R-:W-:-:S05]  /*93d40*/  IADD3 R20, P4, R10, R0, RZ ;  /* 0x000000000a147210 */ /* 0x008fca0007f9e0ff */
[----:B------:R4:W-:Y:S04]  /*93d50*/  STL [R1+0x16d8], R20 ;  /* 0x0016d81401007387 */ /* 0x0009e80000100800 */
[----:B----4-:R-:W3:Y:S01]  /*93d60*/  LDL.LU.64 R20, [R1+0x3178] ;  /* 0x0031780001147983 */ /* 0x010ee20000300a00 */
[C---:B------:R-:W-:Y:S02]  /*93d70*/  IMAD.X R17, R15.reuse, 0x1, R7, P1 ;  /* 0x000000010f117824 */ /* 0x040fe400008e0607 */
[----:B------:R-:W-:-:S03]  /*93d80*/  IMAD.X R15, R15, 0x1, R8, P2 ;  /* 0x000000010f0f7824 */ /* 0x000fc600010e0608 */
[----:B------:R-:W-:Y:S04]  /*93d90*/  STL.64 [R1+0x1700], R16 ;  /* 0x0017001001007387 */ /* 0x000fe80000100a00 */
[----:B------:R-:W-:Y:S04]  /*93da0*/  STL.64 [R1+0x16e0], R14 ;  /* 0x0016e00e01007387 */ /* 0x000fe80000100a00 */
[----:B---3--:R1:W-:Y:S04]  /*93db0*/  STL.64 [R1+0x3168], R20 ;  /* 0x0031681401007387 */ /* 0x0083e80000100a00 */
[----:B-1----:R0:W3:Y:S01]  /*93dc0*/  LDL.64 R20, [R1+0x16d8] ;  /* 0x0016d80001147983 */ /* 0x0020e20000100a00 */
[----:B------:R-:W-:-:S02]  /*93dd0*/  SHF.R.S32.HI R9, RZ, 0x1f, R10 ;  /* 0x0000001fff097819 */ /* 0x000fc4000001140a */
[C---:B------:R-:W-:Y:S02]  /*93de0*/  IADD3 R16, P1, R10.reuse, R3, RZ ;  /* 0x000000030a107210 */ /* 0x040fe40007f3e0ff */
[C---:B------:R-:W-:Y:S01]  /*93df0*/  IADD3 R14, P2, R10.reuse, R5, RZ ;  /* 0x000000050a0e7210 */ /* 0x040fe20007f5e0ff */
[----:B---3--:R-:W-:Y:S01]  /*93e00*/  IMAD.X R21, R9, 0x1, R2, P4 ;  /* 0x0000000109157824 */ /* 0x008fe200020e0602 */
[----:B------:R-:W-:-:S04]  /*93e10*/  IADD3 R20, P4, R10, R6, RZ ;  /* 0x000000060a147210 */ /* 0x000fc80007f9e0ff */
[----:B------:R1:W-:Y:S04]  /*93e20*/  STL [R1+0x16dc], R21 ;  /* 0x0016dc1501007387 */ /* 0x0003e80000100800 */
[----:B------:R-:W3:Y:S01]  /*93e30*/  LDL.LU R10, [R1+0x3170] ;  /* 0x00317000010a7983 */ /* 0x000ee20000300800 */
[----:B-1----:R-:W-:-:S04]  /*93e40*/  IMAD.MOV.U32 R21, RZ, RZ, R9 ;  /* 0x000000ffff157224 */ /* 0x002fc800078e0009 */
[C---:B------:R-:W-:Y:S02]  /*93e50*/  IMAD.X R17, R21.reuse, 0x1, R4, P1 ;  /* 0x0000000115117824 */ /* 0x040fe400008e0604 */
[C---:B------:R-:W-:Y:S02]  /*93e60*/  IMAD.X R15, R21.reuse, 0x1, R7, P2 ;  /* 0x00000001150f7824 */ /* 0x040fe400010e0607 */
[----:B------:R-:W-:Y:S01]  /*93e70*/  IMAD.X R21, R21, 0x1, R8, P4 ;  /* 0x0000000115157824 */ /* 0x000fe200020e0608 */
[----:B--2---:R-:W-:Y:S01]  /*93e80*/  SHF.R.S32.HI R9, RZ, 0x1f, R18 ;  /* 0x0000001fff097819 */ /* 0x004fe20000011412 */
[----:B------:R1:W-:Y:S04]  /*93e90*/  STL.64 [R1+0x16d0], R16 ;  /* 0x0016d01001007387 */ /* 0x0003e80000100a00 */
[----:B------:R2:W-:Y:S04]  /*93ea0*/  STL.64 [R1+0x16c0], R14 ;  /* 0x0016c00e01007387 */ /* 0x0005e80000100a00 */
[----:B------:R4:W-:Y:S01]  /*93eb0*/  STL.64 [R1+0x16a0], R20 ;  /* 0x0016a01401007387 */ /* 0x0009e20000100a00 */
[----:B-1----:R-:W-:-:S02]  /*93ec0*/  IADD3 R16, P1, R18, R0, RZ ;  /* 0x0000000012107210 */ /* 0x002fc40007f3e0ff */
[C---:B--2---:R-:W-:Y:S02]  /*93ed0*/  IADD3 R14, P2, R18.reuse, R3, RZ ;  /* 0x00000003120e7210 */ /* 0x044fe40007f5e0ff */
[C---:B----4-:R-:W-:Y:S01]  /*93ee0*/  IADD3 R20, P4, R18.reuse, R5, RZ ;  /* 0x0000000512147210 */ /* 0x050fe20007f9e0ff */
[C---:B------:R-:W-:Y:S02]  /*93ef0*/  IMAD.X R17, R9.reuse, 0x1, R2, P1 ;  /* 0x0000000109117824 */ /* 0x040fe400008e0602 */
[C---:B------:R-:W-:Y:S02]  /*93f00*/  IMAD.X R15, R9.reuse, 0x1, R4, P2 ;  /* 0x00000001090f7824 */ /* 0x040fe400010e0604 */
[----:B------:R-:W-:Y:S01]  /*93f10*/  IMAD.X R21, R9, 0x1, R7, P4 ;  /* 0x0000000109157824 */ /* 0x000fe200020e0607 */
[----:B------:R1:W-:Y:S04]  /*93f20*/  STL.64 [R1+0x1698], R16 ;  /* 0x0016981001007387 */ /* 0x0003e80000100a00 */
[----:B------:R-:W-:Y:S04]  /*93f30*/  STL.64 [R1+0x1690], R14 ;  /* 0x0016900e01007387 */ /* 0x000fe80000100a00 */
[----:B------:R2:W-:Y:S01]  /*93f40*/  STL.64 [R1+0x1680], R20 ;  /* 0x0016801401007387 */ /* 0x0005e20000100a00 */
[----:B-1----:R-:W-:-:S03]  /*93f50*/  IADD3 R16, P1, R18, R6, RZ ;  /* 0x0000000612107210 */ /* 0x002fc60007f3e0ff */
[----:B--2---:R-:W2:Y:S04]  /*93f60*/  LDL.LU.64 R20, [R1+0x3168] ;  /* 0x0031680001147983 */ /* 0x004ea80000300a00 */
[----:B------:R1:W-:Y:S01]  /*93f70*/  STL.64 [R1+0x3158], R12 ;  /* 0x0031580c01007387 */ /* 0x0003e20000100a00 */
[----:B------:R-:W-:-:S03]  /*93f80*/  IMAD.X R17, R9, 0x1, R8, P1 ;  /* 0x0000000109117824 */ /* 0x000fc600008e0608 */
[----:B------:R-:W4:Y:S04]  /*93f90*/  LDL.LU R9, [R1+0x3160] ;  /* 0x0031600001097983 */ /* 0x000f280000300800 */
[----:B------:R0:W-:Y:S01]  /*93fa0*/  STL.64 [R1+0x1678], R16 ;  /* 0x0016781001007387 */ /* 0x0001e20000100a00 */
[----:B---3--:R-:W-:Y:S02]  /*93fb0*/  SHF.R.S32.HI R18, RZ, 0x1f, R10 ;  /* 0x0000001fff127819 */ /* 0x008fe4000001140a */
[C---:B------:R-:W-:Y:S02]  /*93fc0*/  IADD3 R14, P2, R10.reuse, R0, RZ ;  /* 0x000000000a0e7210 */ /* 0x040fe40007f5e0ff */
[----:B-1----:R-:W-:-:S03]  /*93fd0*/  IADD3 R12, P4, R10, R3, RZ ;  /* 0x000000030a0c7210 */ /* 0x002fc60007f9e0ff */
[C---:B------:R-:W-:Y:S02]  /*93fe0*/  IMAD.X R15, R18.reuse, 0x1, R2, P2 ;  /* 0x00000001120f7824 */ /* 0x040fe400010e0602 */
[----:B------:R-:W-:Y:S01]  /*93ff0*/  IMAD.X R13, R18, 0x1, R4, P4 ;  /* 0x00000001120d7824 */ /* 0x000fe200020e0604 */
[----:B0-----:R-:W-:Y:S02]  /*94000*/  IADD3 R16, P1, R10, R5, RZ ;  /* 0x000000050a107210 */ /* 0x001fe40007f3e0ff */
[----:B------:R0:W-:Y:S04]  /*94010*/  STL.64 [R1+0x1670], R14 ;  /* 0x0016700e01007387 */ /* 0x0001e80000100a00 */
[----:B------:R1:W-:Y:S01]  /*94020*/  STL.64 [R1+0x1668], R12 ;  /* 0x0016680c01007387 */ /* 0x0003e20000100a00 */
[----:B------:R-:W-:Y:S01]  /*94030*/  IMAD.X R17, R18, 0x1, R7, P1 ;  /* 0x0000000112117824 */ /* 0x000fe200008e0607 */
[----:B0-----:R-:W-:-:S02]  /*94040*/  IADD3 R14, P2, R10, R6, RZ ;  /* 0x000000060a0e7210 */ /* 0x001fc40007f5e0ff */
[----:B------:R-:W-:Y:S02]  /*94050*/  SHF.R.S32.HI R10, RZ, 0x1f, R19 ;  /* 0x0000001fff0a7819 */ /* 0x000fe40000011413 */
[----:B-1----:R-:W-:Y:S01]  /*94060*/  IADD3 R12, P4, R19, R0, RZ ;  /* 0x00000000130c7210 */ /* 0x002fe20007f9e0ff */
[----:B------:R-:W-:-:S04]  /*94070*/  IMAD.X R15, R18, 0x1, R8, P2 ;  /* 0x00000001120f7824 */ /* 0x000fc800010e0608 */
[----:B------:R-:W-:Y:S01]  /*94080*/  IMAD.X R13, R10, 0x1, R2, P4 ;  /* 0x000000010a0d7824 */ /* 0x000fe200020e0602 */
[----:B------:R-:W-:Y:S04]  /*94090*/  STL.64 [R1+0x1648], R16 ;  /* 0x0016481001007387 */ /* 0x000fe80000100a00 */
[----:B------:R-:W-:Y:S04]  /*940a0*/  STL.64 [R1+0x1638], R14 ;  /* 0x0016380e01007387 */ /* 0x000fe80000100a00 */
[----:B------:R0:W-:Y:S04]  /*940b0*/  STL.64 [R1+0x1630], R12 ;  /* 0x0016300c01007387 */ /* 0x0001e80000100a00 */
[----:B0-----:R-:W3:Y:S01]  /*940c0*/  LDL.LU.64 R12, [R1+0x3158] ;  /* 0x00315800010c7983 */ /* 0x001ee20000300a00 */
[----:B------:R-:W-:-:S02]  /*940d0*/  IADD3 R16, P1, R19, R3, RZ ;  /* 0x0000000313107210 */ /* 0x000fc40007f3e0ff */
[C---:B------:R-:W-:Y:S02]  /*940e0*/  IADD3 R14, P2, R19.reuse, R5, RZ ;  /* 0x00000005130e7210 */ /* 0x040fe40007f5e0ff */
[----:B------:R-:W-:Y:S01]  /*940f0*/  IADD3 R18, P4, R19, R6, RZ ;  /* 0x0000000613127210 */ /* 0x000fe20007f9e0ff */
[----:B------:R-:W-:-:S04]  /*94100*/  IMAD.MOV.U32 R19, RZ, RZ, R10 ;  /* 0x000000ffff137224 */ /* 0x000fc800078e000a */
[C---:B------:R-:W-:Y:S02]  /*94110*/  IMAD.X R17, R19.reuse, 0x1, R4, P1 ;  /* 0x0000000113117824 */ /* 0x040fe400008e0604 */
[----:B------:R-:W-:-:S03]  /*94120*/  IMAD.X R15, R19, 0x1, R7, P2 ;  /* 0x00000001130f7824 */ /* 0x000fc600010e0607 */
[----:B------:R0:W-:Y:S04]  /*94130*/  STL.64 [R1+0x1628], R16 ;  /* 0x0016281001007387 */ /* 0x0001e80000100a00 */
[----:B------:R1:W-:Y:S01]  /*94140*/  STL.64 [R1+0x1608], R14 ;  /* 0x0016080e01007387 */ /* 0x0003e20000100a00 */
[----:B------:R-:W-:-:S05]  /*94150*/  IMAD.X R19, R19, 0x1, R8, P4 ;  /* 0x0000000113137824 */ /* 0x000fca00020e0608 */
[----:B------:R2:W-:Y:S01]  /*94160*/  STL.64 [R1+0x15f8], R18 ;  /* 0x0015f81201007387 */ /* 0x0005e20000100a00 */
[----:B---3--:R-:W-:Y:S02]  /*94170*/  SHF.R.S32.HI R10, RZ, 0x1f, R12 ;  /* 0x0000001fff0a7819 */ /* 0x008fe4000001140c */
[C---:B0-----:R-:W-:Y:S02]  /*94180*/  IADD3 R16, P1, R12.reuse, R0, RZ ;  /* 0x000000000c107210 */ /* 0x041fe40007f3e0ff */
[----:B-1----:R-:W-:-:S03]  /*94190*/  IADD3 R14, P2, R12, R3, RZ ;  /* 0x000000030c0e7210 */ /* 0x002fc60007f5e0ff */
[----:B------:R-:W-:Y:S01]  /*941a0*/  IMAD.X R17, R10, 0x1, R2, P1 ;  /* 0x000000010a117824 */ /* 0x000fe200008e0602 */
[----:B--2---:R-:W-:Y:S01]  /*941b0*/  IADD3 R18, P4, R12, R5, RZ ;  /* 0x000000050c127210 */ /* 0x004fe20007f9e0ff */
[----:B------:R-:W-:-:S03]  /*941c0*/  IMAD.X R15, R10, 0x1, R4, P2 ;  /* 0x000000010a0f7824 */ /* 0x000fc600010e0604 */
[----:B------:R0:W-:Y:S04]  /*941d0*/  STL.64 [R1+0x15f0], R16 ;  /* 0x0015f01001007387 */ /* 0x0001e80000100a00 */
[----:B------:R1:W-:Y:S01]  /*941e0*/  STL.64 [R1+0x15e8], R14 ;  /* 0x0015e80e01007387 */ /* 0x0003e20000100a00 */
[----:B------:R-:W-:Y:S01]  /*941f0*/  IMAD.X R19, R10, 0x1, R7, P4 ;  /* 0x000000010a137824 */ /* 0x000fe200020e0607 */
[----:B0-----:R-:W-:Y:S02]  /*94200*/  IADD3 R16, P1, R12, R6, RZ ;  /* 0x000000060c107210 */ /* 0x001fe40007f3e0ff */
[----:B------:R-:W-:Y:S02]  /*94210*/  SHF.R.S32.HI R12, RZ, 0x1f, R11 ;  /* 0x0000001fff0c7819 */ /* 0x000fe4000001140b */
[C---:B-1----:R-:W-:Y:S01]  /*94220*/  IADD3 R14, P2, R11.reuse, R0, RZ ;  /* 0x000000000b0e7210 */ /* 0x042fe20007f5e0ff */
[----:B------:R-:W-:Y:S01]  /*94230*/  IMAD.X R17, R10, 0x1, R8, P1 ;  /* 0x000000010a117824 */ /* 0x000fe200008e0608 */
[----:B------:R0:W-:Y:S03]  /*94240*/  STL.64 [R1+0x15c8], R18 ;  /* 0x0015c81201007387 */ /* 0x0001e60000100a00 */
[----:B------:R-:W-:Y:S01]  /*94250*/  IMAD.X R15, R12, 0x1, R2, P2 ;  /* 0x000000010c0f7824 */ /* 0x000fe200010e0602 */
[C---:B------:R-:W-:Y:S01]  /*94260*/  IADD3 R10, P2, R11.reuse, R6, RZ ;  /* 0x000000060b0a7210 */ /* 0x040fe20007f5e0ff */
[----:B------:R1:W-:Y:S01]  /*94270*/  STL.64 [R1+0x1038], R16 ;  /* 0x0010381001007387 */ /* 0x0003e20000100a00 */
[----:B0-----:R-:W-:-:S02]  /*94280*/  IADD3 R18, P4, R11, R3, RZ ;  /* 0x000000030b127210 */ /* 0x001fc40007f9e0ff */
[----:B-1----:R-:W-:Y:S01]  /*94290*/  IADD3 R16, P1, R11, R5, RZ ;  /* 0x000000050b107210 */ /* 0x002fe20007f3e0ff */
[----:B------:R-:W-:Y:S01]  /*942a0*/  IMAD.MOV.U32 R11, RZ, RZ, R12 ;  /* 0x000000ffff0b7224 */ /* 0x000fe200078e000c */
[----:B------:R0:W-:Y:S03]  /*942b0*/  STL.64 [R1+0x1030], R14 ;  /* 0x0010300e01007387 */ /* 0x0001e60000100a00 */
[C---:B------:R-:W-:Y:S02]  /*942c0*/  IMAD.X R19, R11.reuse, 0x1, R4, P4 ;  /* 0x000000010b137824 */ /* 0x040fe400020e0604 */
[C---:B------:R-:W-:Y:S01]  /*942d0*/  IMAD.X R17, R11.reuse, 0x1, R7, P1 ;  /* 0x000000010b117824 */ /* 0x040fe200008e0607 */
[----:B------:R-:W-:Y:S01]  /*942e0*/  SHF.R.S32.HI R12, RZ, 0x1f, R22 ;  /* 0x0000001fff0c7819 */ /* 0x000fe20000011416 */
[----:B------:R-:W-:Y:S01]  /*942f0*/  IMAD.X R11, R11, 0x1, R8, P2 ;  /* 0x000000010b0b7824 */ /* 0x000fe200010e0608 */
[----:B0-----:R-:W2:Y:S04]  /*94300*/  LDL.LU.64 R14, [R1+0x3150] ;  /* 0x00315000010e7983 */ /* 0x001ea80000300a00 */
[----:B------:R0:W-:Y:S04]  /*94310*/  STL.64 [R1+0x1028], R18 ;  /* 0x0010281201007387 */ /* 0x0001e80000100a00 */
[----:B------:R1:W-:Y:S04]  /*94320*/  STL.64 [R1+0x1008], R16 ;  /* 0x0010081001007387 */ /* 0x0003e80000100a00 */
[----:B------:R3:W-:Y:S01]  /*94330*/  STL.64 [R1+0xff8], R10 ;  /* 0x000ff80a01007387 */ /* 0x0007e20000100a00 */
[----:B0-----:R-:W-:-:S02]  /*94340*/  IADD3 R18, P4, R22, R0, RZ ;  /* 0x0000000016127210 */ /* 0x001fc40007f9e0ff */
[----:B-1----:R-:W-:-:S03]  /*94350*/  IADD3 R16, P1, R22, R3, RZ ;  /* 0x0000000316107210 */ /* 0x002fc60007f3e0ff */
[----:B------:R-:W-:Y:S01]  /*94360*/  IMAD.X R19, R12, 0x1, R2, P4 ;  /* 0x000000010c137824 */ /* 0x000fe200020e0602 */
[----:B---3--:R-:W-:Y:S01]  /*94370*/  IADD3 R10, P2, R22, R5, RZ ;  /* 0x00000005160a7210 */ /* 0x008fe20007f5e0ff */
        /* <DEDUP_REMOVED lines=20> */
[----:B0-----:R-:W3:Y:S04]  /*944c0*/  LDL.LU.64 R16, [R1+0x3148] ;  /* 0x0031480001107983 */ /* 0x001ee80000300a00 */
[----:B------:R0:W-:Y:S04]  /*944d0*/  STL.64 [R1+0xfa8], R10 ;  /* 0x000fa80a01007387 */ /* 0x0001e80000100a00 */
[----:B------:R1:W-:Y:S04]  /*944e0*/  STL.64 [R1+0xf88], R18 ;  /* 0x000f881201007387 */ /* 0x0003e80000100a00 */
[----:B------:R4:W-:Y:S01]  /*944f0*/  STL.64 [R1+0xf78], R12 ;  /* 0x000f780c01007387 */ /* 0x0009e20000100a00 */
[----:B0-----:R-:W-:-:S02]  /*94500*/  IADD3 R10, P2, R25, R0, RZ ;  /* 0x00000000190a7210 */ /* 0x001fc40007f5e0ff */
[----:B-1----:R-:W-:-:S03]  /*94510*/  IADD3 R18, P4, R25, R3, RZ ;  /* 0x0000000319127210 */ /* 0x002fc60007f9e0ff */
[C---:B------:R-:W-:Y:S01]  /*94520*/  IMAD.X R11, R22.reuse, 0x1, R2, P2 ;  /* 0x00000001160b7824 */ /* 0x040fe200010e0602 */
[----:B----4-:R-:W-:Y:S01]  /*94530*/  IADD3 R12, P1, R25, R5, RZ ;  /* 0x00000005190c7210 */ /* 0x010fe20007f3e0ff */
[----:B------:R-:W-:-:S03]  /*94540*/  IMAD.X R19, R22, 0x1, R4, P4 ;  /* 0x0000000116137824 */ /* 0x000fc600020e0604 */
[----:B------:R0:W-:Y:S04]  /*94550*/  STL.64 [R1+0xf80], R10 ;  /* 0x000f800a01007387 */ /* 0x0001e80000100a00 */
[----:B------:R1:W-:Y:S01]  /*94560*/  STL.64 [R1+0xfa0], R18 ;  /* 0x000fa01201007387 */ /* 0x0003e20000100a00 */
[C---:B------:R-:W-:Y:S01]  /*94570*/  IMAD.X R13, R22.reuse, 0x1, R7, P1 ;  /* 0x00000001160d7824 */ /* 0x040fe200008e0607 */
[----:B0-----:R-:W-:Y:S02]  /*94580*/  IADD3 R10, P2, R25, R6, RZ ;  /* 0x00000006190a7210 */ /* 0x001fe40007f5e0ff */
[----:B------:R-:W-:Y:S02]  /*94590*/  SHF.R.S32.HI R25, RZ, 0x1f, R23 ;  /* 0x0000001fff197819 */ /* 0x000fe40000011417 */
[----:B-1----:R-:W-:Y:S01]  /*945a0*/  IADD3 R18, P4, R23, R0, RZ ;  /* 0x0000000017127210 */ /* 0x002fe20007f9e0ff */
        /* <DEDUP_REMOVED lines=9> */
[C---:B------:R-:W-:Y:S01]  /*94640*/  IMAD.X R13, R23.reuse, 0x1, R4, P1 ;  /* 0x00000001170d7824 */ /* 0x040fe200008e0604 */
[----:B------:R-:W-:Y:S01]  /*94650*/  SHF.R.S32.HI R25, RZ, 0x1f, R20 ;  /* 0x0000001fff197819 */ /* 0x000fe20000011414 */
[C---:B------:R-:W-:Y:S02]  /*94660*/  IMAD.X R11, R23.reuse, 0x1, R7, P2 ;  /* 0x00000001170b7824 */ /* 0x040fe400010e0607 */
[----:B------:R-:W-:Y:S01]  /*94670*/  IMAD.X R23, R23, 0x1, R8, P4 ;  /* 0x0000000117177824 */ /* 0x000fe200020e0608 */
[----:B0-----:R-:W4:Y:S04]  /*94680*/  LDL.LU.64 R18, [R1+0x3140] ;  /* 0x0031400001127983 */ /* 0x001f280000300a00 */
[----:B------:R0:W-:Y:S04]  /*94690*/  STL.64 [R1+0xfe0], R12 ;  /* 0x000fe00c01007387 */ /* 0x0001e80000100a00 */
[----:B------:R1:W-:Y:S04]  /*946a0*/  STL.64 [R1+0xfd8], R10 ;  /* 0x000fd80a01007387 */ /* 0x0003e80000100a00 */
[----:B------:R1:W-:Y:S01]  /*946b0*/  STL.64 [R1+0xfd0], R22 ;  /* 0x000fd01601007387 */ /* 0x0003e20000100a00 */
[----:B0-----:R-:W-:-:S02]  /*946c0*/  IADD3 R12, P1, R20, R0, RZ ;  /* 0x00000000140c7210 */ /* 0x001fc40007f3e0ff */
[----:B-1----:R-:W-:-:S03]  /*946d0*/  IADD3 R10, P2, R20, R3, RZ ;  /* 0x00000003140a7210 */ /* 0x002fc60007f5e0ff */
[C---:B------:R-:W-:Y:S01]  /*946e0*/  IMAD.X R13, R25.reuse, 0x1, R2, P1 ;  /* 0x00000001190d7824 */ /* 0x040fe200008e0602 */
[----:B------:R-:W-:Y:S01]  /*946f0*/  IADD3 R22, P4, R20, R5, RZ ;  /* 0x0000000514167210 */ /* 0x000fe20007f9e0ff */
[----:B------:R-:W-:-:S03]  /*94700*/  IMAD.X R11, R25, 0x1, R4, P2 ;  /* 0x00000001190b7824 */ /* 0x000fc600010e0604 */
[----:B------:R0:W-:Y:S01]  /*94710*/  STL.64 [R1+0x1000], R12 ;  /* 0x0010000c01007387 */ /* 0x0001e20000100a00 */
[----:B------:R-:W-:-:S03]  /*94720*/  IMAD.X R23, R25, 0x1, R7, P4 ;  /* 0x0000000119177824 */ /* 0x000fc600020e0607 */
[----:B------:R1:W-:Y:S01]  /*94730*/  STL.64 [R1+0x1020], R10 ;  /* 0x0010200a01007387 */ /* 0x0003e20000100a00 */
[----:B0-----:R-:W-:Y:S02]  /*94740*/  IADD3 R12, P1, R20, R6, RZ ;  /* 0x00000006140c7210 */ /* 0x001fe40007f3e0ff */
[----:B------:R-:W-:Y:S02]  /*94750*/  SHF.R.S32.HI R20, RZ, 0x1f, R28 ;  /* 0x0000001fff147819 */ /* 0x000fe4000001141c */
[----:B-1----:R-:W-:Y:S01]  /*94760*/  IADD3 R10, P2, R28, R0, RZ ;  /* 0x000000001c0a7210 */ /* 0x002fe20007f5e0ff */
[----:B------:R-:W-:Y:S01]  /*94770*/  IMAD.X R13, R25, 0x1, R8, P1 ;  /* 0x00000001190d7824 */ /* 0x000fe200008e0608 */
[----:B------:R0:W-:Y:S03]  /*94780*/  STL.64 [R1+0x1018], R22 ;  /* 0x0010181601007387 */ /* 0x0001e60000100a00 */
[----:B------:R-:W-:Y:S01]  /*94790*/  IMAD.X R11, R20, 0x1, R2, P2 ;  /* 0x00000001140b7824 */ /* 0x000fe200010e0602 */
[----:B------:R1:W-:Y:S04]  /*947a0*/  STL.64 [R1+0x1010], R12 ;  /* 0x0010100c01007387 */ /* 0x0003e80000100a00 */
[----:B------:R1:W-:Y:S01]  /*947b0*/  STL.64 [R1+0x15c0], R10 ;  /* 0x0015c00a01007387 */ /* 0x0003e20000100a00 */
[----:B0-----:R-:W-:-:S02]  /*947c0*/  IADD3 R22, P4, R28, R3, RZ ;  /* 0x000000031c167210 */ /* 0x001fc40007f9e0ff */
[----:B-1----:R-:W-:-:S03]  /*947d0*/  IADD3 R12, P1, R28, R5, RZ ;  /* 0x000000051c0c7210 */ /* 0x002fc60007f3e0ff */
[----:B------:R-:W-:Y:S01]  /*947e0*/  IMAD.X R23, R20, 0x1, R4, P4 ;  /* 0x0000000114177824 */ /* 0x000fe200020e0604 */
[----:B------:R-:W-:Y:S01]  /*947f0*/  IADD3 R10, P2, R28, R6, RZ ;  /* 0x000000061c0a7210 */ /* 0x000fe20007f5e0ff */
[----:B------:R-:W-:-:S03]  /*94800*/  IMAD.X R13, R20, 0x1, R7, P1 ;  /* 0x00000001140d7824 */ /* 0x000fc600008e0607 */
[----:B------:R0:W-:Y:S01]  /*94810*/  STL.64 [R1+0x15e0], R22 ;  /* 0x0015e01601007387 */ /* 0x0001e20000100a00 */
[----:B------:R-:W-:Y:S01]  /*94820*/  SHF.R.S32.HI R25, RZ, 0x1f, R24 ;  /* 0x0000001fff197819 */ /* 0x000fe20000011418 */
[----:B------:R-:W-:Y:S02]  /*94830*/  IMAD.X R11, R20, 0x1, R8, P2 ;  /* 0x00000001140b7824 */ /* 0x000fe400010e0608 */
[----:B------:R1:W-:Y:S01]  /*94840*/  STL.64 [R1+0x15d8], R12 ;  /* 0x0015d80c01007387 */ /* 0x0003e20000100a00 */
[C---:B------:R-:W-:Y:S01]  /*94850*/  IADD3 R20, P2, R24.reuse, R5, RZ ;  /* 0x0000000518147210 */ /* 0x040fe20007f5e0ff */
[----:B------:R-:W-:Y:S01]  /*94860*/  IMAD.MOV.U32 R28, RZ, RZ, R29 ;  /* 0x000000ffff1c7224 */ /* 0x000fe200078e001d */
[C---:B0-----:R-:W-:Y:S02]  /*94870*/  IADD3 R22, P4, R24.reuse, R0, RZ ;  /* 0x0000000018167210 */ /* 0x041fe40007f9e0ff */
[----:B-1----:R-:W-:-:S03]  /*94880*/  IADD3 R12, P1, R24, R3, RZ ;  /* 0x00000003180c7210 */ /* 0x002fc60007f3e0ff */
[C---:B------:R-:W-:Y:S02]  /*94890*/  IMAD.X R23, R25.reuse, 0x1, R2, P4 ;  /* 0x0000000119177824 */ /* 0x040fe400020e0602 */
[----:B------:R-:W-:Y:S02]  /*948a0*/  IMAD.MOV.U32 R29, RZ, RZ, R21 ;  /* 0x000000ffff1d7224 */ /* 0x000fe400078e0015 */
[C---:B------:R-:W-:Y:S02]  /*948b0*/  IMAD.X R21, R25.reuse, 0x1, R7, P2 ;  /* 0x0000000119157824 */ /* 0x040fe400010e0607 */
[----:B------:R-:W-:Y:S01]  /*948c0*/  IMAD.X R13, R25, 0x1, R4, P1 ;  /* 0x00000001190d7824 */ /* 0x000fe200008e0604 */
[----:B------:R0:W-:Y:S04]  /*948d0*/  STL.64 [R1+0x15d0], R10 ;  /* 0x0015d00a01007387 */ /* 0x0001e80000100a00 */
[----:B0-----:R-:W4:Y:S04]  /*948e0*/  LDL.LU.64 R10, [R1+0x3138] ;  /* 0x00313800010a7983 */ /* 0x001f280000300a00 */
[----:B------:R0:W-:Y:S04]  /*948f0*/  STL.64 [R1+0x1600], R22 ;  /* 0x0016001601007387 */ /* 0x0001e80000100a00 */
[----:B------:R1:W-:Y:S04]  /*94900*/  STL.64 [R1+0x1620], R12 ;  /* 0x0016200c01007387 */ /* 0x0003e80000100a00 */
[----:B------:R1:W-:Y:S01]  /*94910*/  STL.64 [R1+0x1618], R20 ;  /* 0x0016181401007387 */ /* 0x0003e20000100a00 */
[----:B0-----:R-:W-:-:S02]  /*94920*/  IADD3 R22, P4, R24, R6, RZ ;  /* 0x0000000618167210 */ /* 0x001fc40007f9e0ff */
[----:B------:R-:W-:Y:S02]  /*94930*/  SHF.R.S32.HI R24, RZ, 0x1f, R26 ;  /* 0x0000001fff187819 */ /* 0x000fe4000001141a */
[C---:B-1----:R-:W-:Y:S02]  /*94940*/  IADD3 R12, P1, R26.reuse, R0, RZ ;  /* 0x000000001a0c7210 */ /* 0x042fe40007f3e0ff */
[----:B------:R-:W-:Y:S01]  /*94950*/  IADD3 R20, P2, R26, R3, RZ ;  /* 0x000000031a147210 */ /* 0x000fe20007f5e0ff */
[----:B------:R-:W-:Y:S02]  /*94960*/  IMAD.X R23, R25, 0x1, R8, P4 ;  /* 0x0000000119177824 */ /* 0x000fe400020e0608 */
[C---:B------:R-:W-:Y:S02]  /*94970*/  IMAD.X R13, R24.reuse, 0x1, R2, P1 ;  /* 0x00000001180d7824 */ /* 0x040fe400008e0602 */
[----:B------:R-:W-:Y:S01]  /*94980*/  IMAD.X R21, R24, 0x1, R4, P2 ;  /* 0x0000000118157824 */ /* 0x000fe200010e0604 */
[----:B------:R0:W-:Y:S04]  /*94990*/  STL.64 [R1+0x1610], R22 ;  /* 0x0016101601007387 */ /* 0x0001e80000100a00 */
[----:B------:R1:W-:Y:S04]  /*949a0*/  STL.64 [R1+0x1640], R12 ;  /* 0x0016400c01007387 */ /* 0x0003e80000100a00 */
[----:B------:R2:W-:Y:S01]  /*949b0*/  STL.64 [R1+0x1660], R20 ;  /* 0x0016601401007387 */ /* 0x0005e20000100a00 */
[----:B------:R-:W-:-:S02]  /*949c0*/  SHF.R.S32.HI R25, RZ, 0x1f, R27 ;  /* 0x0000001fff197819 */ /* 0x000fc4000001141b */
[C---:B0-----:R-:W-:Y:S02]  /*949d0*/  IADD3 R22, P4, R26.reuse, R5, RZ ;  /* 0x000000051a167210 */ /* 0x041fe40007f9e0ff */
[----:B-1----:R-:W-:Y:S02]  /*949e0*/  IADD3 R12, P1, R26, R6, RZ ;  /* 0x000000061a0c7210 */ /* 0x002fe40007f3e0ff */
[----:B--2---:R-:W-:Y:S01]  /*949f0*/  IADD3 R20, P2, R27, R0, RZ ;  /* 0x000000001b147210 */ /* 0x004fe20007f5e0ff */
[C---:B------:R-:W-:Y:S02]  /*94a00*/  IMAD.X R23, R24.reuse, 0x1, R7, P4 ;  /* 0x0000000118177824 */ /* 0x040fe400020e0607 */
[----:B------:R-:W-:Y:S02]  /*94a10*/  IMAD.X R13, R24, 0x1, R8, P1 ;  /* 0x00000001180d7824 */ /* 0x000fe400008e0608 */
[----:B------:R-:W-:Y:S01]  /*94a20*/  IMAD.X R21, R25, 0x1, R2, P2 ;  /* 0x0000000119157824 */ /* 0x000fe200010e0602 */
[----:B------:R-:W-:Y:S04]  /*94a30*/  STL.64 [R1+0x1658], R22 ;  /* 0x0016581601007387 */ /* 0x000fe80000100a00 */
[----:B------:R-:W-:Y:S04]  /*94a40*/  STL.64 [R1+0x1650], R12 ;  /* 0x0016500c01007387 */ /* 0x000fe80000100a00 */
[----:B------:R0:W-:Y:S04]  /*94a50*/  STL.64 [R1+0x1688], R20 ;  /* 0x0016881401007387 */ /* 0x0001e80000100a00 */
[----:B0-----:R-:W2:Y:S01]  /*94a60*/  LDL.LU.64 R20, [R1+0x3130] ;  /* 0x0031300001147983 */ /* 0x001ea20000300a00 */
[----:B------:R-:W-:-:S02]  /*94a70*/  IADD3 R22, P4, R27, R3, RZ ;  /* 0x000000031b167210 */ /* 0x000fc40007f9e0ff */
[----:B------:R-:W-:-:S03]  /*94a80*/  IADD3 R12, P1, R27, R5, RZ ;  /* 0x000000051b0c7210 */ /* 0x000fc60007f3e0ff */
[----:B------:R-:W-:Y:S01]  /*94a90*/  IMAD.X R23, R25, 0x1, R4, P4 ;  /* 0x0000000119177824 */ /* 0x000fe200020e0604 */
[----:B------:R-:W-:Y:S01]  /*94aa0*/  IADD3 R26, P2, R27, R6, RZ ;  /* 0x000000061b1a7210 */ /* 0x000fe20007f5e0ff */
[----:B------:R-:W-:-:S03]  /*94ab0*/  IMAD.X R13, R25, 0x1, R7, P1 ;  /* 0x00000001190d7824 */ /* 0x000fc600008e0607 */
[----:B------:R0:W-:Y:S01]  /*94ac0*/  STL.64 [R1+0x16b8], R22 ;  /* 0x0016b81601007387 */ /* 0x0001e20000100a00 */
[----:B------:R-:W-:-:S03]  /*94ad0*/  IMAD.X R27, R25, 0x1, R8, P2 ;  /* 0x00000001191b7824 */ /* 0x000fc600010e0608 */
[----:B------:R1:W-:Y:S04]  /*94ae0*/  STL.64 [R1+0x16b0], R12 ;  /* 0x0016b00c01007387 */ /* 0x0003e80000100a00 */
[----:B------:R1:W-:Y:S01]  /*94af0*/  STL.64 [R1+0x16a8], R26 ;  /* 0x0016a81a01007387 */ /* 0x0003e20000100a00 */
[----:B------:R-:W-:Y:S01]  /*94b00*/  IMAD.MOV.U32 R25, RZ, RZ, R28 ;  /* 0x000000ffff197224 */ /* 0x000fe200078e001c */
[----:B--2---:R-:W-:Y:S02]  /*94b10*/  SHF.R.S32.HI R24, RZ, 0x1f, R21 ;  /* 0x0000001fff187819 */ /* 0x004fe40000011415 */
[C---:B0-----:R-:W-:Y:S02]  /*94b20*/  IADD3 R22, P4, R21.reuse, R0, RZ ;  /* 0x0000000015167210 */ /* 0x041fe40007f9e0ff */
        /* <DEDUP_REMOVED lines=16> */
[----:B-1----:R-:W-:-:S03]  /*94c30*/  IADD3 R22, P4, R29, R5, RZ ;  /* 0x000000051d167210 */ /* 0x002fc60007f9e0ff */
[C---:B------:R-:W-:Y:S01]  /*94c40*/  IMAD.X R27, R21.reuse, 0x1, R4, P2 ;  /* 0x00000001151b7824 */ /* 0x040fe200010e0604 */
[----:B------:R0:W-:Y:S01]  /*94c50*/  STL.64 [R1+0x1708], R12 ;  /* 0x0017080c01007387 */ /* 0x0001e20000100a00 */
[C---:B------:R-:W-:Y:S02]  /*94c60*/  IMAD.X R29, R21.reuse, 0x1, R8, P1 ;  /* 0x00000001151d7824 */ /* 0x040fe400008e0608 */
[----:B------:R-:W-:Y:S01]  /*94c70*/  IMAD.X R23, R21, 0x1, R7, P4 ;  /* 0x0000000115177824 */ /* 0x000fe200020e0607 */
[----:B------:R-:W-:Y:S01]  /*94c80*/  SHF.R.S32.HI R24, RZ, 0x1f, R20 ;  /* 0x0000001fff187819 */ /* 0x000fe20000011414 */
[----:B0-----:R-:W2:Y:S04]  /*94c90*/  LDL.LU.64 R12, [R1+0x3128] ;  /* 0x00312800010c7983 */ /* 0x001ea80000300a00 */
[----:B------:R0:W-:Y:S04]  /*94ca0*/  STL.64 [R1+0x1738], R26 ;  /* 0x0017381a01007387 */ /* 0x0001e80000100a00 */
[----:B------:R1:W-:Y:S04]  /*94cb0*/  STL.64 [R1+0x1730], R22 ;  /* 0x0017301601007387 */ /* 0x0003e80000100a00 */
[----:B------:R3:W-:Y:S01]  /*94cc0*/  STL.64 [R1+0x1728], R28 ;  /* 0x0017281c01007387 */ /* 0x0007e20000100a00 */
[----:B------:R-:W-:Y:S01]  /*94cd0*/  IMAD.MOV.U32 R21, RZ, RZ, R24 ;  /* 0x000000ffff157224 */ /* 0x000fe200078e0018 */
[----:B0-----:R-:W-:-:S02]  /*94ce0*/  IADD3 R26, P2, R20, R0, RZ ;  /* 0x00000000141a7210 */ /* 0x001fc40007f5e0ff */
[C---:B-1----:R-:W-:Y:S02]  /*94cf0*/  IADD3 R22, P4, R20.reuse, R3, RZ ;  /* 0x0000000314167210 */ /* 0x042fe40007f9e0ff */
[----:B---3--:R-:W-:Y:S01]  /*94d00*/  IADD3 R28, P1, R20, R5, RZ ;  /* 0x00000005141c7210 */ /* 0x008fe20007f3e0ff */
[----:B------:R-:W-:Y:S02]  /*94d10*/  IMAD.X R27, R24, 0x1, R2, P2 ;  /* 0x00000001181b7824 */ /* 0x000fe400010e0602 */
[C---:B------:R-:W-:Y:S02]  /*94d20*/  IMAD.X R23, R21.reuse, 0x1, R4, P4 ;  /* 0x0000000115177824 */ /* 0x040fe400020e0604 */
[----:B------:R-:W-:Y:S01]  /*94d30*/  IMAD.X R29, R21, 0x1, R7, P1 ;  /* 0x00000001151d7824 */ /* 0x000fe200008e0607 */
[----:B------:R-:W-:Y:S01]  /*94d40*/  IADD3 R20, P2, R20, R6, RZ ;  /* 0x0000000614147210 */ /* 0x000fe20007f5e0ff */
[----:B------:R0:W-:Y:S01]  /*94d50*/  STL.64 [R1+0x1748], R26 ;  /* 0x0017481a01007387 */ /* 0x0001e20000100a00 */
[----:B------:R-:W-:-:S03]  /*94d60*/  SHF.R.S32.HI R24, RZ, 0x1f, R15 ;  /* 0x0000001fff187819 */ /* 0x000fc6000001140f */
[----:B------:R-:W-:Y:S01]  /*94d70*/  IMAD.X R21, R21, 0x1, R8, P2 ;  /* 0x0000000115157824 */ /* 0x000fe200010e0608 */
[----:B0-----:R-:W3:Y:S04]  /*94d80*/  LDL.LU.64 R26, [R1+0x3120] ;  /* 0x00312000011a7983 */ /* 0x001ee80000300a00 */
[----:B------:R0:W-:Y:S04]  /*94d90*/  STL.64 [R1+0x1778], R22 ;  /* 0x0017781601007387 */ /* 0x0001e80000100a00 */
[----:B------:R1:W-:Y:S04]  /*94da0*/  STL.64 [R1+0x1770], R28 ;  /* 0x0017701c01007387 */ /* 0x0003e80000100a00 */
[----:B------:R4:W-:Y:S01]  /*94db0*/  STL.64 [R1+0x1768], R20 ;  /* 0x0017681401007387 */ /* 0x0009e20000100a00 */
[----:B0-----:R-:W-:-:S02]  /*94dc0*/  IADD3 R22, P4, R15, R0, RZ ;  /* 0x000000000f167210 */ /* 0x001fc40007f9e0ff */
[----:B-1----:R-:W-:-:S03]  /*94dd0*/  IADD3 R28, P1, R15, R3, RZ ;  /* 0x000000030f1c7210 */ /* 0x002fc60007f3e0ff */
[C---:B------:R-:W-:Y:S02]  /*94de0*/  IMAD.X R23, R24.reuse, 0x1, R2, P4 ;  /* 0x0000000118177824 */ /* 0x040fe400020e0602 */
[C---:B------:R-:W-:Y:S01]  /*94df0*/  IMAD.X R29, R24.reuse, 0x1, R4, P1 ;  /* 0x00000001181d7824 */ /* 0x040fe200008e0604 */
[C---:B----4-:R-:W-:Y:S02]  /*94e00*/  IADD3 R20, P2, R15.reuse, R5, RZ ;  /* 0x000000050f147210 */ /* 0x050fe40007f5e0ff */
        /* <DEDUP_REMOVED lines=11> */
[----:B0-----:R-:W4:Y:S01]  /*94ec0*/  LDL.LU.64 R28, [R1+0x3118] ;  /* 0x00311800011c7983 */ /* 0x001f220000300a00 */
[----:B------:R-:W-:-:S02]  /*94ed0*/  IADD3 R20, P2, R25, R3, RZ ;  /* 0x0000000319147210 */ /* 0x000fc40007f5e0ff */
[C---:B------:R-:W-:Y:S02]  /*94ee0*/  IADD3 R22, P4, R25.reuse, R5, RZ ;  /* 0x0000000519167210 */ /* 0x040fe40007f9e0ff */
[----:B------:R-:W-:Y:S01]  /*94ef0*/  IADD3 R24, P1, R25, R6, RZ ;  /* 0x0000000619187210 */ /* 0x000fe20007f3e0ff */
[----:B------:R-:W-:-:S04]  /*94f00*/  IMAD.MOV.U32 R25, RZ, RZ, R15 ;  /* 0x000000ffff197224 */ /* 0x000fc800078e000f */
[C---:B------:R-:W-:Y:S02]  /*94f10*/  IMAD.X R21, R25.reuse, 0x1, R4, P2 ;  /* 0x0000000119157824 */ /* 0x040fe400010e0604 */
[C---:B------:R-:W-:Y:S02]  /*94f20*/  IMAD.X R23, R25.reuse, 0x1, R7, P4 ;  /* 0x0000000119177824 */ /* 0x040fe400020e0607 */
[----:B------:R-:W-:Y:S01]  /*94f30*/  IMAD.X R25, R25, 0x1, R8, P1 ;  /* 0x0000000119197824 */ /* 0x000fe200008e0608 */
[----:B------:R0:W-:Y:S04]  /*94f40*/  STL.64 [R1+0x17f8], R20 ;  /* 0x0017f81401007387 */ /* 0x0001e80000100a00 */
[----:B------:R1:W-:Y:S04]  /*94f50*/  STL.64 [R1+0x17f0], R22 ;  /* 0x0017f01601007387 */ /* 0x0003e80000100a00 */
[----:B------:R1:W-:Y:S01]  /*94f60*/  STL.64 [R1+0x17e8], R24 ;  /* 0x0017e81801007387 */ /* 0x0003e20000100a00 */
[----:B----4-:R-:W-:-:S02]  /*94f70*/  SHF.R.S32.HI R15, RZ, 0x1f, R29 ;  /* 0x0000001fff0f7819 */ /* 0x010fc4000001141d */
[C---:B0-----:R-:W-:Y:S02]  /*94f80*/  IADD3 R20, P2, R29.reuse, R0, RZ ;  /* 0x000000001d147210 */ /* 0x041fe40007f5e0ff */
[C---:B-1----:R-:W-:Y:S02]  /*94f90*/  IADD3 R22, P4, R29.reuse, R3, RZ ;  /* 0x000000031d167210 */ /* 0x042fe40007f9e0ff */
[----:B------:R-:W-:Y:S01]  /*94fa0*/  IADD3 R24, P1, R29, R5, RZ ;  /* 0x000000051d187210 */ /* 0x000fe20007f3e0ff */
[C---:B------:R-:W-:Y:S02]  /*94fb0*/  IMAD.X R21, R15.reuse, 0x1, R2, P2 ;  /* 0x000000010f157824 */ /* 0x040fe400010e0602 */
[C---:B------:R-:W-:Y:S02]  /*94fc0*/  IMAD.X R23, R15.reuse, 0x1, R4, P4 ;  /* 0x000000010f177824 */ /* 0x040fe400020e0604 */
[----:B------:R-:W-:Y:S01]  /*94fd0*/  IMAD.X R25, R15, 0x1, R7, P1 ;  /* 0x000000010f197824 */ /* 0x000fe200008e0607 */
[----:B------:R0:W-:Y:S04]  /*94fe0*/  STL.64 [R1+0x1810], R20 ;  /* 0x0018101401007387 */ /* 0x0001e80000100a00 */
[----:B------:R1:W-:Y:S04]  /*94ff0*/  STL.64 [R1+0x1840], R22 ;  /* 0x0018401601007387 */ /* 0x0003e80000100a00 */
[----:B------:R4:W-:Y:S01]  /*95000*/  STL.64 [R1+0x1838], R24 ;  /* 0x0018381801007387 */ /* 0x0009e20000100a00 */
[----:B0-----:R-:W-:-:S02]  /*95010*/  IADD3 R20, P2, R29, R6, RZ ;  /* 0x000000061d147210 */ /* 0x001fc40007f5e0ff */
[----:B------:R-:W-:Y:S02]  /*95020*/  SHF.R.S32.HI R29, RZ, 0x1f, R28 ;  /* 0x0000001fff1d7819 */ /* 0x000fe4000001141c */
[C---:B-1----:R-:W-:Y:S02]  /*95030*/  IADD3 R22, P4, R28.reuse, R0, RZ ;  /* 0x000000001c167210 */ /* 0x042fe40007f9e0ff */
[C---:B----4-:R-:W-:Y:S01]  /*95040*/  IADD3 R24, P1, R28.reuse, R3, RZ ;  /* 0x000000031c187210 */ /* 0x050fe20007f3e0ff */
[----:B------:R-:W-:Y:S02]  /*95050*/  IMAD.X R21, R15, 0x1, R8, P2 ;  /* 0x000000010f157824 */ /* 0x000fe400010e0608 */
[C---:B------:R-:W-:Y:S02]  /*95060*/  IMAD.X R23, R29.reuse, 0x1, R2, P4 ;  /* 0x000000011d177824 */ /* 0x040fe400020e0602 */
[----:B------:R-:W-:Y:S01]  /*95070*/  IMAD.X R25, R29, 0x1, R4, P1 ;  /* 0x000000011d197824 */ /* 0x000fe200008e0604 */
[----:B------:R0:W-:Y:S04]  /*95080*/  STL.64 [R1+0x1830], R20 ;  /* 0x0018301401007387 */ /* 0x0001e80000100a00 */
[----:B------:R1:W-:Y:S04]  /*95090*/  STL.64 [R1+0x1860], R22 ;  /* 0x0018601601007387 */ /* 0x0003e80000100a00 */
[----:B------:R4:W-:Y:S01]  /*950a0*/  STL.64 [R1+0x1880], R24 ;  /* 0x0018801801007387 */ /* 0x0009e20000100a00 */
[----:B0-----:R-:W-:-:S02]  /*950b0*/  IADD3 R20, P2, R28, R5, RZ ;  /* 0x000000051c147210 */ /* 0x001fc40007f5e0ff */
[----:B-1----:R-:W-:Y:S02]  /*950c0*/  IADD3 R22, P4, R28, R6, RZ ;  /* 0x000000061c167210 */ /* 0x002fe40007f9e0ff */
[----:B---3--:R-:W-:Y:S02]  /*950d0*/  SHF.R.S32.HI R28, RZ, 0x1f, R27 ;  /* 0x0000001fff1c7819 */ /* 0x008fe4000001141b */
[----:B----4-:R-:W-:Y:S01]  /*950e0*/  IADD3 R24, P1, R27, R0, RZ ;  /* 0x000000001b187210 */ /* 0x010fe20007f3e0ff */
[C---:B------:R-:W-:Y:S02]  /*950f0*/  IMAD.X R21, R29.reuse, 0x1, R7, P2 ;  /* 0x000000011d157824 */ /* 0x040fe400010e0607 */
[----:B------:R-:W-:Y:S02]  /*95100*/  IMAD.X R23, R29, 0x1, R8, P4 ;  /* 0x000000011d177824 */ /* 0x000fe400020e0608 */
[----:B------:R-:W-:Y:S01]  /*95110*/  IMAD.X R25, R28, 0x1, R2, P1 ;  /* 0x000000011c197824 */ /* 0x000fe200008e0602 */
[----:B------:R0:W-:Y:S04]  /*95120*/  STL.64 [R1+0x1878], R20 ;  /* 0x0018781401007387 */ /* 0x0001e80000100a00 */
[----:B------:R1:W-:Y:S04]  /*95130*/  STL.64 [R1+0x1870], R22 ;  /* 0x0018701601007387 */ /* 0x0003e80000100a00 */
[----:B------:R3:W-:Y:S01]  /*95140*/  STL.64 [R1+0x18a0], R24 ;  /* 0x0018a01801007387 */ /* 0x0007e20000100a00 */
[----:B0-----:R-:W-:-:S02]  /*95150*/  IADD3 R20, P2, R27, R3, RZ ;  /* 0x000000031b147210 */ /* 0x001fc40007f5e0ff */
[C---:B-1----:R-:W-:Y:S02]  /*95160*/  IADD3 R22, P4, R27.reuse, R5, RZ ;  /* 0x000000051b167210 */ /* 0x042fe40007f9e0ff */
[----:B---3--:R-:W-:Y:S01]  /*95170*/  IADD3 R24, P1, R27, R6, RZ ;  /* 0x000000061b187210 */ /* 0x008fe20007f3e0ff */
[C---:B------:R-:W-:Y:S02]  /*95180*/  IMAD.X R21, R28.reuse, 0x1, R4, P2 ;  /* 0x000000011c157824 */ /* 0x040fe400010e0604 */
[C---:B------:R-:W-:Y:S02]  /*95190*/  IMAD.X R23, R28.reuse, 0x1, R7, P4 ;  /* 0x000000011c177824 */ /* 0x040fe400020e0607 */
[----:B------:R-:W-:Y:S01]  /*951a0*/  IMAD.X R25, R28, 0x1, R8, P1 ;  /* 0x000000011c197824 */ /* 0x000fe200008e0608 */
[----:B------:R-:W-:Y:S04]  /*951b0*/  STL.64 [R1+0x18c0], R20 ;  /* 0x0018c01401007387 */ /* 0x000fe80000100a00 */
[----:B------:R-:W-:Y:S04]  /*951c0*/  STL.64 [R1+0x18b8], R22 ;  /* 0x0018b81601007387 */ /* 0x000fe80000100a00 */
[----:B------:R0:W-:Y:S04]  /*951d0*/  STL.64 [R1+0x18b0], R24 ;  /* 0x0018b01801007387 */ /* 0x0001e80000100a00 */
[----:B0-----:R-:W3:Y:S01]  /*951e0*/  LDL.LU.64 R24, [R1+0x3110] ;  /* 0x0031100001187983 */ /* 0x001ee20000300a00 */
[----:B------:R-:W-:-:S02]  /*951f0*/  SHF.R.S32.HI R27, RZ, 0x1f, R26 ;  /* 0x0000001fff1b7819 */ /* 0x000fc4000001141a */
[C---:B------:R-:W-:Y:S02]  /*95200*/  IADD3 R20, P2, R26.reuse, R0, RZ ;  /* 0x000000001a147210 */ /* 0x040fe40007f5e0ff */
[----:B------:R-:W-:-:S03]  /*95210*/  IADD3 R22, P4, R26, R3, RZ ;  /* 0x000000031a167210 */ /* 0x000fc60007f9e0ff */
[C---:B------:R-:W-:Y:S02]  /*95220*/  IMAD.X R21, R27.reuse, 0x1, R2, P2 ;  /* 0x000000011b157824 */ /* 0x040fe400010e0602 */
[C---:B------:R-:W-:Y:S01]  /*95230*/  IMAD.X R23, R27.reuse, 0x1, R4, P4 ;  /* 0x000000011b177824 */ /* 0x040fe200020e0604 */
[C---:B------:R-:W-:Y:S02]  /*95240*/  IADD3 R28, P1, R26.reuse, R5, RZ ;  /* 0x000000051a1c7210 */ /* 0x040fe40007f3e0ff */
[----:B------:R0:W-:Y:S04]  /*95250*/  STL.64 [R1+0x18e0], R20 ;  /* 0x0018e01401007387 */ /* 0x0001e80000100a00 */
[----:B------:R1:W-:Y:S01]  /*95260*/  STL.64 [R1+0x1900], R22 ;  /* 0x0019001601007387 */ /* 0x0003e20000100a00 */
[----:B------:R-:W-:Y:S01]  /*95270*/  IMAD.X R29, R27, 0x1, R7, P1 ;  /* 0x000000011b1d7824 */ /* 0x000fe200008e0607 */
[----:B0-----:R-:W-:-:S04]  /*95280*/  IADD3 R20, P2, R26, R6, RZ ;  /* 0x000000061a147210 */ /* 0x001fc80007f5e0ff */
[----:B------:R0:W-:Y:S01]  /*95290*/  STL.64 [R1+0x18f8], R28 ;  /* 0x0018f81c01007387 */ /* 0x0001e20000100a00 */
[----:B------:R-:W-:-:S05]  /*952a0*/  IMAD.X R21, R27, 0x1, R8, P2 ;  /* 0x000000011b157824 */ /* 0x000fca00010e0608 */
[----:B------:R4:W-:Y:S01]  /*952b0*/  STL.64 [R1+0x18f0], R20 ;  /* 0x0018f01401007387 */ /* 0x0009e20000100a00 */
[----:B---3--:R-:W-:Y:S02]  /*952c0*/  SHF.R.S32.HI R26, RZ, 0x1f, R25 ;  /* 0x0000001fff1a7819 */ /* 0x008fe40000011419 */
[C---:B-1----:R-:W-:Y:S02]  /*952d0*/  IADD3 R22, P4, R25.reuse, R0, RZ ;  /* 0x0000000019167210 */ /* 0x042fe40007f9e0ff */
[----:B0-----:R-:W-:-:S03]  /*952e0*/  IADD3 R28, P1, R25, R3, RZ ;  /* 0x00000003191c7210 */ /* 0x001fc60007f3e0ff */
[----:B------:R-:W-:Y:S01]  /*952f0*/  IMAD.X R23, R26, 0x1, R2, P4 ;  /* 0x000000011a177824 */ /* 0x000fe200020e0602 */
[----:B----4-:R-:W-:-:S04]  /*95300*/  IADD3 R20, P2, R25, R5, RZ ;  /* 0x0000000519147210 */ /* 0x010fc80007f5e0ff */
[----:B------:R0:W-:Y:S01]  /*95310*/  STL.64 [R1+0x1920], R22 ;  /* 0x0019201601007387 */ /* 0x0001e20000100a00 */
[C---:B------:R-:W-:Y:S02]  /*95320*/  IMAD.X R29, R26.reuse, 0x1, R4, P1 ;  /* 0x000000011a1d7824 */ /* 0x040fe400008e0604 */
[C---:B------:R-:W-:Y:S01]  /*95330*/  IMAD.X R21, R26.reuse, 0x1, R7, P2 ;  /* 0x000000011a157824 */ /* 0x040fe200010e0607 */
[----:B0-----:R-:W-:Y:S02]  /*95340*/  IADD3 R22, P4, R25, R6, RZ ;  /* 0x0000000619167210 */ /* 0x001fe40007f9e0ff */
[----:B------:R-:W-:Y:S03]  /*95350*/  STL.64 [R1+0x1948], R28 ;  /* 0x0019481c01007387 */ /* 0x000fe60000100a00 */
[----:B------:R-:W-:Y:S01]  /*95360*/  IMAD.X R23, R26, 0x1, R8, P4 ;  /* 0x000000011a177824 */ /* 0x000fe200020e0608 */
[----:B------:R-:W-:Y:S04]  /*95370*/  STL.64 [R1+0x1940], R20 ;  /* 0x0019401401007387 */ /* 0x000fe80000100a00 */
[----:B------:R0:W-:Y:S04]  /*95380*/  STL.64 [R1+0x1938], R22 ;  /* 0x0019381601007387 */ /* 0x0001e80000100a00 */
[----:B0-----:R-:W3:Y:S01]  /*95390*/  LDL.LU.64 R22, [R1+0x3108] ;  /* 0x0031080001167983 */ /* 0x001ee20000300a00 */
[----:B------:R-:W-:Y:S01]  /*953a0*/  IMAD.MOV.U32 R29, RZ, RZ, R14 ;  /* 0x000000ffff1d7224 */ /* 0x000fe200078e000e */
[----:B------:R-:W-:-:S02]  /*953b0*/  SHF.R.S32.HI R25, RZ, 0x1f, R24 ;  /* 0x0000001fff197819 */ /* 0x000fc40000011418 */
[C---:B------:R-:W-:Y:S02]  /*953c0*/  IADD3 R14, P1, R24.reuse, R0, RZ ;  /* 0x00000000180e7210 */ /* 0x040fe40007f3e0ff */
[----:B------:R-:W-:-:S03]  /*953d0*/  IADD3 R20, P2, R24, R3, RZ ;  /* 0x0000000318147210 */ /* 0x000fc60007f5e0ff */
[----:B------:R-:W-:Y:S01]  /*953e0*/  IMAD.X R15, R25, 0x1, R2, P1 ;  /* 0x00000001190f7824 */ /* 0x000fe200008e0602 */
[----:B------:R-:W-:-:S04]  /*953f0*/  IADD3 R26, P4, R24, R5, RZ ;  /* 0x00000005181a7210 */ /* 0x000fc80007f9e0ff */
[----:B------:R0:W-:Y:S01]  /*95400*/  STL.64 [R1+0x1970], R14 ;  /* 0x0019700e01007387 */ /* 0x0001e20000100a00 */
[C---:B------:R-:W-:Y:S02]  /*95410*/  IMAD.X R21, R25.reuse, 0x1, R4, P2 ;  /* 0x0000000119157824 */ /* 0x040fe400010e0604 */
[C---:B------:R-:W-:Y:S01]  /*95420*/  IMAD.X R27, R25.reuse, 0x1, R7, P4 ;  /* 0x00000001191b7824 */ /* 0x040fe200020e0607 */
[----:B0-----:R-:W-:Y:S02]  /*95430*/  IADD3 R14, P1, R24, R6, RZ ;  /* 0x00000006180e7210 */ /* 0x001fe40007f3e0ff */
[----:B------:R0:W-:Y:S03]  /*95440*/  STL.64 [R1+0x1990], R20 ;  /* 0x0019901401007387 */ /* 0x0001e60000100a00 */
[----:B------:R-:W-:Y:S01]  /*95450*/  IMAD.X R15, R25, 0x1, R8, P1 ;  /* 0x00000001190f7824 */ /* 0x000fe200008e0608 */
[----:B------:R1:W-:Y:S04]  /*95460*/  STL.64 [R1+0x1988], R26 ;  /* 0x0019881a01007387 */ /* 0x0003e80000100a00 */
[----:B------:R4:W-:Y:S01]  /*95470*/  STL.64 [R1+0x1980], R14 ;  /* 0x0019800e01007387 */ /* 0x0009e20000100a00 */
[----:B---3--:R-:W-:-:S02]  /*95480*/  SHF.R.S32.HI R24, RZ, 0x1f, R23 ;  /* 0x0000001fff187819 */ /* 0x008fc40000011417 */
[C---:B0-----:R-:W-:Y:S02]  /*95490*/  IADD3 R20, P2, R23.reuse, R0, RZ ;  /* 0x0000000017147210 */ /* 0x041fe40007f5e0ff */
[C---:B-1----:R-:W-:Y:S02]  /*954a0*/  IADD3 R26, P4, R23.reuse, R3, RZ ;  /* 0x00000003171a7210 */ /* 0x042fe40007f9e0ff */
[C---:B----4-:R-:W-:Y:S01]  /*954b0*/  IADD3 R14, P1, R23.reuse, R5, RZ ;  /* 0x00000005170e7210 */ /* 0x050fe20007f3e0ff */
        /* <DEDUP_REMOVED lines=9> */
[----:B---3--:R-:W-:Y:S01]  /*95550*/  IADD3 R14, P1, R22, R3, RZ ;  /* 0x00000003160e7210 */ /* 0x008fe20007f3e0ff */
[----:B------:R-:W-:Y:S02]  /*95560*/  IMAD.X R21, R24, 0x1, R8, P2 ;  /* 0x0000000118157824 */ /* 0x000fe400010e0608 */
[C---:B------:R-:W-:Y:S02]  /*95570*/  IMAD.X R27, R23.reuse, 0x1, R2, P4 ;  /* 0x00000001171b7824 */ /* 0x040fe400020e0602 */
[----:B------:R-:W-:Y:S01]  /*95580*/  IMAD.X R15, R23, 0x1, R4, P1 ;  /* 0x00000001170f7824 */ /* 0x000fe200008e0604 */
[----:B------:R0:W-:Y:S04]  /*95590*/  STL.64 [R1+0x19c0], R20 ;  /* 0x0019c01401007387 */ /* 0x0001e80000100a00 */
[----:B------:R-:W-:Y:S01]  /*955a0*/  STL.64 [R1+0x19f0], R26 ;  /* 0x0019f01a01007387 */ /* 0x000fe20000100a00 */
[----:B------:R-:W-:-:S03]  /*955b0*/  IADD3 R24, P4, R22, R6, RZ ;  /* 0x0000000616187210 */ /* 0x000fc60007f9e0ff */
[----:B------:R1:W-:Y:S01]  /*955c0*/  STL.64 [R1+0x1a10], R14 ;  /* 0x001a100e01007387 */ /* 0x0003e20000100a00 */
[----:B0-----:R-:W-:Y:S02]  /*955d0*/  IADD3 R20, P2, R22, R5, RZ ;  /* 0x0000000516147210 */ /* 0x001fe40007f5e0ff */
[----:B--2---:R-:W-:Y:S02]  /*955e0*/  SHF.R.S32.HI R22, RZ, 0x1f, R13 ;  /* 0x0000001fff167819 */ /* 0x004fe4000001140d */
[----:B-1----:R-:W-:Y:S01]  /*955f0*/  IADD3 R14, P1, R13, R0, RZ ;  /* 0x000000000d0e7210 */ /* 0x002fe20007f3e0ff */
[C---:B------:R-:W-:Y:S02]  /*95600*/  IMAD.X R25, R23.reuse, 0x1, R8, P4 ;  /* 0x0000000117197824 */ /* 0x040fe400020e0608 */
[----:B------:R-:W-:Y:S02]  /*95610*/  IMAD.X R21, R23, 0x1, R7, P2 ;  /* 0x0000000117157824 */ /* 0x000fe400010e0607 */
[----:B------:R-:W-:-:S03]  /*95620*/  IMAD.X R15, R22, 0x1, R2, P1 ;  /* 0x00000001160f7824 */ /* 0x000fc600008e0602 */
[----:B------:R0:W-:Y:S04]  /*95630*/  STL.64 [R1+0x1a08], R20 ;  /* 0x001a081401007387 */ /* 0x0001e80000100a00 */
[----:B------:R1:W-:Y:S04]  /*95640*/  STL.64 [R1+0x1a00], R24 ;  /* 0x001a001801007387 */ /* 0x0003e80000100a00 */
[----:B------:R2:W-:Y:S01]  /*95650*/  STL.64 [R1+0x1a30], R14 ;  /* 0x001a300e01007387 */ /* 0x0005e20000100a00 */
[C---:B0-----:R-:W-:Y:S02]  /*95660*/  IADD3 R20, P2, R13.reuse, R3, RZ ;  /* 0x000000030d147210 */ /* 0x041fe40007f5e0ff */
[----:B-1----:R-:W-:-:S02]  /*95670*/  IADD3 R24, P4, R13, R5, RZ ;  /* 0x000000050d187210 */ /* 0x002fc40007f9e0ff */
[----:B--2---:R-:W-:Y:S01]  /*95680*/  IADD3 R14, P1, R13, R6, RZ ;  /* 0x000000060d0e7210 */ /* 0x004fe20007f3e0ff */
[C---:B------:R-:W-:Y:S02]  /*95690*/  IMAD.X R21, R22.reuse, 0x1, R4, P2 ;  /* 0x0000000116157824 */ /* 0x040fe400010e0604 */
[C---:B------:R-:W-:Y:S02]  /*956a0*/  IMAD.X R25, R22.reuse, 0x1, R7, P4 ;  /* 0x0000000116197824 */ /* 0x040fe400020e0607 */
[----:B------:R-:W-:Y:S01]  /*956b0*/  IMAD.X R15, R22, 0x1, R8, P1 ;  /* 0x00000001160f7824 */ /* 0x000fe200008e0608 */
[----:B------:R-:W-:Y:S04]  /*956c0*/  STL.64 [R1+0x1a50], R20 ;  /* 0x001a501401007387 */ /* 0x000fe80000100a00 */
[----:B------:R-:W-:Y:S04]  /*956d0*/  STL.64 [R1+0x1a48], R24 ;  /* 0x001a481801007387 */ /* 0x000fe80000100a00 */
[----:B------:R0:W-:Y:S04]  /*956e0*/  STL.64 [R1+0x1a40], R14 ;  /* 0x001a400e01007387 */ /* 0x0001e80000100a00 */
[----:B0-----:R-:W2:Y:S04]  /*956f0*/  LDL.LU.64 R14, [R1+0x3100] ;  /* 0x00310000010e7983 */ /* 0x001ea80000300a00 */
[----:B------:R-:W3:Y:S01]  /*95700*/  LDL R24, [R1+0x1b64] ;  /* 0x001b640001187983 */ /* 0x000ee20000100800 */
[----:B------:R-:W-:-:S02]  /*95710*/  SHF.R.S32.HI R13, RZ, 0x1f, R12 ;  /* 0x0000001fff0d7819 */ /* 0x000fc4000001140c */
[C---:B------:R-:W-:Y:S02]  /*95720*/  IADD3 R20, P2, R12.reuse, R0, RZ ;  /* 0x000000000c147210 */ /* 0x040fe40007f5e0ff */
[C---:B------:R-:W-:Y:S02]  /*95730*/  IADD3 R26, P4, R12.reuse, R3, RZ ;  /* 0x000000030c1a7210 */ /* 0x040fe40007f9e0ff */
[C---:B------:R-:W-:Y:S01]  /*95740*/  IADD3 R22, P1, R12.reuse, R5, RZ ;  /* 0x000000050c167210 */ /* 0x040fe20007f3e0ff */
[C---:B------:R-:W-:Y:S02]  /*95750*/  IMAD.X R21, R13.reuse, 0x1, R2, P2 ;  /* 0x000000010d157824 */ /* 0x040fe400010e0602 */
[C---:B------:R-:W-:Y:S02]  /*95760*/  IMAD.X R27, R13.reuse, 0x1, R4, P4 ;  /* 0x000000010d1b7824 */ /* 0x040fe400020e0604 */
[----:B------:R-:W-:Y:S01]  /*95770*/  IMAD.X R23, R13, 0x1, R7, P1 ;  /* 0x000000010d177824 */ /* 0x000fe200008e0607 */
[----:B------:R0:W-:Y:S04]  /*95780*/  STL.64 [R1+0x1a70], R20 ;  /* 0x001a701401007387 */ /* 0x0001e80000100a00 */
[----:B------:R1:W-:Y:S04]  /*95790*/  STL.64 [R1+0x1a90], R26 ;  /* 0x001a901a01007387 */ /* 0x0003e80000100a00 */
[----:B------:R4:W-:Y:S01]  /*957a0*/  STL.64 [R1+0x1a88], R22 ;  /* 0x001a881601007387 */ /* 0x0009e20000100a00 */
[----:B------:R-:W-:Y:S01]  /*957b0*/  IMAD.MOV.U32 R28, RZ, RZ, R17 ;  /* 0x000000ffff1c7224 */ /* 0x000fe200078e0011 */
[----:B0-----:R-:W-:Y:S01]  /*957c0*/  IADD3 R20, P2, R12, R6, RZ ;  /* 0x000000060c147210 */ /* 0x001fe20007f5e0ff */
[----:B-1----:R-:W-:Y:S01]  /*957d0*/  IMAD.MOV.U32 R27, RZ, RZ, R16 ;  /* 0x000000ffff1b7224 */ /* 0x002fe200078e0010 */
[----:B------:R-:W-:-:S02]  /*957e0*/  SHF.R.S32.HI R12, RZ, 0x1f, R11 ;  /* 0x0000001fff0c7819 */ /* 0x000fc4000001140b */
[C---:B------:R-:W-:Y:S02]  /*957f0*/  IADD3 R16, P4, R11.reuse, R0, RZ ;  /* 0x000000000b107210 */ /* 0x040fe40007f9e0ff */
[----:B----4-:R-:W-:Y:S01]  /*95800*/  IADD3 R22, P1, R11, R3, RZ ;  /* 0x000000030b167210 */ /* 0x010fe20007f3e0ff */
[----:B------:R-:W-:Y:S02]  /*95810*/  IMAD.X R21, R13, 0x1, R8, P2 ;  /* 0x000000010d157824 */ /* 0x000fe400010e0608 */
[C---:B------:R-:W-:Y:S02]  /*95820*/  IMAD.X R17, R12.reuse, 0x1, R2, P4 ;  /* 0x000000010c117824 */ /* 0x040fe400020e0602 */
[C---:B------:R-:W-:Y:S01]  /*95830*/  IMAD.X R23, R12.reuse, 0x1, R4, P1 ;  /* 0x000000010c177824 */ /* 0x040fe200008e0604 */
[----:B------:R0:W-:Y:S04]  /*95840*/  STL.64 [R1+0x1a80], R20 ;  /* 0x001a801401007387 */ /* 0x0001e80000100a00 */
[----:B------:R1:W-:Y:S01]  /*95850*/  STL.64 [R1+0x1ab0], R16 ;  /* 0x001ab01001007387 */ /* 0x0003e20000100a00 */
[----:B------:R-:W-:Y:S01]  /*95860*/  IMAD.MOV.U32 R26, RZ, RZ, R18 ;  /* 0x000000ffff1a7224 */ /* 0x000fe200078e0012 */
[C---:B------:R-:W-:Y:S01]  /*95870*/  IADD3 R18, P4, R11.reuse, R6, RZ ;  /* 0x000000060b127210 */ /* 0x040fe20007f9e0ff */
[----:B------:R-:W-:Y:S01]  /*95880*/  IMAD.MOV.U32 R25, RZ, RZ, R19 ;  /* 0x000000ffff197224 */ /* 0x000fe200078e0013 */
[----:B0-----:R-:W-:Y:S01]  /*95890*/  IADD3 R20, P2, R11, R5, RZ ;  /* 0x000000050b147210 */ /* 0x001fe20007f5e0ff */
[----:B-1----:R-:W4:Y:S04]  /*958a0*/  LDL.LU.64 R16, [R1+0x30f8] ;  /* 0x0030f80001107983 */ /* 0x002f280000300a00 */
[----:B------:R0:W-:Y:S01]  /*958b0*/  STL.64 [R1+0x1ad0], R22 ;  /* 0x001ad01601007387 */ /* 0x0001e20000100a00 */
[----:B------:R-:W-:Y:S01]  /*958c0*/  SHF.R.S32.HI R11, RZ, 0x1f, R9 ;  /* 0x0000001fff0b7819 */ /* 0x000fe20000011409 */
[----:B------:R-:W-:-:S02]  /*958d0*/  IMAD.X R21, R12, 0x1, R7, P2 ;  /* 0x000000010c157824 */ /* 0x000fc400010e0607 */
[----:B------:R-:W-:Y:S01]  /*958e0*/  IMAD.X R19, R12, 0x1, R8, P4 ;  /* 0x000000010c137824 */ /* 0x000fe200020e0608 */
[----:B0-----:R-:W-:Y:S02]  /*958f0*/  IADD3 R22, P1, R9, R0, RZ ;  /* 0x0000000009167210 */ /* 0x001fe40007f3e0ff */
[----:B------:R0:W-:Y:S04]  /*95900*/  STL.64 [R1+0x1ac8], R20 ;  /* 0x001ac81401007387 */ /* 0x0001e80000100a00 */
[----:B------:R1:W-:Y:S01]  /*95910*/  STL.64 [R1+0x1ac0], R18 ;  /* 0x001ac01201007387 */ /* 0x0003e20000100a00 */
[----:B------:R-:W-:Y:S01]  /*95920*/  IMAD.X R23, R11, 0x1, R2, P1 ;  /* 0x000000010b177824 */ /* 0x000fe200008e0602 */
[----:B0-----:R-:W-:Y:S02]  /*95930*/  IADD3 R20, P2, R9, R3, RZ ;  /* 0x0000000309147210 */ /* 0x001fe40007f5e0ff */
[----:B-1----:R-:W4:Y:S04]  /*95940*/  LDL.LU.64 R18, [R1+0x30f0] ;  /* 0x0030f00001127983 */ /* 0x002f280000300a00 */
[----:B------:R0:W-:Y:S01]  /*95950*/  STL.64 [R1+0x1af0], R22 ;  /* 0x001af01601007387 */ /* 0x0001e20000100a00 */
[----:B------:R-:W-:Y:S01]  /*95960*/  IMAD.X R21, R11, 0x1, R4, P2 ;  /* 0x000000010b157824 */ /* 0x000fe200010e0604 */
[----:B0-----:R-:W-:-:S04]  /*95970*/  IADD3 R22, P1, R9, R5, RZ ;  /* 0x0000000509167210 */ /* 0x001fc80007f3e0ff */
[----:B------:R0:W-:Y:S01]  /*95980*/  STL.64 [R1+0x1b20], R20 ;  /* 0x001b201401007387 */ /* 0x0001e20000100a00 */
[----:B------:R-:W-:Y:S01]  /*95990*/  IMAD.X R23, R11, 0x1, R7, P1 ;  /* 0x000000010b177824 */ /* 0x000fe200008e0607 */
[----:B------:R-:W-:-:S04]  /*959a0*/  SHF.R.S32.HI R12, RZ, 0x1f, R25 ;  /* 0x0000001fff0c7819 */ /* 0x000fc80000011419 */
[----:B------:R1:W-:Y:S01]  /*959b0*/  STL.64 [R1+0x1b18], R22 ;  /* 0x001b181601007387 */ /* 0x0003e20000100a00 */
[----:B0-----:R-:W-:-:S05]  /*959c0*/  IADD3 R20, P2, R9, R6, RZ ;  /* 0x0000000609147210 */ /* 0x001fca0007f5e0ff */
[----:B------:R-:W-:Y:S01]  /*959d0*/  IMAD.X R21, R11, 0x1, R8, P2 ;  /* 0x000000010b157824 */ /* 0x000fe200010e0608 */
[----:B-1----:R-:W-:-:S04]  /*959e0*/  IADD3 R22, P1, R25, R0, RZ ;  /* 0x0000000019167210 */ /* 0x002fc80007f3e0ff */
[----:B------:R0:W-:Y:S01]  /*959f0*/  STL.64 [R1+0x1b10], R20 ;  /* 0x001b101401007387 */ /* 0x0001e20000100a00 */
[----:B------:R-:W-:-:S05]  /*95a00*/  IMAD.X R23, R12, 0x1, R2, P1 ;  /* 0x000000010c177824 */ /* 0x000fca00008e0602 */
[----:B------:R1:W-:Y:S01]  /*95a10*/  STL.64 [R1+0x1b50], R22 ;  /* 0x001b501601007387 */ /* 0x0003e20000100a00 */
[----:B0-----:R-:W-:-:S05]  /*95a20*/  IADD3 R20, P2, R25, R3, RZ ;  /* 0x0000000319147210 */ /* 0x001fca0007f5e0ff */
[----:B------:R-:W-:Y:S01]  /*95a30*/  IMAD.X R21, R12, 0x1, R4, P2 ;  /* 0x000000010c157824 */ /* 0x000fe200010e0604 */
[----:B-1----:R-:W-:-:S04]  /*95a40*/  IADD3 R22, P1, R25, R5, RZ ;  /* 0x0000000519167210 */ /* 0x002fc80007f3e0ff */
[----:B------:R0:W-:Y:S01]  /*95a50*/  STL.64 [R1+0x1b48], R20 ;  /* 0x001b481401007387 */ /* 0x0001e20000100a00 */
[----:B------:R-:W-:Y:S01]  /*95a60*/  IMAD.X R23, R12, 0x1, R7, P1 ;  /* 0x000000010c177824 */ /* 0x000fe200008e0607 */
[----:B------:R-:W-:Y:S02]  /*95a70*/  SHF.R.S32.HI R11, RZ, 0x1f, R27 ;  /* 0x0000001fff0b7819 */ /* 0x000fe4000001141b */
[----:B0-----:R-:W4:Y:S04]  /*95a80*/  LDL.LU.64 R20, [R1+0x30e8] ;  /* 0x0030e80001147983 */ /* 0x001f280000300a00 */
[----:B------:R0:W-:Y:S02]  /*95a90*/  STL.64 [R1+0x1b78], R22 ;  /* 0x001b781601007387 */ /* 0x0001e40000100a00 */
[----:B0-----:R-:W-:-:S05]  /*95aa0*/  IADD3 R22, P1, R27, R0, RZ ;  /* 0x000000001b167210 */ /* 0x001fca0007f3e0ff */
[----:B------:R-:W-:Y:S01]  /*95ab0*/  IMAD.X R23, R11, 0x1, R2, P1 ;  /* 0x000000010b177824 */ /* 0x000fe200008e0602 */
[----:B------:R-:W-:Y:S01]  /*95ac0*/  SHF.R.S32.HI R13, RZ, 0x1f, R28 ;  /* 0x0000001fff0d7819 */ /* 0x000fe2000001141c */
[----:B------:R-:W-:Y:S01]  /*95ad0*/  VIADD R9, R28, UR14 ;  /* 0x0000000e1c097c36 */ /* 0x000fe20008000000 */
[----:B---3--:R-:W-:Y:S02]  /*95ae0*/  ISETP.LT.AND P4, PT, R24, UR15, !P3 ;  /* 0x0000000f18007c0c */ /* 0x008fe4000df81270 */
[----:B------:R-:W-:Y:S01]  /*95af0*/  IADD3 R24, P2, R25, R6, RZ ;  /* 0x0000000619187210 */ /* 0x000fe20007f5e0ff */
[----:B------:R-:W-:-:S04]  /*95b00*/  ULDC.64 UR14, c[0x0][0x228] ;  /* 0x00008a00000e7ab9 */ /* 0x000fc80000000a00 */
[----:B------:R-:W-:-:S05]  /*95b10*/  IMAD.X R25, R12, 0x1, R8, P2 ;  /* 0x000000010c197824 */ /* 0x000fca00010e0608 */
[----:B------:R0:W-:Y:S04]  /*95b20*/  STL.64 [R1+0x1b70], R24 ;  /* 0x001b701801007387 */ /* 0x0001e80000100a00 */
[----:B------:R1:W-:Y:S01]  /*95b30*/  STL.64 [R1+0x1ba8], R22 ;  /* 0x001ba81601007387 */ /* 0x0003e20000100a00 */
[C---:B0-----:R-:W-:Y:S02]  /*95b40*/  IADD3 R24, P2, R27.reuse, R3, RZ ;  /* 0x000000031b187210 */ /* 0x041fe40007f5e0ff */
[----:B-1----:R-:W-:-:S03]  /*95b50*/  IADD3 R22, P1, R27, R5, RZ ;  /* 0x000000051b167210 */ /* 0x002fc60007f3e0ff */
[C---:B------:R-:W-:Y:S02]  /*95b60*/  IMAD.X R25, R11.reuse, 0x1, R4, P2 ;  /* 0x000000010b197824 */ /* 0x040fe400010e0604 */
[----:B------:R-:W-:-:S03]  /*95b70*/  IMAD.X R23, R11, 0x1, R7, P1 ;  /* 0x000000010b177824 */ /* 0x000fc600008e0607 */
[----:B------:R0:W-:Y:S04]  /*95b80*/  STL.64 [R1+0x1ba0], R24 ;  /* 0x001ba01801007387 */ /* 0x0001e80000100a00 */
[----:B------:R1:W-:Y:S01]  /*95b90*/  STL.64 [R1+0x1c00], R22 ;  /* 0x001c001601007387 */ /* 0x0003e20000100a00 */
[----:B0-----:R-:W-:Y:S02]  /*95ba0*/  IADD3 R24, P2, R27, R6, RZ ;  /* 0x000000061b187210 */ /* 0x001fe40007f5e0ff */
[----:B-1----:R-:W-:-:S03]  /*95bb0*/  IADD3 R22, P1, R28, R0, RZ ;  /* 0x000000001c167210 */ /* 0x002fc60007f3e0ff */
[----:B------:R-:W-:Y:S02]  /*95bc0*/  IMAD.X R25, R11, 0x1, R8, P2 ;  /* 0x000000010b197824 */ /* 0x000fe400010e0608 */
[----:B------:R-:W-:-:S03]  /*95bd0*/  IMAD.X R23, R13, 0x1, R2, P1 ;  /* 0x000000010d177824 */ /* 0x000fc600008e0602 */
        /* <DEDUP_REMOVED lines=8> */
[----:B------:R-:W-:Y:S02]  /*95c60*/  SHF.R.S32.HI R12, RZ, 0x1f, R9 ;  /* 0x0000001fff0c7819 */ /* 0x000fe40000011409 */
        /* <DEDUP_REMOVED lines=9> */
[----:B------:R-:W-:Y:S02]  /*95d00*/  IMAD.X R23, R12, 0x1, R7, P1 ;  /* 0x000000010c177824 */ /* 0x000fe400008e0607 */
[----:B------:R-:W-:Y:S01]  /*95d10*/  VIADD R11, R9, UR10 ;  /* 0x0000000a090b7c36 */ /* 0x000fe20008000000 */
[----:B------:R-:W-:Y:S01]  /*95d20*/  ULDC UR10, c[0x0][0x248] ;  /* 0x00009200000a7ab9 */ /* 0x000fe20000000800 */
[----:B------:R0:W-:Y:S04]  /*95d30*/  STL.64 [R1+0x1cb8], R24 ;  /* 0x001cb81801007387 */ /* 0x0001e80000100a00 */
[----:B------:R1:W-:Y:S01]  /*95d40*/  STL.64 [R1+0x1cf0], R22 ;  /* 0x001cf01601007387 */ /* 0x0003e20000100a00 */
[----:B------:R-:W-:-:S02]  /*95d50*/  SHF.R.S32.HI R13, RZ, 0x1f, R11 ;  /* 0x0000001fff0d7819 */ /* 0x000fc4000001140b */
        /* <DEDUP_REMOVED lines=40> */
[C---:B------:R-:W-:Y:S01]  /*95fe0*/  VIADD R9, R11.reuse, UR10 ;  /* 0x0000000a0b097c36 */ /* 0x040fe20008000000 */
[----:B------:R-:W-:Y:S01]  /*95ff0*/  ULDC UR10, c[0x0][0x248] ;  /* 0x00009200000a7ab9 */ /* 0x000fe20000000800 */
[----:B------:R0:W-:Y:S04]  /*96000*/  STL.64 [R1+0x1da8], R24 ;  /* 0x001da81801007387 */ /* 0x0001e80000100a00 */
[----:B------:R1:W-:Y:S01]  /*96010*/  STL.64 [R1+0x1dd8], R22 ;  /* 0x001dd81601007387 */ /* 0x0003e20000100a00 */
[----:B0-----:R-:W-:-:S02]  /*96020*/  IADD3 R24, P2, R11, R6, RZ ;  /* 0x000000060b187210 */ /* 0x001fc40007f5e0ff */
[----:B------:R-:W-:Y:S02]  /*96030*/  SHF.R.S32.HI R11, RZ, 0x1f, R9 ;  /* 0x0000001fff0b7819 */ /* 0x000fe40000011409 */
[----:B-1----:R-:W-:Y:S01]  /*96040*/  IADD3 R22, P1, R9, R0, RZ ;  /* 0x0000000009167210 */ /* 0x002fe20007f3e0ff */
[----:B------:R-:W-:-:S04]  /*96050*/  IMAD.X R25, R13, 0x1, R8, P2 ;  /* 0x000000010d197824 */ /* 0x000fc800010e0608 */
[----:B------:R-:W-:Y:S01]  /*96060*/  IMAD.X R23, R11, 0x1, R2, P1 ;  /* 0x000000010b177824 */ /* 0x000fe200008e0602 */
[----:B------:R0:W-:Y:S04]  /*96070*/  STL.64 [R1+0x1dd0], R24 ;  /* 0x001dd01801007387 */ /* 0x0001e80000100a00 */
[----:B------:R1:W-:Y:S01]  /*96080*/  STL.64 [R1+0x1e00], R22 ;  /* 0x001e001601007387 */ /* 0x0003e20000100a00 */
[C---:B0-----:R-:W-:Y:S02]  /*96090*/  IADD3 R24, P2, R9.reuse, R3, RZ ;  /* 0x0000000309187210 */ /* 0x041fe40007f5e0ff */
[----:B-1----:R-:W-:-:S03]  /*960a0*/  IADD3 R22, P1, R9, R5, RZ ;  /* 0x0000000509167210 */ /* 0x002fc60007f3e0ff */
[----:B------:R-:W-:Y:S01]  /*960b0*/  IMAD.X R25, R11, 0x1, R4, P2 ;  /* 0x000000010b197824 */ /* 0x000fe200010e0604 */
[----:B------:R-:W-:Y:S01]  /*960c0*/  IADD3 R12, P2, R9, R6, RZ ;  /* 0x00000006090c7210 */ /* 0x000fe20007f5e0ff */
[----:B------:R-:W-:Y:S02]  /*960d0*/  IMAD.X R23, R11, 0x1, R7, P1 ;  /* 0x000000010b177824 */ /* 0x000fe400008e0607 */
[----:B------:R-:W-:Y:S01]  /*960e0*/  VIADD R9, R9, UR10 ;  /* 0x0000000a09097c36 */ /* 0x000fe20008000000 */
[----:B------:R-:W-:Y:S01]  /*960f0*/  ULDC UR10, c[0x0][0x248] ;  /* 0x00009200000a7ab9 */ /* 0x000fe20000000800 */
[----:B------:R-:W-:Y:S01]  /*96100*/  IMAD.X R13, R11, 0x1, R8, P2 ;  /* 0x000000010b0d7824 */ /* 0x000fe200010e0608 */
[----:B------:R-:W-:Y:S04]  /*96110*/  STL.64 [R1+0x1df8], R24 ;  /* 0x001df81801007387 */ /* 0x000fe80000100a00 */
[----:B------:R0:W-:Y:S01]  /*96120*/  STL.64 [R1+0x1e28], R22 ;  /* 0x001e281601007387 */ /* 0x0001e20000100a00 */
[----:B------:R-:W-:-:S03]  /*96130*/  SHF.R.S32.HI R11, RZ, 0x1f, R9 ;  /* 0x0000001fff0b7819 */ /* 0x000fc60000011409 */
[----:B------:R1:W-:Y:S01]  /*96140*/  STL.64 [R1+0x1e58], R12 ;  /* 0x001e580c01007387 */ /* 0x0003e20000100a00 */
[C---:B0-----:R-:W-:Y:S02]  /*96150*/  IADD3 R22, P2, R9.reuse, R0, RZ ;  /* 0x0000000009167210 */ /* 0x041fe40007f5e0ff */
[----:B-1----:R-:W-:-:S03]  /*96160*/  IADD3 R12, P1, R9, R3, RZ ;  /* 0x00000003090c7210 */ /* 0x002fc60007f3e0ff */
[C---:B------:R-:W-:Y:S02]  /*96170*/  IMAD.X R23, R11.reuse, 0x1, R2, P2 ;  /* 0x000000010b177824 */ /* 0x040fe400010e0602 */
[----:B------:R-:W-:-:S03]  /*96180*/  IMAD.X R13, R11, 0x1, R4, P1 ;  /* 0x000000010b0d7824 */ /* 0x000fc600008e0604 */
[----:B------:R0:W-:Y:S04]  /*96190*/  STL.64 [R1+0x1e20], R22 ;  /* 0x001e201601007387 */ /* 0x0001e80000100a00 */
[----:B------:R1:W-:Y:S01]  /*961a0*/  STL.64 [R1+0x1e50], R12 ;  /* 0x001e500c01007387 */ /* 0x0003e20000100a00 */
[C---:B0-----:R-:W-:Y:S02]  /*961b0*/  IADD3 R22, P2, R9.reuse, R5, RZ ;  /* 0x0000000509167210 */ /* 0x041fe40007f5e0ff */
[C---:B-1----:R-:W-:Y:S01]  /*961c0*/  IADD3 R12, P1, R9.reuse, R6, RZ ;  /* 0x00000006090c7210 */ /* 0x042fe20007f3e0ff */
[----:B------:R-:W-:Y:S01]  /*961d0*/  VIADD R9, R9, UR10 ;  /* 0x0000000a09097c36 */ /* 0x000fe20008000000 */
[----:B------:R-:W-:Y:S01]  /*961e0*/  ULDC UR10, c[0x0][0x248] ;  /* 0x00009200000a7ab9 */ /* 0x000fe20000000800 */
[----:B------:R-:W-:-:S02]  /*961f0*/  IMAD.X R23, R11, 0x1, R7, P2 ;  /* 0x000000010b177824 */ /* 0x000fc400010e0607 */
[----:B------:R-:W-:Y:S01]  /*96200*/  IMAD.X R13, R11, 0x1, R8, P1 ;  /* 0x000000010b0d7824 */ /* 0x000fe200008e0608 */
[----:B------:R-:W-:Y:S02]  /*96210*/  SHF.R.S32.HI R11, RZ, 0x1f, R9 ;  /* 0x0000001fff0b7819 */ /* 0x000fe40000011409 */
        /* <DEDUP_REMOVED lines=61> */
[----:B------:R1:W-:Y:S04]  /*965f0*/  STL.64 [R1+0x1fc0], R12 ;  /* 0x001fc00c01007387 */ /* 0x0003e80000100a00 */
[----:B------:R3:W-:Y:S01]  /*96600*/  STL [R1+0x30c4], R3 ;  /* 0x0030c40301007387 */ /* 0x0007e20000100800 */
[----:B0-----:R-:W-:-:S02]  /*96610*/  IADD3 R22, P2, R9, R0, RZ ;  /* 0x0000000009167210 */ /* 0x001fc40007f5e0ff */
[----:B-1----:R-:W-:Y:S02]  /*96620*/  IADD3 R12, P1, R9, R3, RZ ;  /* 0x00000003090c7210 */ /* 0x002fe40007f3e0ff */
[----:B---3--:R-:W3:Y:S01]  /*96630*/  LDL R3, [R1+0x1b64] ;  /* 0x001b640001037983 */ /* 0x008ee20000100800 */
[C---:B------:R-:W-:Y:S02]  /*96640*/  IMAD.X R23, R11.reuse, 0x1, R2, P2 ;  /* 0x000000010b177824 */ /* 0x040fe400010e0602 */
[----:B------:R-:W-:Y:S01]  /*96650*/  IMAD.X R13, R11, 0x1, R4, P1 ;  /* 0x000000010b0d7824 */ /* 0x000fe200008e0604 */
[C---:B------:R-:W-:Y:S01]  /*96660*/  IADD3 R24, P2, R9.reuse, R5, RZ ;  /* 0x0000000509187210 */ /* 0x040fe20007f5e0ff */
[----:B------:R0:W-:Y:S04]  /*96670*/  STL [R1+0x30c8], R5 ;  /* 0x0030c80501007387 */ /* 0x0001e80000100800 */
[----:B0-----:R-:W2:Y:S04]  /*96680*/  LDL R5, [R1+0x1b60] ;  /* 0x001b600001057983 */ /* 0x001ea80000100800 */
[----:B------:R-:W-:Y:S04]  /*96690*/  STL.64 [R1+0x1f90], R22 ;  /* 0x001f901601007387 */ /* 0x000fe80000100a00 */
[----:B------:R0:W-:Y:S04]  /*966a0*/  STL.64 [R1+0x1fb8], R12 ;  /* 0x001fb80c01007387 */ /* 0x0001e80000100a00 */
[----:B0-----:R-:W4:Y:S04]  /*966b0*/  LDL.LU R13, [R1+0x3068] ;  /* 0x00306800010d7983 */ /* 0x001f280000300800 */
[----:B------:R0:W-:Y:S04]  /*966c0*/  STL [R1+0x30cc], R4 ;  /* 0x0030cc0401007387 */ /* 0x0001e80000100800 */
[----:B0-----:R-:W3:Y:S01]  /*966d0*/  LDL R4, [R1+0x106c] ;  /* 0x00106c0001047983 */ /* 0x001ee20000100800 */
[----:B------:R-:W-:-:S03]  /*966e0*/  IADD3 R22, P1, R9, R6, RZ ;  /* 0x0000000609167210 */ /* 0x000fc60007f3e0ff */
[----:B------:R0:W-:Y:S04]  /*966f0*/  STL [R1+0x30d0], R6 ;  /* 0x0030d00601007387 */ /* 0x0001e80000100800 */
[----:B0-----:R-:W4:Y:S01]  /*96700*/  LDL R6, [R1+0x1068] ;  /* 0x0010680001067983 */ /* 0x001f220000100800 */
[C---:B------:R-:W-:Y:S02]  /*96710*/  IMAD.X R25, R11.reuse, 0x1, R7, P2 ;  /* 0x000000010b197824 */ /* 0x040fe400010e0607 */
[----:B------:R-:W-:Y:S02]  /*96720*/  IMAD.X R23, R11, 0x1, R8, P1 ;  /* 0x000000010b177824 */ /* 0x000fe400008e0608 */
[----:B------:R-:W-:Y:S01]  /*96730*/  VIADD R12, R9, UR10 ;  /* 0x0000000a090c7c36 */ /* 0x000fe20008000000 */
[----:B------:R-:W-:Y:S04]  /*96740*/  STL [R1+0x30d4], R7 ;  /* 0x0030d40701007387 */ /* 0x000fe80000100800 */
[----:B------:R0:W-:Y:S04]  /*96750*/  STL [R1+0x30d8], R8 ;  /* 0x0030d80801007387 */ /* 0x0001e80000100800 */
[----:B------:R-:W-:Y:S04]  /*96760*/  STL.64 [R1+0x1fd8], R24 ;  /* 0x001fd81801007387 */ /* 0x000fe80000100a00 */
[----:B------:R-:W-:Y:S04]  /*96770*/  STL.64 [R1+0x1ff8], R22 ;  /* 0x001ff81601007387 */ /* 0x000fe80000100a00 */
[----:B------:R1:W-:Y:S01]  /*96780*/  STL [R1+0x30dc], R0 ;  /* 0x0030dc0001007387 */ /* 0x0003e20000100800 */
[----:B0-----:R-:W-:-:S03]  /*96790*/  IADD3 R8, P1, R12, R0, RZ ;  /* 0x000000000c087210 */ /* 0x001fc60007f3e0ff */
[----:B-1----:R-:W4:Y:S01]  /*967a0*/  LDL.LU R0, [R1+0x306c] ;  /* 0x00306c0001007983 */ /* 0x002f220000300800 */
[----:B------:R-:W-:-:S03]  /*967b0*/  SHF.R.S32.HI R7, RZ, 0x1f, R12 ;  /* 0x0000001fff077819 */ /* 0x000fc6000001140c */
[----:B------:R0:W-:Y:S02]  /*967c0*/  STL [R1+0x30e0], R2 ;  /* 0x0030e00201007387 */ /* 0x0001e40000100800 */
[----:B------:R-:W-:-:S05]  /*967d0*/  IMAD.X R9, R7, 0x1, R2, P1 ;  /* 0x0000000107097824 */ /* 0x000fca00008e0602 */
[----:B------:R-:W-:Y:S04]  /*967e0*/  STL.64 [R1+0x1fd0], R8 ;  /* 0x001fd00801007387 */ /* 0x000fe80000100a00 */
[----:B0-----:R-:W4:Y:S01]  /*967f0*/  LDL.LU R2, [R1+0x3070] ;  /* 0x0030700001027983 */ /* 0x001f220000300800 */
[----:B------:R-:W-:Y:S02]  /*96800*/  ISETP.LT.AND P3, PT, R26, UR14, !P3 ;  /* 0x0000000e1a007c0c */ /* 0x000fe4000df61270 */
[----:B------:R-:W-:-:S04]  /*96810*/  LOP3.LUT R29, R29, 0xf7ffffff, RZ, 0xc0, !PT ;  /* 0xf7ffffff1d1d7812 */ /* 0x000fc800078ec0ff */
[----:B------:R-:W-:-:S04]  /*96820*/  @P4 LOP3.LUT R29, R29, 0x8000000, RZ, 0xfc, !PT ;  /* 0x080000001d1d4812 */ /* 0x000fc800078efcff */
[----:B------:R-:W-:-:S04]  /*96830*/  LOP3.LUT R29, R29, 0xfbffffff, RZ, 0xc0, !PT ;  /* 0xfbffffff1d1d7812 */ /* 0x000fc800078ec0ff */
[----:B------:R-:W-:-:S04]  /*96840*/  @P3 LOP3.LUT R29, R29, 0x4000000, RZ, 0xfc, !PT ;  /* 0x040000001d1d3812 */ /* 0x000fc800078efcff */
[----:B------:R-:W-:Y:S02]  /*96850*/  LOP3.LUT R29, R29, 0xfdffffff, RZ, 0xc0, !PT ;  /* 0xfdffffff1d1d7812 */ /* 0x000fe400078ec0ff */
[----:B--2---:R-:W-:Y:S02]  /*96860*/  ISETP.LT.AND P1, PT, R5, UR12, !P0 ;  /* 0x0000000c05007c0c */ /* 0x004fe4000c721270 */
[----:B---3--:R-:W-:Y:S01]  /*96870*/  ISETP.LT.AND P2, PT, R4, UR13, !P0 ;  /* 0x0000000d04007c0c */ /* 0x008fe2000c741270 */
[----:B------:R-:W-:-:S12]  /*96880*/  ULDC.64 UR12, c[0x0][0x228] ;  /* 0x00008a00000c7ab9 */ /* 0x000fd80000000a00 */
[----:B------:R-:W-:Y:S02]  /*96890*/  @P2 LOP3.LUT R29, R29, 0x2000000, RZ, 0xfc, !PT ;  /* 0x020000001d1d2812 */ /* 0x000fe400078efcff */
[----:B------:R-:W-:Y:S01]  /*968a0*/  ISETP.LT.AND P2, PT, R3, UR16, !P0 ;  /* 0x0000001003007c0c */ /* 0x000fe2000c741270 */
[----:B------:R-:W-:Y:S01]  /*968b0*/  ULDC.64 UR16, c[0x0][0x228] ;  /* 0x00008a0000107ab9 */ /* 0x000fe20000000a00 */
[----:B------:R-:W-:-:S04]  /*968c0*/  LOP3.LUT R29, R29, 0xfeffffff, RZ, 0xc0, !PT ;  /* 0xfeffffff1d1d7812 */ /* 0x000fc800078ec0ff */
[----:B------:R-:W-:Y:S02]  /*968d0*/  @P1 LOP3.LUT R29, R29, 0x1000000, RZ, 0xfc, !PT ;  /* 0x010000001d1d1812 */ /* 0x000fe400078efcff */
[----:B----4-:R-:W-:Y:S02]  /*968e0*/  ISETP.LT.AND P1, PT, R6, UR12, !P0 ;  /* 0x0000000c06007c0c */ /* 0x010fe4000c721270 */
[----:B------:R-:W-:Y:S02]  /*968f0*/  LOP3.LUT R29, R29, 0xff7fffff, RZ, 0xc0, !PT ;  /* 0xff7fffff1d1d7812 */ /* 0x000fe400078ec0ff */
[----:B------:R-:W-:Y:S01]  /*96900*/  ISETP.GE.AND P0, PT, R13, UR21, PT ;  /* 0x000000150d007c0c */ /* 0x000fe2000bf06270 */
[----:B------:R-:W-:Y:S01]  /*96910*/  ULDC.64 UR20, c[0x0][0x228] ;  /* 0x00008a0000147ab9 */ /* 0x000fe20000000a00 */
[----:B------:R-:W-:Y:S02]  /*96920*/  @P2 LOP3.LUT R29, R29, 0x800000, RZ, 0xfc, !PT ;  /* 0x008000001d1d2812 */ /* 0x000fe400078efcff */
[----:B------:R-:W-:-:S02]  /*96930*/  ISETP.LT.AND P3, PT, R4, UR61, !P0 ;  /* 0x0000003d04007c0c */ /* 0x000fc4000c761270 */
[----:B------:R-:W-:Y:S02]  /*96940*/  ISETP.LT.AND P2, PT, R5, UR60, !P0 ;  /* 0x0000003c05007c0c */ /* 0x000fe4000c741270 */
[----:B------:R-:W-:Y:S02]  /*96950*/  LOP3.LUT R14, R14, 0x7fffffff, RZ, 0xc0, !PT ;  /* 0x7fffffff0e0e7812 */ /* 0x000fe400078ec0ff */
[----:B------:R-:W-:Y:S01]  /*96960*/  LOP3.LUT R29, R29, 0xffbfffff, RZ, 0xc0, !PT ;  /* 0xffbfffff1d1d7812 */ /* 0x000fe200078ec0ff */
[----:B------:R-:W-:Y:S01]  /*96970*/  ULDC UR60, c[0x0][0x228] ;  /* 0x00008a00003c7ab9 */ /* 0x000fe20000000800 */
[----:B------:R-:W-:Y:S02]  /*96980*/  ULDC UR61, c[0x0][0x228] ;  /* 0x00008a00003d7ab9 */ /* 0x000fe40000000800 */
[----:B------:R-:W-:-:S04]  /*96990*/  @P1 LOP3.LUT R29, R29, 0x400000, RZ, 0xfc, !PT ;  /* 0x004000001d1d1812 */ /* 0x000fc800078efcff */
[----:B------:R-:W-:Y:S02]  /*969a0*/  LOP3.LUT R29, R29, 0xffdfffff, RZ, 0xc0, !PT ;  /* 0xffdfffff1d1d7812 */ /* 0x000fe400078ec0ff */
[----:B------:R-:W-:Y:S02]  /*969b0*/  ISETP.LT.AND P1, PT, R3, UR59, !P0 ;  /* 0x0000003b03007c0c */ /* 0x000fe4000c721270 */
[----:B------:R-:W-:Y:S01]  /*969c0*/  @P3 LOP3.LUT R29, R29, 0x200000, RZ, 0xfc, !PT ;  /* 0x002000001d1d3812 */ /* 0x000fe200078efcff */
[----:B------:R-:W-:-:S03]  /*969d0*/  ULDC UR59, c[0x0][0x228] ;  /* 0x00008a00003b7ab9 */ /* 0x000fc60000000800 */
[----:B------:R-:W-:Y:S02]  /*969e0*/  LOP3.LUT R29, R29, 0xffefffff, RZ, 0xc0, !PT ;  /* 0xffefffff1d1d7812 */ /* 0x000fe400078ec0ff */
[----:B------:R-:W-:Y:S02]  /*969f0*/  ISETP.LT.AND P0, PT, R6, UR16, !P0 ;  /* 0x0000001006007c0c */ /* 0x000fe4000c701270 */
[----:B------:R-:W-:-:S04]  /*96a00*/  @P2 LOP3.LUT R29, R29, 0x100000, RZ, 0xfc, !PT ;  /* 0x001000001d1d2812 */ /* 0x000fc800078efcff */
[----:B------:R-:W-:-:S04]  /*96a10*/  LOP3.LUT R29, R29, 0xfff7ffff, RZ, 0xc0, !PT ;  /* 0xfff7ffff1d1d7812 */ /* 0x000fc800078ec0ff */
[----:B------:R-:W-:-:S04]  /*96a20*/  @P1 LOP3.LUT R29, R29, 0x80000, RZ, 0xfc, !PT ;  /* 0x000800001d1d1812 */ /* 0x000fc800078efcff */
[----:B------:R-:W-:-:S04]  /*96a30*/  LOP3.LUT R29, R29, 0xfffbffff, RZ, 0xc0, !PT ;  /* 0xfffbffff1d1d7812 */ /* 0x000fc800078ec0ff */
[----:B------:R-:W-:Y:S02]  /*96a40*/  @P0 LOP3.LUT R29, R29, 0x40000, RZ, 0xfc, !PT ;  /* 0x000400001d1d0812 */ /* 0x000fe400078efcff */
[----:B------:R-:W-:Y:S01]  /*96a50*/  ISETP.GE.AND P0, PT, R0, UR11, PT ;  /* 0x0000000b00007c0c */ /* 0x000fe2000bf06270 */
[----:B------:R-:W-:Y:S01]  /*96a60*/  ULDC.64 UR10, c[0x0][0x228] ;  /* 0x00008a00000a7ab9 */ /* 0x000fe20000000a00 */
[----:B------:R-:W2:Y:S02]  /*96a70*/  LDL.LU R0, [R1+0x3074] ;  /* 0x0030740001007983 */ /* 0x000ea40000300800 */
[----:B------:R-:W-:Y:S02]  /*96a80*/  ISETP.LT.AND P3, PT, R4, UR56, !P0 ;  /* 0x0000003804007c0c */ /* 0x000fe4000c761270 */
[----:B------:R-:W-:Y:S02]  /*96a90*/  ISETP.LT.AND P2, PT, R5, UR57, !P0 ;  /* 0x0000003905007c0c */ /* 0x000fe4000c741270 */
[----:B------:R-:W-:-:S02]  /*96aa0*/  LOP3.LUT R29, R29, 0xfffdffff, RZ, 0xc0, !PT ;  /* 0xfffdffff1d1d7812 */ /* 0x000fc400078ec0ff */
[----:B------:R-:W-:Y:S01]  /*96ab0*/  ISETP.LT.AND P1, PT, R3, UR58, !P0 ;  /* 0x0000003a03007c0c */ /* 0x000fe2000c721270 */
[----:B------:R-:W-:Y:S01]  /*96ac0*/  ULDC UR56, c[0x0][0x228] ;  /* 0x00008a0000387ab9 */ /* 0x000fe20000000800 */
[----:B------:R-:W-:-:S05]  /*96ad0*/  ULDC UR57, c[0x0][0x228] ;  /* 0x00008a0000397ab9 */ /* 0x000fca0000000800 */
        /* <DEDUP_REMOVED lines=11> */
[----:B------:R-:W3:Y:S04]  /*96b90*/  LDL.LU R2, [R1+0x3078] ;  /* 0x0030780001027983 */ /* 0x000ee80000300800 */
[----:B------:R-:W4:Y:S01]  /*96ba0*/  LDL.LU R7, [R1+0x307c] ;  /* 0x00307c0001077983 */ /* 0x000f220000300800 */
[----:B------:R-:W-:Y:S02]  /*96bb0*/  ISETP.LT.AND P3, PT, R4, UR53, !P0 ;  /* 0x0000003504007c0c */ /* 0x000fe4000c761270 */
[----:B------:R-:W-:-:S02]  /*96bc0*/  ISETP.LT.AND P2, PT, R5, UR54, !P0 ;  /* 0x0000003605007c0c */ /* 0x000fc4000c741270 */
[----:B------:R-:W-:Y:S02]  /*96bd0*/  LOP3.LUT R29, R29, 0xffffdfff, RZ, 0xc0, !PT ;  /* 0xffffdfff1d1d7812 */ /* 0x000fe400078ec0ff */
[----:B------:R-:W-:Y:S01]  /*96be0*/  ISETP.LT.AND P1, PT, R3, UR55, !P0 ;  /* 0x0000003703007c0c */ /* 0x000fe2000c721270 */
[----:B------:R-:W-:Y:S01]  /*96bf0*/  ULDC UR54, c[0x0][0x228] ;  /* 0x00008a0000367ab9 */ /* 0x000fe20000000800 */
[----:B------:R-:W-:Y:S01]  /*96c00*/  LOP3.LUT R15, R15, 0x7fffffff, RZ, 0xc0, !PT ;  /* 0x7fffffff0f0f7812 */ /* 0x000fe200078ec0ff */
[----:B------:R-:W-:-:S04]  /*96c10*/  ULDC UR53, c[0x0][0x228] ;  /* 0x00008a0000357ab9 */ /* 0x000fc80000000800 */
[----:B------:R-:W-:Y:S01]  /*96c20*/  @P3 LOP3.LUT R29, R29, 0x2000, RZ, 0xfc, !PT ;  /* 0x000020001d1d3812 */ /* 0x000fe200078efcff */
[----:B------:R-:W-:-:S03]  /*96c30*/  ULDC UR55, c[0x0][0x228] ;  /* 0x00008a0000377ab9 */ /* 0x000fc60000000800 */
[----:B------:R-:W-:Y:S02]  /*96c40*/  LOP3.LUT R29, R29, 0xffffefff, RZ, 0xc0, !PT ;  /* 0xffffefff1d1d7812 */ /* 0x000fe400078ec0ff */
[----:B------:R-:W-:Y:S01]  /*96c50*/  ISETP.LT.AND P0, PT, R6, UR10, !P0 ;  /* 0x0000000a06007c0c */ /* 0x000fe2000c701270 */
[----:B------:R-:W-:Y:S01]  /*96c60*/  ULDC UR10, c[0x0][0x228] ;  /* 0x00008a00000a7ab9 */ /* 0x000fe20000000800 */
[----:B------:R-:W-:-:S04]  /*96c70*/  @P2 LOP3.LUT R29, R29, 0x1000, RZ, 0xfc, !PT ;  /* 0x000010001d1d2812 */ /* 0x000fc800078efcff */
[----:B------:R-:W-:-:S04]  /*96c80*/  LOP3.LUT R29, R29, 0xfffff7ff, RZ, 0xc0, !PT ;  /* 0xfffff7ff1d1d7812 */ /* 0x000fc800078ec0ff */
[----:B------:R-:W-:-:S04]  /*96c90*/  @P1 LOP3.LUT R29, R29, 0x800, RZ, 0xfc, !PT ;  /* 0x000008001d1d1812 */ /* 0x000fc800078efcff */
[----:B------:R-:W-:-:S04]  /*96ca0*/  LOP3.LUT R29, R29, 0xfffffbff, RZ, 0xc0, !PT ;  /* 0xfffffbff1d1d7812 */ /* 0x000fc800078ec0ff */
[----:B------:R-:W-:-:S04]  /*96cb0*/  @P0 LOP3.LUT R29, R29, 0x400, RZ, 0xfc, !PT ;  /* 0x000004001d1d0812 */ /* 0x000fc800078efcff */
[----:B------:R-:W-:Y:S02]  /*96cc0*/  LOP3.LUT R29, R29, 0xfffffdff, RZ, 0xc0, !PT ;  /* 0xfffffdff1d1d7812 */ /* 0x000fe400078ec0ff */
[----:B--2---:R-:W-:Y:S01]  /*96cd0*/  ISETP.GE.AND P0, PT, R0, UR13, PT ;  /* 0x0000000d00007c0c */ /* 0x004fe2000bf06270 */
[----:B------:R-:W-:Y:S01]  /*96ce0*/  ULDC.64 UR12, c[0x0][0x228] ;  /* 0x00008a00000c7ab9 */ /* 0x000fe20000000a00 */
[----:B------:R-:W2:Y:S02]  /*96cf0*/  LDL.LU R0, [R1] ;  /* 0x0000000001007983 */ /* 0x000ea40000300800 */
[----:B------:R-:W-:Y:S02]  /*96d00*/  ISETP.LT.AND P3, PT, R4, UR26, !P0 ;  /* 0x0000001a04007c0c */ /* 0x000fe4000c761270 */
[----:B------:R-:W-:Y:S02]  /*96d10*/  ISETP.LT.AND P2, PT, R5, UR27, !P0 ;  /* 0x0000001b05007c0c */ /* 0x000fe4000c741270 */
[----:B------:R-:W-:Y:S01]  /*96d20*/  ISETP.LT.AND P1, PT, R3, UR28, !P0 ;  /* 0x0000001c03007c0c */ /* 0x000fe2000c721270 */
[----:B------:R-:W-:-:S08]  /*96d30*/  ULDC UR26, c[0x0][0x228] ;  /* 0x00008a00001a7ab9 */ /* 0x000fd00000000800 */
        /* <DEDUP_REMOVED lines=9> */
[----:B------:R-:W-:Y:S02]  /*96dd0*/  @P0 LOP3.LUT R29, R29, 0x40, RZ, 0xfc, !PT ;  /* 0x000000401d1d0812 */ /* 0x000fe400078efcff */
[----:B---3--:R-:W-:Y:S01]  /*96de0*/  ISETP.GE.AND P0, PT, R2, UR17, PT ;  /* 0x0000001102007c0c */ /* 0x008fe2000bf06270 */
[----:B------:R-:W-:Y:S01]  /*96df0*/  ULDC.64 UR16, c[0x0][0x228] ;  /* 0x00008a0000107ab9 */ /* 0x000fe20000000a00 */
[----:B------:R-:W3:Y:S02]  /*96e00*/  LDL.LU R2, [R1+0x3080] ;  /* 0x0030800001027983 */ /* 0x000ee40000300800 */
[----:B------:R-:W-:Y:S02]  /*96e10*/  ISETP.LT.AND P3, PT, R4, UR25, !P0 ;  /* 0x0000001904007c0c */ /* 0x000fe4000c761270 */
[----:B------:R-:W-:Y:S02]  /*96e20*/  ISETP.LT.AND P2, PT, R5, UR51, !P0 ;  /* 0x0000003305007c0c */ /* 0x000fe4000c741270 */
[----:B------:R-:W-:-:S02]  /*96e30*/  LOP3.LUT R29, R29, 0xffffffdf, RZ, 0xc0, !PT ;  /* 0xffffffdf1d1d7812 */ /* 0x000fc400078ec0ff */
[----:B------:R-:W-:Y:S01]  /*96e40*/  ISETP.LT.AND P1, PT, R3, UR52, !P0 ;  /* 0x0000003403007c0c */ /* 0x000fe2000c721270 */
[----:B------:R-:W-:-:S06]  /*96e50*/  ULDC UR51, c[0x0][0x228] ;  /* 0x00008a0000337ab9 */ /* 0x000fcc0000000800 */
        /* <DEDUP_REMOVED lines=10> */
[----:B----4-:R-:W-:Y:S01]  /*96f00*/  ISETP.GE.AND P0, PT, R7, UR21, PT ;  /* 0x0000001507007c0c */ /* 0x010fe2000bf06270 */
[----:B------:R-:W-:Y:S01]  /*96f10*/  ULDC.64 UR20, c[0x0][0x228] ;  /* 0x00008a0000147ab9 */ /* 0x000fe20000000a00 */
[----:B------:R-:W4:Y:S02]  /*96f20*/  LDL.LU R7, [R1+0x3084] ;  /* 0x0030840001077983 */ /* 0x000f240000300800 */
[----:B------:R-:W-:Y:S02]  /*96f30*/  ISETP.LT.AND P3, PT, R4, UR49, !P0 ;  /* 0x0000003104007c0c */ /* 0x000fe4000c761270 */
[----:B------:R-:W-:Y:S02]  /*96f40*/  ISETP.LT.AND P1, PT, R3, UR50, !P0 ;  /* 0x0000003203007c0c */ /* 0x000fe4000c721270 */
[----:B------:R-:W-:-:S02]  /*96f50*/  ISETP.LT.AND P2, PT, R5, UR48, !P0 ;  /* 0x0000003005007c0c */ /* 0x000fc4000c741270 */
[----:B------:R-:W-:Y:S02]  /*96f60*/  LOP3.LUT R29, R29, 0xfffffffd, RZ, 0xc0, !PT ;  /* 0xfffffffd1d1d7812 */ /* 0x000fe400078ec0ff */
[----:B------:R-:W-:Y:S01]  /*96f70*/  ISETP.LT.AND P0, PT, R6, UR16, !P0 ;  /* 0x0000001006007c0c */ /* 0x000fe2000c701270 */
[----:B------:R-:W-:Y:S01]  /*96f80*/  ULDC UR16, c[0x0][0x228] ;  /* 0x00008a0000107ab9 */ /* 0x000fe20000000800 */
[----:B------:R-:W-:Y:S01]  /*96f90*/  ULDC UR50, c[0x0][0x228] ;  /* 0x00008a0000327ab9 */ /* 0x000fe20000000800 */
[----:B--2---:R-:W-:Y:S02]  /*96fa0*/  LOP3.LUT R0, R0, 0x7fffffff, RZ, 0xc0, !PT ;  /* 0x7fffffff00007812 */ /* 0x004fe400078ec0ff */
[----:B------:R-:W-:Y:S02]  /*96fb0*/  @P3 LOP3.LUT R29, R29, 0x2, RZ, 0xfc, !PT ;  /* 0x000000021d1d3812 */ /* 0x000fe400078efcff */
[----:B------:R-:W-:Y:S01]  /*96fc0*/  LOP3.LUT R16, R16, 0x7fffffff, RZ, 0xc0, !PT ;  /* 0x7fffffff10107812 */ /* 0x000fe200078ec0ff */
[----:B------:R-:W0:Y:S01]  /*96fd0*/  S2UR UR25, SR_CgaCtaId ;  /* 0x00000000001979c3 */ /* 0x000e220000008800 */
[----:B------:R-:W-:-:S02]  /*96fe0*/  @P1 LOP3.LUT R0, R0, 0x80000000, RZ, 0xfc, !PT ;  /* 0x8000000000001812 */ /* 0x000fc400078efcff */
[----:B------:R-:W-:Y:S01]  /*96ff0*/  LOP3.LUT R29, R29, 0xfffffffe, RZ, 0xc0, !PT ;  /* 0xfffffffe1d1d7812 */ /* 0x000fe200078ec0ff */
[----:B------:R-:W-:Y:S01]  /*97000*/  UMOV UR28, 0x400 ;  /* 0x00000400001c7882 */ /* 0x000fe20000000000 */
[----:B------:R-:W-:Y:S01]  /*97010*/  ULDC UR49, c[0x0][0x228] ;  /* 0x00008a0000317ab9 */ /* 0x000fe20000000800 */
[----:B------:R-:W-:Y:S02]  /*97020*/  LOP3.LUT R0, R0, 0xbfffffff, RZ, 0xc0, !PT ;  /* 0xbfffffff00007812 */ /* 0x000fe400078ec0ff */
[----:B------:R-:W-:Y:S01]  /*97030*/  @P2 LOP3.LUT R29, R29, 0x1, RZ, 0xfc, !PT ;  /* 0x000000011d1d2812 */ /* 0x000fe200078efcff */
[----:B------:R-:W-:Y:S01]  /*97040*/  ULDC UR48, c[0x0][0x228] ;  /* 0x00008a0000307ab9 */ /* 0x000fe20000000800 */
[----:B------:R-:W-:-:S03]  /*97050*/  @P0 LOP3.LUT R0, R0, 0x40000000, RZ, 0xfc, !PT ;  /* 0x4000000000000812 */ /* 0x000fc600078efcff */
[----:B------:R-:W-:Y:S01]  /*97060*/  STL [R1+0x4], R29 ;  /* 0x0000041d01007387 */ /* 0x000fe20000100800 */
[----:B------:R-:W-:Y:S02]  /*97070*/  LOP3.LUT R0, R0, 0xdfffffff, RZ, 0xc0, !PT ;  /* 0xdfffffff00007812 */ /* 0x000fe400078ec0ff */
[----:B---3--:R-:W-:Y:S01]  /*97080*/  ISETP.GE.AND P0, PT, R2, UR11, PT ;  /* 0x0000000b02007c0c */ /* 0x008fe2000bf06270 */
[----:B------:R-:W-:Y:S01]  /*97090*/  ULDC UR11, c[0x0][0x228] ;  /* 0x00008a00000b7ab9 */ /* 0x000fe20000000800 */
[----:B------:R-:W2:Y:S02]  /*970a0*/  LDL.LU R2, [R1+0x3088] ;  /* 0x0030880001027983 */ /* 0x000ea40000300800 */
[----:B------:R-:W-:Y:S02]  /*970b0*/  ISETP.LT.AND P3, PT, R4, UR23, !P0 ;  /* 0x0000001704007c0c */ /* 0x000fe4000c761270 */
[----:B------:R-:W-:Y:S02]  /*970c0*/  ISETP.LT.AND P2, PT, R5, UR22, !P0 ;  /* 0x0000001605007c0c */ /* 0x000fe4000c741270 */
[----:B------:R-:W-:-:S09]  /*970d0*/  ISETP.LT.AND P1, PT, R3, UR33, !P0 ;  /* 0x0000002103007c0c */ /* 0x000fd2000c721270 */
[----:B------:R-:W-:Y:S01]  /*970e0*/  @P3 LOP3.LUT R0, R0, 0x20000000, RZ, 0xfc, !PT ;  /* 0x2000000000003812 */ /* 0x000fe200078efcff */
[----:B------:R-:W-:-:S03]  /*970f0*/  ULDC.64 UR22, c[0x0][0x228] ;  /* 0x00008a0000167ab9 */ /* 0x000fc60000000a00 */
        /* <DEDUP_REMOVED lines=9> */
[----:B------:R-:W-:Y:S01]  /*97190*/  ULDC UR15, c[0x0][0x228] ;  /* 0x00008a00000f7ab9 */ /* 0x000fe20000000800 */
[----:B------:R-:W3:Y:S02]  /*971a0*/  LDL.LU R7, [R1+0x308c] ;  /* 0x00308c0001077983 */ /* 0x000ee40000300800 */
[----:B------:R-:W-:Y:S02]  /*971b0*/  ISETP.LT.AND P3, PT, R4, UR5, !P0 ;  /* 0x0000000504007c0c */ /* 0x000fe4000c761270 */
[----:B------:R-:W-:Y:S02]  /*971c0*/  ISETP.LT.AND P2, PT, R5, UR9, !P0 ;  /* 0x0000000905007c0c */ /* 0x000fe4000c741270 */
[----:B------:R-:W-:-:S02]  /*971d0*/  LOP3.LUT R0, R0, 0xfdffffff, RZ, 0xc0, !PT ;  /* 0xfdffffff00007812 */ /* 0x000fc400078ec0ff */
[----:B------:R-:W-:Y:S01]  /*971e0*/  ISETP.LT.AND P1, PT, R3, UR32, !P0 ;  /* 0x0000002003007c0c */ /* 0x000fe2000c721270 */
[----:B------:R-:W-:Y:S01]  /*971f0*/  ULDC UR9, c[0x0][0x228] ;  /* 0x00008a0000097ab9 */ /* 0x000fe20000000800 */
[----:B------:R-:W-:-:S05]  /*97200*/  ULDC UR5, c[0x0][0x228] ;  /* 0x00008a0000057ab9 */ /* 0x000fca0000000800 */
        /* <DEDUP_REMOVED lines=20> */
[----:B------:R-:W-:Y:S02]  /*97350*/  ISETP.LT.AND P0, PT, R6, UR32, !P0 ;  /* 0x0000002006007c0c */ /* 0x000fe4000c701270 */
[----:B------:R-:W-:-:S04]  /*97360*/  @P2 LOP3.LUT R0, R0, 0x100000, RZ, 0xfc, !PT ;  /* 0x0010000000002812 */ /* 0x000fc800078efcff */
[----:B------:R-:W-:-:S04]  /*97370*/  LOP3.LUT R0, R0, 0xfff7ffff, RZ, 0xc0, !PT ;  /* 0xfff7ffff00007812 */ /* 0x000fc800078ec0ff */
[----:B------:R-:W-:-:S04]  /*97380*/  @P1 LOP3.LUT R0, R0, 0x80000, RZ, 0xfc, !PT ;  /* 0x0008000000001812 */ /* 0x000fc800078efcff */
[----:B------:R-:W-:-:S04]  /*97390*/  LOP3.LUT R0, R0, 0xfffbffff, RZ, 0xc0, !PT ;  /* 0xfffbffff00007812 */ /* 0x000fc800078ec0ff */
[----:B------:R-:W-:Y:S02]  /*973a0*/  @P0 LOP3.LUT R0, R0, 0x40000, RZ, 0xfc, !PT ;  /* 0x0004000000000812 */ /* 0x000fe400078efcff */
[----:B---3--:R-:W-:Y:S01]  /*973b0*/  ISETP.GE.AND P0, PT, R7, UR17, PT ;  /* 0x0000001107007c0c */ /* 0x008fe2000bf06270 */
[----:B------:R-:W-:Y:S01]  /*973c0*/  ULDC UR17, c[0x0][0x228] ;  /* 0x00008a0000117ab9 */ /* 0x000fe20000000800 */
[----:B------:R-:W3:Y:S02]  /*973d0*/  LDL.LU R7, [R1+0x3094] ;  /* 0x0030940001077983 */ /* 0x000ee40000300800 */
[----:B------:R-:W-:Y:S02]  /*973e0*/  ISETP.LT.AND P3, PT, R4, UR36, !P0 ;  /* 0x0000002404007c0c */ /* 0x000fe4000c761270 */
[----:B------:R-:W-:Y:S02]  /*973f0*/  ISETP.LT.AND P2, PT, R5, UR18, !P0 ;  /* 0x0000001205007c0c */ /* 0x000fe4000c741270 */
[----:B------:R-:W-:-:S02]  /*97400*/  LOP3.LUT R0, R0, 0xfffdffff, RZ, 0xc0, !PT ;  /* 0xfffdffff00007812 */ /* 0x000fc400078ec0ff */
[----:B------:R-:W-:Y:S01]  /*97410*/  ISETP.LT.AND P1, PT, R3, UR19, !P0 ;  /* 0x0000001303007c0c */ /* 0x000fe2000c721270 */
[----:B------:R-:W-:Y:S01]  /*97420*/  ULDC.64 UR36, c[0x0][0x228] ;  /* 0x00008a0000247ab9 */ /* 0x000fe20000000a00 */
        /* <DEDUP_REMOVED lines=48> */
[----:B------:R-:W2:Y:S02]  /*97730*/  LDL.LU R2, [R1+0x30a0] ;  /* 0x0030a00001027983 */ /* 0x000ea40000300800 */
[----:B------:R-:W-:Y:S02]  /*97740*/  ISETP.LT.AND P3, PT, R4, UR41, !P0 ;  /* 0x0000002904007c0c */ /* 0x000fe4000c761270 */
[----:B------:R-:W-:Y:S02]  /*97750*/  ISETP.LT.AND P2, PT, R5, UR42, !P0 ;  /* 0x0000002a05007c0c */ /* 0x000fe4000c741270 */
[----:B------:R-:W-:Y:S01]  /*97760*/  ISETP.LT.AND P1, PT, R3, UR40, !P0 ;  /* 0x0000002803007c0c */ /* 0x000fe2000c721270 */
[----:B------:R-:W-:-:S08]  /*97770*/  ULDC UR41, c[0x0][0x228] ;  /* 0x00008a0000297ab9 */ /* 0x000fd00000000800 */
[----:B------:R-:W-:Y:S01]  /*97780*/  @P3 LOP3.LUT R0, R0, 0x20, RZ, 0xfc, !PT ;  /* 0x0000002000003812 */ /* 0x000fe200078efcff */
[----:B------:R-:W-:Y:S01]  /*97790*/  ULDC UR42, c[0x0][0x228] ;  /* 0x00008a00002a7ab9 */ /* 0x000fe20000000800 */
[----:B------:R-:W-:Y:S02]  /*977a0*/  ULDC UR40, c[0x0][0x228] ;  /* 0x00008a0000287ab9 */ /* 0x000fe40000000800 */
        /* <DEDUP_REMOVED lines=9> */
[----:B------:R-:W-:-:S03]  /*97840*/  ULDC.64 UR34, c[0x0][0x228] ;  /* 0x00008a0000227ab9 */ /* 0x000fc60000000a00 */
[----:B------:R-:W-:Y:S02]  /*97850*/  ISETP.LT.AND P3, PT, R4, UR45, !P0 ;  /* 0x0000002d04007c0c */ /* 0x000fe4000c761270 */
[----:B------:R-:W-:Y:S02]  /*97860*/  ISETP.LT.AND P2, PT, R5, UR44, !P0 ;  /* 0x0000002c05007c0c */ /* 0x000fe4000c741270 */
[----:B------:R-:W-:Y:S02]  /*97870*/  LOP3.LUT R0, R0, 0xfffffffd, RZ, 0xc0, !PT ;  /* 0xfffffffd00007812 */ /* 0x000fe400078ec0ff */
[----:B------:R-:W-:Y:S01]  /*97880*/  ISETP.LT.AND P1, PT, R3, UR43, !P0 ;  /* 0x0000002b03007c0c */ /* 0x000fe2000c721270 */
[----:B------:R-:W-:Y:S01]  /*97890*/  ULDC UR45, c[0x0][0x228] ;  /* 0x00008a00002d7ab9 */ /* 0x000fe20000000800 */
[----:B------:R-:W-:-:S05]  /*978a0*/  ULDC UR44, c[0x0][0x228] ;  /* 0x00008a00002c7ab9 */ /* 0x000fca0000000800 */
[----:B------:R-:W-:Y:S01]  /*978b0*/  @P3 LOP3.LUT R0, R0, 0x2, RZ, 0xfc, !PT ;  /* 0x0000000200003812 */ /* 0x000fe200078efcff */
[----:B------:R-:W-:-:S03]  /*978c0*/  ULDC UR43, c[0x0][0x228] ;  /* 0x00008a00002b7ab9 */ /* 0x000fc60000000800 */
[----:B------:R-:W-:-:S04]  /*978d0*/  LOP3.LUT R0, R0, 0xfffffffe, RZ, 0xc0, !PT ;  /* 0xfffffffe00007812 */ /* 0x000fc800078ec0ff */
[----:B------:R-:W-:-:S05]  /*978e0*/  @P2 LOP3.LUT R0, R0, 0x1, RZ, 0xfc, !PT ;  /* 0x0000000100002812 */ /* 0x000fca00078efcff */
[----:B------:R1:W-:Y:S04]  /*978f0*/  STL [R1], R0 ;  /* 0x0000000001007387 */ /* 0x0003e80000100800 */
[----:B-1----:R-:W3:Y:S01]  /*97900*/  LDL.LU R0, [R1+0x30a4] ;  /* 0x0030a40001007983 */ /* 0x002ee20000300800 */
[----:B------:R-:W-:Y:S02]  /*97910*/  ISETP.LT.AND P0, PT, R6, UR32, !P0 ;  /* 0x0000002006007c0c */ /* 0x000fe4000c701270 */
[----:B------:R-:W-:Y:S01]  /*97920*/  @P1 LOP3.LUT R14, R14, 0x80000000, RZ, 0xfc, !PT ;  /* 0x800000000e0e1812 */ /* 0x000fe200078efcff */
[----:B------:R-:W-:-:S03]  /*97930*/  ULDC UR32, c[0x0][0x228] ;  /* 0x00008a0000207ab9 */ /* 0x000fc60000000800 */
[----:B------:R-:W-:-:S07]  /*97940*/  LOP3.LUT R14, R14, 0xbfffffff, RZ, 0xc0, !PT ;  /* 0xbfffffff0e0e7812 */ /* 0x000fce00078ec0ff */
        /* <DEDUP_REMOVED lines=11> */
[----:B0-----:R-:W-:Y:S01]  /*97a00*/  ULEA UR25, UR25, UR28, 0x18 ;  /* 0x0000001c19197291 */ /* 0x001fe2000f8ec03f */
[----:B------:R-:W-:Y:S01]  /*97a10*/  ULDC UR47, c[0x0][0x228] ;  /* 0x00008a00002f7ab9 */ /* 0x000fe20000000800 */
        /* <DEDUP_REMOVED lines=8> */
[----:B---3--:R-:W-:Y:S02]  /*97aa0*/  ISETP.GE.AND P0, PT, R0, UR39, PT ;  /* 0x0000002700007c0c */ /* 0x008fe4000bf06270 */
        /* <DEDUP_REMOVED lines=18> */
[----:B--2---:R-:W-:Y:S02]  /*97bd0*/  ISETP.GE.AND P0, PT, R2, UR31, PT ;  /* 0x0000001f02007c0c */ /* 0x004fe4000bf06270 */
[----:B------:R-:W2:Y:S02]  /*97be0*/  LDL.LU R2, [R1+0x30b0] ;  /* 0x0030b00001027983 */ /* 0x000ea40000300800 */
[----:B------:R-:W-:Y:S02]  /*97bf0*/  ISETP.LT.AND P3, PT, R4, UR34, !P0 ;  /* 0x0000002204007c0c */ /* 0x000fe4000c761270 */
[----:B------:R-:W-:Y:S02]  /*97c00*/  ISETP.LT.AND P2, PT, R5, UR32, !P0 ;  /* 0x0000002005007c0c */ /* 0x000fe4000c741270 */
[----:B------:R-:W-:Y:S01]  /*97c10*/  ISETP.LT.AND P1, PT, R3, UR30, !P0 ;  /* 0x0000001e03007c0c */ /* 0x000fe2000c721270 */
[----:B------:R-:W-:-:S08]  /*97c20*/  ULDC UR34, c[0x0][0x228] ;  /* 0x00008a0000227ab9 */ /* 0x000fd00000000800 */
[----:B------:R-:W-:Y:S01]  /*97c30*/  @P3 LOP3.LUT R14, R14, 0x200000, RZ, 0xfc, !PT ;  /* 0x002000000e0e3812 */ /* 0x000fe200078efcff */
[----:B------:R-:W-:Y:S01]  /*97c40*/  ULDC UR32, c[0x0][0x228] ;  /* 0x00008a0000207ab9 */ /* 0x000fe20000000800 */
[----:B------:R-:W-:Y:S02]  /*97c50*/  ULDC.64 UR30, c[0x0][0x228] ;  /* 0x00008a00001e7ab9 */ /* 0x000fe40000000a00 */
        /* <DEDUP_REMOVED lines=14> */
[----:B------:R-:W-:Y:S01]  /*97d40*/  ULDC UR34, c[0x0][0x228] ;  /* 0x00008a0000227ab9 */ /* 0x000fe20000000800 */
[----:B------:R-:W-:-:S05]  /*97d50*/  ULDC.64 UR32, c[0x0][0x228] ;  /* 0x00008a0000207ab9 */ /* 0x000fca0000000a00 */
        /* <DEDUP_REMOVED lines=16> */
[----:B------:R-:W-:-:S08]  /*97e60*/  ULDC.64 UR34, c[0x0][0x228] ;  /* 0x00008a0000227ab9 */ /* 0x000fd00000000a00 */
[----:B------:R-:W-:Y:S02]  /*97e70*/  @P3 LOP3.LUT R14, R14, 0x2000, RZ, 0xfc, !PT ;  /* 0x000020000e0e3812 */ /* 0x000fe400078efcff */
[----:B------:R-:W-:Y:S01]  /*97e80*/  LOP3.LUT R17, R17, 0x7fffffff, RZ, 0xc0, !PT ;  /* 0x7fffffff11117812 */ /* 0x000fe200078ec0ff */
[----:B------:R-:W-:Y:S01]  /*97e90*/  ULDC UR61, c[0x0][0x228] ;  /* 0x00008a00003d7ab9 */ /* 0x000fe20000000800 */
[----:B------:R-:W-:Y:S01]  /*97ea0*/  ULDC UR59, c[0x0][0x228] ;  /* 0x00008a00003b7ab9 */ /* 0x000fe20000000800 */
[----:B------:R-:W-:Y:S02]  /*97eb0*/  LOP3.LUT R14, R14, 0xffffefff, RZ, 0xc0, !PT ;  /* 0xffffefff0e0e7812 */ /* 0x000fe400078ec0ff */
[----:B------:R-:W-:Y:S02]  /*97ec0*/  ISETP.LT.AND P0, PT, R6, UR32, !P0 ;  /* 0x0000002006007c0c */ /* 0x000fe4000c701270 */
[----:B------:R-:W-:-:S04]  /*97ed0*/  @P2 LOP3.LUT R14, R14, 0x1000, RZ, 0xfc, !PT ;  /* 0x000010000e0e2812 */ /* 0x000fc800078efcff */
[----:B------:R-:W-:-:S04]  /*97ee0*/  LOP3.LUT R14, R14, 0xfffff7ff, RZ, 0xc0, !PT ;  /* 0xfffff7ff0e0e7812 */ /* 0x000fc800078ec0ff */
[----:B------:R-:W-:-:S04]  /*97ef0*/  @P1 LOP3.LUT R14, R14, 0x800, RZ, 0xfc, !PT ;  /* 0x000008000e0e1812 */ /* 0x000fc800078efcff */
[----:B------:R-:W-:-:S04]  /*97f00*/  LOP3.LUT R14, R14, 0xfffffbff, RZ, 0xc0, !PT ;  /* 0xfffffbff0e0e7812 */ /* 0x000fc800078ec0ff */
[----:B------:R-:W-:Y:S02]  /*97f10*/  @P0 LOP3.LUT R14, R14, 0x400, RZ, 0xfc, !PT ;  /* 0x000004000e0e0812 */ /* 0x000fe400078efcff */
[----:B---3--:R-:W-:Y:S02]  /*97f20*/  ISETP.GE.AND P0, PT, R0, UR37, PT ;  /* 0x0000002500007c0c */ /* 0x008fe4000bf06270 */
[----:B------:R-:W3:Y:S04]  /*97f30*/  LDL.LU R0, [R1+0x30bc] ;  /* 0x0030bc0001007983 */ /* 0x000ee80000300800 */
[----:B------:R-:W4:Y:S01]  /*97f40*/  LDL R8, [R1+0x1060] ;  /* 0x0010600001087983 */ /* 0x000f220000100800 */
[----:B------:R-:W-:Y:S02]  /*97f50*/  ISETP.LT.AND P3, PT, R4, UR36, !P0 ;  /* 0x0000002404007c0c */ /* 0x000fe4000c761270 */
[----:B------:R-:W-:-:S02]  /*97f60*/  ISETP.LT.AND P2, PT, R5, UR58, !P0 ;  /* 0x0000003a05007c0c */ /* 0x000fc4000c741270 */
[----:B------:R-:W-:Y:S02]  /*97f70*/  LOP3.LUT R14, R14, 0xfffffdff, RZ, 0xc0, !PT ;  /* 0xfffffdff0e0e7812 */ /* 0x000fe400078ec0ff */
        /* <DEDUP_REMOVED lines=14> */
[----:B------:R-:W-:-:S03]  /*98060*/  ULDC UR39, c[0x0][0x228] ;  /* 0x00008a0000277ab9 */ /* 0x000fc60000000800 */
        /* <DEDUP_REMOVED lines=13> */
[----:B---3--:R-:W-:Y:S01]  /*98140*/  ISETP.GE.AND P0, PT, R0, UR31, PT ;  /* 0x0000001f00007c0c */ /* 0x008fe2000bf06270 */
[----:B----4-:R-:W-:Y:S01]  /*98150*/  VIADD R9, R8, 0x93 ;  /* 0x0000009308097836 */ /* 0x010fe20000000000 */
[----:B------:R-:W-:Y:S02]  /*98160*/  ULDC.64 UR30, c[0x0][0x228] ;  /* 0x00008a00001e7ab9 */ /* 0x000fe40000000a00 */
[----:B------:R-:W-:Y:S02]  /*98170*/  ISETP.LT.AND P1, PT, R3, UR16, !P0 ;  /* 0x0000001003007c0c */ /* 0x000fe4000c721270 */
[----:B------:R-:W-:Y:S02]  /*98180*/  ISETP.LT.AND P3, PT, R4, UR55, !P0 ;  /* 0x0000003704007c0c */ /* 0x000fe4000c761270 */
[----:B------:R-:W-:-:S02]  /*98190*/  ISETP.LT.AND P2, PT, R5, UR54, !P0 ;  /* 0x0000003605007c0c */ /* 0x000fc4000c741270 */
[----:B------:R-:W-:Y:S01]  /*981a0*/  ISETP.LT.AND P0, PT, R6, UR26, !P0 ;  /* 0x0000001a06007c0c */ /* 0x000fe2000c701270 */
[C---:B------:R-:W-:Y:S02]  /*981b0*/  VIADD R13, R8.reuse, 0x92 ;  /* 0x00000092080d7836 */ /* 0x040fe40000000000 */
[C---:B------:R-:W-:Y:S01]  /*981c0*/  VIADD R23, R8.reuse, 0x91 ;  /* 0x0000009108177836 */ /* 0x040fe20000000000 */
[----:B------:R-:W-:Y:S01]  /*981d0*/  ULDC UR16, c[0x0][0x248] ;  /* 0x0000920000107ab9 */ /* 0x000fe20000000800 */
[C---:B------:R-:W-:Y:S02]  /*981e0*/  VIADD R25, R8.reuse, 0x90 ;  /* 0x0000009008197836 */ /* 0x040fe40000000000 */
[C---:B------:R-:W-:Y:S02]  /*981f0*/  VIADD R27, R8.reuse, 0x8f ;  /* 0x0000008f081b7836 */ /* 0x040fe40000000000 */
[----:B------:R-:W-:Y:S01]  /*98200*/  VIADD R2, R8, 0x8d ;  /* 0x0000008d08027836 */ /* 0x000fe20000000000 */
[----:B------:R-:W-:Y:S01]  /*98210*/  ULDC UR55, c[0x0][0x228] ;  /* 0x00008a0000377ab9 */ /* 0x000fe20000000800 */
[----:B------:R-:W-:-:S02]  /*98220*/  @P1 LOP3.LUT R15, R15, 0x80000000, RZ, 0xfc, !PT ;  /* 0x800000000f0f1812 */ /* 0x000fc400078efcff */
[----:B------:R-:W-:Y:S01]  /*98230*/  @P3 LOP3.LUT R14, R14, 0x2, RZ, 0xfc, !PT ;  /* 0x000000020e0e3812 */ /* 0x000fe200078efcff */
[----:B------:R-:W-:Y:S01]  /*98240*/  ULDC UR54, c[0x0][0x228] ;  /* 0x00008a0000367ab9 */ /* 0x000fe20000000800 */
[----:B------:R-:W-:Y:S01]  /*98250*/  ULDC UR26, c[0x0][0x228] ;  /* 0x00008a00001a7ab9 */ /* 0x000fe20000000800 */
[----:B------:R-:W-:-:S04]  /*98260*/  LOP3.LUT R15, R15, 0xbfffffff, RZ, 0xc0, !PT ;  /* 0xbfffffff0f0f7812 */ /* 0x000fc800078ec0ff */
[----:B------:R-:W-:Y:S02]  /*98270*/  @P0 LOP3.LUT R15, R15, 0x40000000, RZ, 0xfc, !PT ;  /* 0x400000000f0f0812 */ /* 0x000fe400078efcff */
[----:B------:R-:W-:Y:S02]  /*98280*/  ISETP.GE.AND P0, PT, R9, UR33, PT ;  /* 0x0000002109007c0c */ /* 0x000fe4000bf06270 */
[----:B------:R-:W-:Y:S01]  /*98290*/  LOP3.LUT R14, R14, 0xfffffffe, RZ, 0xc0, !PT ;  /* 0xfffffffe0e0e7812 */ /* 0x000fe200078ec0ff */
[----:B------:R-:W-:Y:S01]  /*982a0*/  ULDC.64 UR32, c[0x0][0x228] ;  /* 0x00008a0000207ab9 */ /* 0x000fe20000000a00 */
[----:B------:R-:W-:Y:S02]  /*982b0*/  ISETP.LT.AND P3, PT, R4, UR53, !P0 ;  /* 0x0000003504007c0c */ /* 0x000fe4000c761270 */
[----:B------:R-:W-:Y:S02]  /*982c0*/  @P2 LOP3.LUT R14, R14, 0x1, RZ, 0xfc, !PT ;  /* 0x000000010e0e2812 */ /* 0x000fe400078efcff */
[----:B------:R-:W-:-:S02]  /*982d0*/  ISETP.LT.AND P2, PT, R5, UR51, !P0 ;  /* 0x0000003305007c0c */ /* 0x000fc4000c741270 */
[----:B------:R-:W-:Y:S02]  /*982e0*/  LOP3.LUT R15, R15, 0xdfffffff, RZ, 0xc0, !PT ;  /* 0xdfffffff0f0f7812 */ /* 0x000fe400078ec0ff */
[----:B------:R-:W-:Y:S01]  /*982f0*/  ISETP.LT.AND P1, PT, R3, UR12, !P0 ;  /* 0x0000000c03007c0c */ /* 0x000fe2000c721270 */
[----:B------:R-:W-:Y:S01]  /*98300*/  VIADD R11, R12, UR16 ;  /* 0x000000100c0b7c36 */ /* 0x000fe20008000000 */
[----:B------:R-:W-:Y:S01]  /*98310*/  ULDC UR51, c[0x0][0x228] ;  /* 0x00008a0000337ab9 */ /* 0x000fe20000000800 */
[----:B------:R-:W-:Y:S02]  /*98320*/  ULDC UR53, c[0x0][0x228] ;  /* 0x00008a0000357ab9 */ /* 0x000fe40000000800 */
        /* <DEDUP_REMOVED lines=10> */
[----:B------:R-:W-:Y:S01]  /*983d0*/  VIADD R9, R11, UR12 ;  /* 0x0000000c0b097c36 */ /* 0x000fe20008000000 */
[----:B------:R-:W-:Y:S01]  /*983e0*/  ULDC UR12, c[0x0][0x248] ;  /* 0x00009200000c7ab9 */ /* 0x000fe20000000800 */
[----:B------:R-:W-:Y:S02]  /*983f0*/  LOP3.LUT R15, R15, 0xfdffffff, RZ, 0xc0, !PT ;  /* 0xfdffffff0f0f7812 */ /* 0x000fe400078ec0ff */
[----:B------:R-:W-:Y:S02]  /*98400*/  ISETP.LT.AND P3, PT, R4, UR50, !P0 ;  /* 0x0000003204007c0c */ /* 0x000fe4000c761270 */
[----:B------:R-:W-:Y:S02]  /*98410*/  ISETP.LT.AND P2, PT, R5, UR11, !P0 ;  /* 0x0000000b05007c0c */ /* 0x000fe4000c741270 */
[----:B------:R-:W-:Y:S01]  /*98420*/  ISETP.LT.AND P1, PT, R3, UR10, !P0 ;  /* 0x0000000a03007c0c */ /* 0x000fe2000c721270 */
[----:B------:R-:W-:Y:S01]  /*98430*/  VIADD R22, R9, UR12 ;  /* 0x0000000c09167c36 */ /* 0x000fe20008000000 */
[----:B------:R-:W-:Y:S01]  /*98440*/  ULDC.64 UR34, c[0x0][0x228] ;  /* 0x00008a0000227ab9 */ /* 0x000fe20000000a00 */
[----:B------:R-:W-:-:S06]  /*98450*/  ULDC UR50, c[0x0][0x228] ;  /* 0x00008a0000327ab9 */ /* 0x000fcc0000000800 */
[----:B------:R-:W-:Y:S02]  /*98460*/  @P3 LOP3.LUT R15, R15, 0x2000000, RZ, 0xfc, !PT ;  /* 0x020000000f0f3812 */ /* 0x000fe400078efcff */
[----:B------:R-:W-:Y:S01]  /*98470*/  ISETP.LT.AND P0, PT, R6, UR32, !P0 ;  /* 0x0000002006007c0c */ /* 0x000fe2000c701270 */
[----:B------:R-:W-:Y:S01]  /*98480*/  ULDC UR10, c[0x0][0x248] ;  /* 0x00009200000a7ab9 */ /* 0x000fe20000000800 */
[----:B------:R-:W-:Y:S01]  /*98490*/  ULDC UR12, c[0x0][0x248] ;  /* 0x00009200000c7ab9 */ /* 0x000fe20000000800 */
[----:B------:R-:W-:Y:S02]  /*984a0*/  LOP3.LUT R15, R15, 0xfeffffff, RZ, 0xc0, !PT ;  /* 0xfeffffff0f0f7812 */ /* 0x000fe400078ec0ff */
[----:B------:R-:W-:Y:S01]  /*984b0*/  LOP3.LUT R19, R19, 0x7fffffff, RZ, 0xc0, !PT ;  /* 0x7fffffff13137812 */ /* 0x000fe200078ec0ff */
[----:B------:R-:W-:Y:S01]  /*984c0*/  ULDC UR32, c[0x0][0x228] ;  /* 0x00008a0000207ab9 */ /* 0x000fe20000000800 */
[----:B------:R-:W-:-:S04]  /*984d0*/  @P2 LOP3.LUT R15, R15, 0x1000000, RZ, 0xfc, !PT ;  /* 0x010000000f0f2812 */ /* 0x000fc800078efcff */
[----:B------:R-:W-:-:S04]  /*984e0*/  LOP3.LUT R15, R15, 0xff7fffff, RZ, 0xc0, !PT ;  /* 0xff7fffff0f0f7812 */ /* 0x000fc800078ec0ff */
[----:B------:R-:W-:-:S04]  /*984f0*/  @P1 LOP3.LUT R15, R15, 0x800000, RZ, 0xfc, !PT ;  /* 0x008000000f0f1812 */ /* 0x000fc800078efcff */
[----:B------:R-:W-:-:S04]  /*98500*/  LOP3.LUT R15, R15, 0xffbfffff, RZ, 0xc0, !PT ;  /* 0xffbfffff0f0f7812 */ /* 0x000fc800078ec0ff */
[----:B------:R-:W-:Y:S02]  /*98510*/  @P0 LOP3.LUT R15, R15, 0x400000, RZ, 0xfc, !PT ;  /* 0x004000000f0f0812 */ /* 0x000fe400078efcff */
[----:B------:R-:W-:Y:S01]  /*98520*/  ISETP.GE.AND P0, PT, R23, UR37, PT ;  /* 0x0000002517007c0c */ /* 0x000fe2000bf06270 */
[----:B------:R-:W-:Y:S01]  /*98530*/  VIADD R13, R22, UR10 ;  /* 0x0000000a160d7c36 */ /* 0x000fe20008000000 */
[----:B------:R-:W-:Y:S01]  /*98540*/  ULDC.64 UR10, c[0x0][0x228] ;  /* 0x00008a00000a7ab9 */ /* 0x000fe20000000a00 */
[----:B------:R-:W-:Y:S02]  /*98550*/  LOP3.LUT R15, R15, 0xffdfffff, RZ, 0xc0, !PT ;  /* 0xffdfffff0f0f7812 */ /* 0x000fe400078ec0ff */
[----:B------:R-:W-:Y:S02]  /*98560*/  ISETP.LT.AND P3, PT, R4, UR9, !P0 ;  /* 0x0000000904007c0c */ /* 0x000fe4000c761270 */
[----:B------:R-:W-:Y:S02]  /*98570*/  ISETP.LT.AND P2, PT, R5, UR5, !P0 ;  /* 0x0000000505007c0c */ /* 0x000fe4000c741270 */
[----:B------:R-:W-:Y:S01]  /*98580*/  ISETP.LT.AND P1, PT, R3, UR14, !P0 ;  /* 0x0000000e03007c0c */ /* 0x000fe2000c721270 */
[----:B------:R-:W-:Y:S01]  /*98590*/  VIADD R24, R13, UR12 ;  /* 0x0000000c0d187c36 */ /* 0x000fe20008000000 */
[----:B------:R-:W-:Y:S01]  /*985a0*/  ULDC.64 UR36, c[0x0][0x228] ;  /* 0x00008a0000247ab9 */ /* 0x000fe20000000a00 */
[----:B------:R-:W-:-:S06]  /*985b0*/  ULDC UR9, c[0x0][0x228] ;  /* 0x00008a0000097ab9 */ /* 0x000fcc0000000800 */
[----:B------:R-:W-:Y:S01]  /*985c0*/  @P3 LOP3.LUT R15, R15, 0x200000, RZ, 0xfc, !PT ;  /* 0x002000000f0f3812 */ /* 0x000fe200078efcff */
[----:B------:R-:W-:Y:S01]  /*985d0*/  ULDC UR5, c[0x0][0x248] ;  /* 0x0000920000057ab9 */ /* 0x000fe20000000800 */
[----:B------:R-:W-:Y:S02]  /*985e0*/  ULDC UR14, c[0x0][0x228] ;  /* 0x00008a00000e7ab9 */ /* 0x000fe40000000800 */
[----:B------:R-:W-:Y:S02]  /*985f0*/  LOP3.LUT R15, R15, 0xffefffff, RZ, 0xc0, !PT ;  /* 0xffefffff0f0f7812 */ /* 0x000fe400078ec0ff */
[----:B------:R-:W-:Y:S01]  /*98600*/  ISETP.LT.AND P0, PT, R6, UR10, !P0 ;  /* 0x0000000a06007c0c */ /* 0x000fe2000c701270 */
[----:B------:R-:W-:Y:S01]  /*98610*/  VIADD R23, R24, UR5 ;  /* 0x0000000518177c36 */ /* 0x000fe20008000000 */
[----:B------:R-:W-:Y:S01]  /*98620*/  ULDC UR5, c[0x0][0x248] ;  /* 0x0000920000057ab9 */ /* 0x000fe20000000800 */
[----:B------:R-:W-:Y:S01]  /*98630*/  @P2 LOP3.LUT R15, R15, 0x100000, RZ, 0xfc, !PT ;  /* 0x001000000f0f2812 */ /* 0x000fe200078efcff */
[----:B------:R-:W-:-:S03]  /*98640*/  ULDC UR10, c[0x0][0x248] ;  /* 0x00009200000a7ab9 */ /* 0x000fc60000000800 */
        /* <DEDUP_REMOVED lines=12> */
[----:B------:R-:W-:Y:S01]  /*98710*/  ULDC UR5, c[0x0][0x228] ;  /* 0x00008a0000057ab9 */ /* 0x000fe20000000800 */
[----:B------:R-:W-:-:S06]  /*98720*/  ULDC UR15, c[0x0][0x228] ;  /* 0x00008a00000f7ab9 */ /* 0x000fcc0000000800 */
[----:B------:R-:W-:Y:S02]  /*98730*/  @P3 LOP3.LUT R15, R15, 0x20000, RZ, 0xfc, !PT ;  /* 0x000200000f0f3812 */ /* 0x000fe400078efcff */
[----:B------:R-:W-:Y:S01]  /*98740*/  ISETP.LT.AND P0, PT, R6, UR34, !P0 ;  /* 0x0000002206007c0c */ /* 0x000fe2000c701270 */
[----:B------:R-:W-:Y:S01]  /*98750*/  ULDC.64 UR12, c[0x0][0x228] ;  /* 0x00008a00000c7ab9 */ /* 0x000fe20000000a00 */
[----:B------:R-:W-:Y:S01]  /*98760*/  ULDC UR10, c[0x0][0x248] ;  /* 0x00009200000a7ab9 */ /* 0x000fe20000000800 */
[----:B------:R-:W-:Y:S01]  /*98770*/  LOP3.LUT R15, R15, 0xfffeffff, RZ, 0xc0, !PT ;  /* 0xfffeffff0f0f7812 */ /* 0x000fe200078ec0ff */
[----:B------:R-:W-:-:S03]  /*98780*/  ULDC UR18, c[0x0][0x248] ;  /* 0x0000920000127ab9 */ /* 0x000fc60000000800 */
[----:B------:R-:W-:-:S04]  /*98790*/  @P2 LOP3.LUT R15, R15, 0x10000, RZ, 0xfc, !PT ;  /* 0x000100000f0f2812 */ /* 0x000fc800078efcff */
[----:B------:R-:W-:-:S04]  /*987a0*/  LOP3.LUT R15, R15, 0xffff7fff, RZ, 0xc0, !PT ;  /* 0xffff7fff0f0f7812 */ /* 0x000fc800078ec0ff */
[----:B------:R-:W-:-:S04]  /*987b0*/  @P1 LOP3.LUT R15, R15, 0x8000, RZ, 0xfc, !PT ;  /* 0x000080000f0f1812 */ /* 0x000fc800078efcff */
[----:B------:R-:W-:-:S04]  /*987c0*/  LOP3.LUT R15, R15, 0xffffbfff, RZ, 0xc0, !PT ;  /* 0xffffbfff0f0f7812 */ /* 0x000fc800078ec0ff */
[----:B------:R-:W-:Y:S02]  /*987d0*/  @P0 LOP3.LUT R15, R15, 0x4000, RZ, 0xfc, !PT ;  /* 0x000040000f0f0812 */ /* 0x000fe400078efcff */
[----:B------:R-:W-:Y:S02]  /*987e0*/  ISETP.GE.AND P0, PT, R27, UR31, PT ;  /* 0x0000001f1b007c0c */ /* 0x000fe4000bf06270 */
[----:B------:R-:W-:Y:S02]  /*987f0*/  LOP3.LUT R15, R15, 0xffffdfff, RZ, 0xc0, !PT ;  /* 0xffffdfff0f0f7812 */ /* 0x000fe400078ec0ff */
[----:B------:R-:W-:Y:S02]  /*98800*/  ISETP.LT.AND P3, PT, R4, UR19, !P0 ;  /* 0x0000001304007c0c */ /* 0x000fe4000c761270 */
[----:B------:R-:W-:Y:S02]  /*98810*/  ISETP.LT.AND P2, PT, R5, UR17, !P0 ;  /* 0x0000001105007c0c */ /* 0x000fe4000c741270 */
[----:B------:R-:W-:Y:S01]  /*98820*/  ISETP.LT.AND P1, PT, R3, UR20, !P0 ;  /* 0x0000001403007c0c */ /* 0x000fe2000c721270 */
[----:B------:R-:W-:Y:S01]  /*98830*/  VIADD R27, R8, 0x8e ;  /* 0x0000008e081b7836 */ /* 0x000fe20000000000 */
[----:B------:R-:W-:Y:S01]  /*98840*/  ULDC.64 UR30, c[0x0][0x228] ;  /* 0x00008a00001e7ab9 */ /* 0x000fe20000000a00 */
[----:B------:R-:W-:Y:S01]  /*98850*/  VIADD R29, R25, UR10 ;  /* 0x0000000a191d7c36 */ /* 0x000fe20008000000 */
[----:B------:R-:W-:-:S05]  /*98860*/  ULDC UR19, c[0x0][0x248] ;  /* 0x0000920000137ab9 */ /* 0x000fca0000000800 */
        /* <DEDUP_REMOVED lines=18> */
[----:B------:R-:W-:-:S08]  /*98990*/  ULDC UR10, c[0x0][0x228] ;  /* 0x00008a00000a7ab9 */ /* 0x000fd00000000800 */
[----:B------:R-:W-:Y:S01]  /*989a0*/  @P3 LOP3.LUT R15, R15, 0x200, RZ, 0xfc, !PT ;  /* 0x000002000f0f3812 */ /* 0x000fe200078efcff */
[----:B------:R-:W-:Y:S01]  /*989b0*/  ULDC.64 UR20, c[0x0][0x228] ;  /* 0x00008a0000147ab9 */ /* 0x000fe20000000a00 */
[----:B------:R-:W-:Y:S02]  /*989c0*/  ULDC.64 UR22, c[0x0][0x228] ;  /* 0x00008a0000167ab9 */ /* 0x000fe40000000a00 */
        /* <DEDUP_REMOVED lines=15> */
[----:B------:R-:W-:-:S02]  /*98ac0*/  VIADD R2, R8, 0x8c ;  /* 0x0000008c08027836 */ /* 0x000fc40000000000 */
[----:B------:R-:W-:Y:S01]  /*98ad0*/  VIADD R0, R27, UR16 ;  /* 0x000000101b007c36 */ /* 0x000fe20008000000 */
[----:B------:R-:W-:Y:S01]  /*98ae0*/  ULDC UR11, c[0x0][0x248] ;  /* 0x00009200000b7ab9 */ /* 0x000fe20000000800 */
[----:B------:R-:W-:-:S04]  /*98af0*/  ULDC UR24, c[0x0][0x248] ;  /* 0x0000920000187ab9 */ /* 0x000fc80000000800 */
[----:B------:R-:W-:Y:S02]  /*98b00*/  @P3 LOP3.LUT R15, R15, 0x20, RZ, 0xfc, !PT ;  /* 0x000000200f0f3812 */ /* 0x000fe400078efcff */
[----:B------:R-:W-:Y:S01]  /*98b10*/  ISETP.LT.AND P0, PT, R6, UR20, !P0 ;  /* 0x0000001406007c0c */ /* 0x000fe2000c701270 */
[----:B------:R-:W-:Y:S01]  /*98b20*/  ULDC.64 UR28, c[0x0][0x228] ;  /* 0x00008a00001c7ab9 */ /* 0x000fe20000000a00 */
[----:B------:R-:W-:Y:S01]  /*98b30*/  ULDC UR42, c[0x0][0x228] ;  /* 0x00008a00002a7ab9 */ /* 0x000fe20000000800 */
[----:B------:R-:W-:Y:S01]  /*98b40*/  LOP3.LUT R15, R15, 0xffffffef, RZ, 0xc0, !PT ;  /* 0xffffffef0f0f7812 */ /* 0x000fe200078ec0ff */
[----:B------:R0:W-:Y:S01]  /*98b50*/  STL [R1+0x10], R0 ;  /* 0x0000100001007387 */ /* 0x0001e20000100800 */
[----:B------:R-:W-:Y:S01]  /*98b60*/  ULDC UR16, c[0x0][0x228] ;  /* 0x00008a0000107ab9 */ /* 0x000fe20000000800 */
[----:B------:R-:W-:Y:S01]  /*98b70*/  ULDC UR20, c[0x0][0x228] ;  /* 0x00008a0000147ab9 */ /* 0x000fe20000000800 */
[----:B------:R-:W-:-:S04]  /*98b80*/  @P2 LOP3.LUT R15, R15, 0x10, RZ, 0xfc, !PT ;  /* 0x000000100f0f2812 */ /* 0x000fc800078efcff */
[----:B------:R-:W-:-:S04]  /*98b90*/  LOP3.LUT R15, R15, 0xfffffff7, RZ, 0xc0, !PT ;  /* 0xfffffff70f0f7812 */ /* 0x000fc800078ec0ff */
[----:B------:R-:W-:-:S04]  /*98ba0*/  @P1 LOP3.LUT R15, R15, 0x8, RZ, 0xfc, !PT ;  /* 0x000000080f0f1812 */ /* 0x000fc800078efcff */
[----:B------:R-:W-:-:S04]  /*98bb0*/  LOP3.LUT R15, R15, 0xfffffffb, RZ, 0xc0, !PT ;  /* 0xfffffffb0f0f7812 */ /* 0x000fc800078ec0ff */
[----:B------:R-:W-:Y:S02]  /*98bc0*/  @P0 LOP3.LUT R15, R15, 0x4, RZ, 0xfc, !PT ;  /* 0x000000040f0f0812 */ /* 0x000fe400078efcff */
[----:B------:R-:W-:Y:S01]  /*98bd0*/  ISETP.GE.AND P0, PT, R2, UR35, PT ;  /* 0x0000002302007c0c */ /* 0x000fe2000bf06270 */
[----:B------:R-:W-:Y:S01]  /*98be0*/  VIADD R2, R8, 0x8b ;  /* 0x0000008b08027836 */ /* 0x000fe20000000000 */
[----:B------:R-:W-:Y:S02]  /*98bf0*/  ULDC.64 UR34, c[0x0][0x228] ;  /* 0x00008a0000227ab9 */ /* 0x000fe40000000a00 */
[----:B------:R-:W-:Y:S02]  /*98c00*/  ISETP.LT.AND P1, PT, R3, UR43, !P0 ;  /* 0x0000002b03007c0c */ /* 0x000fe4000c721270 */
[----:B------:R-:W-:Y:S02]  /*98c10*/  ISETP.LT.AND P3, PT, R4, UR40, !P0 ;  /* 0x0000002804007c0c */ /* 0x000fe4000c761270 */
[----:B------:R-:W-:-:S02]  /*98c20*/  ISETP.LT.AND P2, PT, R5, UR41, !P0 ;  /* 0x0000002905007c0c */ /* 0x000fc4000c741270 */
[----:B------:R-:W-:Y:S02]  /*98c30*/  ISETP.LT.AND P0, PT, R6, UR22, !P0 ;  /* 0x0000001606007c0c */ /* 0x000fe4000c701270 */
[----:B------:R-:W-:Y:S01]  /*98c40*/  LOP3.LUT R15, R15, 0xfffffffd, RZ, 0xc0, !PT ;  /* 0xfffffffd0f0f7812 */ /* 0x000fe200078ec0ff */
[----:B------:R-:W-:Y:S01]  /*98c50*/  ULDC UR40, c[0x0][0x228] ;  /* 0x00008a0000287ab9 */ /* 0x000fe20000000800 */
[----:B0-----:R-:W-:Y:S01]  /*98c60*/  VIADD R0, R0, UR19 ;  /* 0x0000001300007c36 */ /* 0x001fe20008000000 */
[----:B------:R-:W-:Y:S01]  /*98c70*/  ULDC UR43, c[0x0][0x228] ;  /* 0x00008a00002b7ab9 */ /* 0x000fe20000000800 */
[----:B------:R-:W-:Y:S01]  /*98c80*/  ULDC UR19, c[0x0][0x228] ;  /* 0x00008a0000137ab9 */ /* 0x000fe20000000800 */
[----:B------:R-:W-:Y:S01]  /*98c90*/  ULDC UR22, c[0x0][0x228] ;  /* 0x00008a0000167ab9 */ /* 0x000fe20000000800 */
[----:B------:R-:W-:-:S04]  /*98ca0*/  @P1 LOP3.LUT R16, R16, 0x80000000, RZ, 0xfc, !PT ;  /* 0x8000000010101812 */ /* 0x000fc800078efcff */
[----:B------:R-:W-:-:S04]  /*98cb0*/  LOP3.LUT R16, R16, 0xbfffffff, RZ, 0xc0, !PT ;  /* 0xbfffffff10107812 */ /* 0x000fc800078ec0ff */
[----:B------:R-:W-:Y:S02]  /*98cc0*/  @P0 LOP3.LUT R16, R16, 0x40000000, RZ, 0xfc, !PT ;  /* 0x4000000010100812 */ /* 0x000fe400078efcff */
[----:B------:R-:W-:Y:S02]  /*98cd0*/  ISETP.GE.AND P0, PT, R2, UR13, PT ;  /* 0x0000000d02007c0c */ /* 0x000fe4000bf06270 */
[----:B------:R-:W-:Y:S02]  /*98ce0*/  @P3 LOP3.LUT R15, R15, 0x2, RZ, 0xfc, !PT ;  /* 0x000000020f0f3812 */ /* 0x000fe400078efcff */
[----:B------:R-:W-:Y:S02]  /*98cf0*/  LOP3.LUT R16, R16, 0xdfffffff, RZ, 0xc0, !PT ;  /* 0xdfffffff10107812 */ /* 0x000fe400078ec0ff */
[----:B------:R-:W-:Y:S02]  /*98d00*/  ISETP.LT.AND P3, PT, R4, UR45, !P0 ;  /* 0x0000002d04007c0c */ /* 0x000fe4000c761270 */
[----:B------:R-:W-:-:S02]  /*98d10*/  LOP3.LUT R15, R15, 0xfffffffe, RZ, 0xc0, !PT ;  /* 0xfffffffe0f0f7812 */ /* 0x000fc400078ec0ff */
[----:B------:R-:W-:Y:S01]  /*98d20*/  ISETP.LT.AND P1, PT, R3, UR46, !P0 ;  /* 0x0000002e03007c0c */ /* 0x000fe2000c721270 */
[----:B------:R-:W-:Y:S01]  /*98d30*/  VIADD R2, R8, 0x8a ;  /* 0x0000008a08027836 */ /* 0x000fe20000000000 */
[----:B------:R0:W-:Y:S01]  /*98d40*/  STL [R1+0x8], R0 ;  /* 0x0000080001007387 */ /* 0x0001e20000100800 */
[----:B------:R-:W-:Y:S02]  /*98d50*/  @P2 LOP3.LUT R15, R15, 0x1, RZ, 0xfc, !PT ;  /* 0x000000010f0f2812 */ /* 0x000fe400078efcff */
[----:B------:R-:W-:Y:S01]  /*98d60*/  ISETP.LT.AND P2, PT, R5, UR44, !P0 ;  /* 0x0000002c05007c0c */ /* 0x000fe2000c741270 */
[----:B------:R-:W-:Y:S01]  /*98d70*/  ULDC UR13, c[0x0][0x248] ;  /* 0x00009200000d7ab9 */ /* 0x000fe20000000800 */
[----:B------:R-:W-:Y:S02]  /*98d80*/  ULDC UR45, c[0x0][0x228] ;  /* 0x00008a00002d7ab9 */ /* 0x000fe40000000800 */
[----:B------:R-:W-:Y:S01]  /*98d90*/  @P3 LOP3.LUT R16, R16, 0x20000000, RZ, 0xfc, !PT ;  /* 0x2000000010103812 */ /* 0x000fe200078efcff */
[----:B0-----:R-:W-:Y:S01]  /*98da0*/  VIADD R0, R0, UR11 ;  /* 0x0000000b00007c36 */ /* 0x001fe20008000000 */
[----:B------:R-:W-:Y:S01]  /*98db0*/  ISETP.LT.AND P0, PT, R6, UR28, !P0 ;  /* 0x0000001c06007c0c */ /* 0x000fe2000c701270 */
[----:B------:R-:W-:Y:S01]  /*98dc0*/  ULDC UR11, c[0x0][0x228] ;  /* 0x00008a00000b7ab9 */ /* 0x000fe20000000800 */
[----:B------:R-:W-:Y:S01]  /*98dd0*/  LOP3.LUT R16, R16, 0xefffffff, RZ, 0xc0, !PT ;  /* 0xefffffff10107812 */ /* 0x000fe200078ec0ff */
[----:B------:R-:W-:Y:S01]  /*98de0*/  ULDC UR28, c[0x0][0x228] ;  /* 0x00008a00001c7ab9 */ /* 0x000fe20000000800 */
[----:B------:R-:W-:Y:S01]  /*98df0*/  ULDC UR44, c[0x0][0x228] ;  /* 0x00008a00002c7ab9 */ /* 0x000fe20000000800 */
[----:B------:R-:W-:-:S02]  /*98e00*/  ULDC UR46, c[0x0][0x228] ;  /* 0x00008a00002e7ab9 */ /* 0x000fc40000000800 */
        /* <DEDUP_REMOVED lines=11> */
[----:B------:R0:W-:Y:S01]  /*98ec0*/  STL [R1+0x18], R0 ;  /* 0x0000180001007387 */ /* 0x0001e20000100800 */
[----:B------:R-:W-:Y:S01]  /*98ed0*/  ULDC UR17, c[0x0][0x248] ;  /* 0x0000920000117ab9 */ /* 0x000fe20000000800 */
[----:B------:R-:W-:-:S05]  /*98ee0*/  ULDC UR49, c[0x0][0x228] ;  /* 0x00008a0000317ab9 */ /* 0x000fca0000000800 */
[----:B------:R-:W-:Y:S01]  /*98ef0*/  @P3 LOP3.LUT R16, R16, 0x2000000, RZ, 0xfc, !PT ;  /* 0x0200000010103812 */ /* 0x000fe200078efcff */
[----:B------:R-:W-:Y:S01]  /*98f00*/  ULDC UR47, c[0x0][0x228] ;  /* 0x00008a00002f7ab9 */ /* 0x000fe20000000800 */
[----:B------:R-:W-:Y:S02]  /*98f10*/  ULDC UR48, c[0x0][0x228] ;  /* 0x00008a0000307ab9 */ /* 0x000fe40000000800 */
[----:B------:R-:W-:Y:S02]  /*98f20*/  LOP3.LUT R16, R16, 0xfeffffff, RZ, 0xc0, !PT ;  /* 0xfeffffff10107812 */ /* 0x000fe400078ec0ff */
[----:B------:R-:W-:Y:S01]  /*98f30*/  ISETP.LT.AND P0, PT, R6, UR30, !P0 ;  /* 0x0000001e06007c0c */ /* 0x000fe2000c701270 */
[----:B0-----:R-:W-:Y:S01]  /*98f40*/  VIADD R0, R0, UR24 ;  /* 0x0000001800007c36 */ /* 0x001fe20008000000 */
        /* <DEDUP_REMOVED lines=17> */
[----:B------:R-:W-:-:S03]  /*99060*/  ULDC UR52, c[0x0][0x228] ;  /* 0x00008a0000347ab9 */ /* 0x000fc60000000800 */
        /* <DEDUP_REMOVED lines=16> */
[----:B------:R-:W-:Y:S01]  /*99170*/  ULDC UR51, c[0x0][0x228] ;  /* 0x00008a0000337ab9 */ /* 0x000fe20000000800 */
[----:B------:R0:W-:Y:S01]  /*99180*/  STL [R1+0x38], R0 ;  /* 0x0000380001007387 */ /* 0x0001e20000100800 */
[----:B------:R-:W-:-:S05]  /*99190*/  ULDC UR23, c[0x0][0x248] ;  /* 0x0000920000177ab9 */ /* 0x000fca0000000800 */
[----:B------:R-:W-:Y:S01]  /*991a0*/  @P3 LOP3.LUT R16, R16, 0x20000, RZ, 0xfc, !PT ;  /* 0x0002000010103812 */ /* 0x000fe200078efcff */
[----:B------:R-:W-:Y:S01]  /*991b0*/  ULDC.64 UR38, c[0x0][0x228] ;  /* 0x00008a0000267ab9 */ /* 0x000fe20000000a00 */
        /* <DEDUP_REMOVED lines=18> */
[----:B------:R-:W-:Y:S01]  /*992e0*/  ULDC.64 UR40, c[0x0][0x228] ;  /* 0x00008a0000287ab9 */ /* 0x000fe20000000a00 */
        /* <DEDUP_REMOVED lines=19> */
[----:B------:R0:W-:Y:S01]  /*99420*/  STL [R1+0x30], R0 ;  /* 0x0000300001007387 */ /* 0x0001e20000100800 */
[----:B------:R-:W-:Y:S01]  /*99430*/  VIADD R2, R8, 0x85 ;  /* 0x0000008508027836 */ /* 0x000fe20000000000 */
[----:B------:R-:W-:-:S06]  /*99440*/  ULDC UR31, c[0x0][0x228] ;  /* 0x00008a00001f7ab9 */ /* 0x000fcc0000000800 */
[----:B------:R-:W-:Y:S01]  /*99450*/  @P3 LOP3.LUT R16, R16, 0x200, RZ, 0xfc, !PT ;  /* 0x0000020010103812 */ /* 0x000fe200078efcff */
[----:B------:R-:W-:Y:S01]  /*99460*/  ULDC UR51, c[0x0][0x228] ;  /* 0x00008a0000337ab9 */ /* 0x000fe20000000800 */
[----:B------:R-:W-:Y:S02]  /*99470*/  ULDC.64 UR42, c[0x0][0x228] ;  /* 0x00008a00002a7ab9 */ /* 0x000fe40000000a00 */
[----:B------:R-:W-:Y:S01]  /*99480*/  LOP3.LUT R16, R16, 0xfffffeff, RZ, 0xc0, !PT ;  /* 0xfffffeff10107812 */ /* 0x000fe200078ec0ff */
[----:B0-----:R-:W-:Y:S01]  /*99490*/  VIADD R0, R0, UR33 ;  /* 0x0000002100007c36 */ /* 0x001fe20008000000 */
[----:B------:R-:W-:Y:S01]  /*994a0*/  ISETP.LT.AND P0, PT, R6, UR40, !P0 ;  /* 0x0000002806007c0c */ /* 0x000fe2000c701270 */
[----:B------:R-:W-:Y:S01]  /*994b0*/  ULDC UR33, c[0x0][0x248] ;  /* 0x0000920000217ab9 */ /* 0x000fe20000000800 */
[----:B------:R-:W-:-:S04]  /*994c0*/  @P2 LOP3.LUT R16, R16, 0x100, RZ, 0xfc, !PT ;  /* 0x0000010010102812 */ /* 0x000fc800078efcff */
[----:B------:R-:W-:Y:S01]  /*994d0*/  LOP3.LUT R16, R16, 0xffffff7f, RZ, 0xc0, !PT ;  /* 0xffffff7f10107812 */ /* 0x000fe200078ec0ff */
[----:B------:R0:W-:Y:S03]  /*994e0*/  STL [R1+0x40], R0 ;  /* 0x0000400001007387 */ /* 0x0001e60000100800 */
[----:B------:R-:W-:Y:S01]  /*994f0*/  @P1 LOP3.LUT R16, R16, 0x80, RZ, 0xfc, !PT ;  /* 0x0000008010101812 */ /* 0x000fe200078efcff */
[----:B0-----:R-:W-:-:S03]  /*99500*/  VIADD R0, R0, UR17 ;  /* 0x0000001100007c36 */ /* 0x001fc60008000000 */
[----:B------:R-:W-:Y:S01]  /*99510*/  LOP3.LUT R16, R16, 0xffffffbf, RZ, 0xc0, !PT ;  /* 0xffffffbf10107812 */ /* 0x000fe200078ec0ff */
[----:B------:R-:W-:Y:S01]  /*99520*/  ULDC UR17, c[0x0][0x228] ;  /* 0x00008a0000117ab9 */ /* 0x000fe20000000800 */
[----:B------:R0:W-:Y:S02]  /*99530*/  STL [R1+0x3c], R0 ;  /* 0x00003c0001007387 */ /* 0x0001e40000100800 */
[----:B------:R-:W-:Y:S02]  /*99540*/  @P0 LOP3.LUT R16, R16, 0x40, RZ, 0xfc, !PT ;  /* 0x0000004010100812 */ /* 0x000fe400078efcff */
[----:B------:R-:W-:Y:S01]  /*99550*/  ISETP.GE.AND P0, PT, R2, UR35, PT ;  /* 0x0000002302007c0c */ /* 0x000fe2000bf06270 */
[----:B0-----:R-:W-:-:S03]  /*99560*/  VIADD R0, R0, UR33 ;  /* 0x0000002100007c36 */ /* 0x001fc60008000000 */
[----:B------:R-:W-:Y:S02]  /*99570*/  ISETP.LT.AND P3, PT, R4, UR52, !P0 ;  /* 0x0000003404007c0c */ /* 0x000fe4000c761270 */
[----:B------:R-:W-:Y:S02]  /*99580*/  ISETP.LT.AND P2, PT, R5, UR56, !P0 ;  /* 0x0000003805007c0c */ /* 0x000fe4000c741270 */
[----:B------:R-:W-:Y:S02]  /*99590*/  LOP3.LUT R16, R16, 0xffffffdf, RZ, 0xc0, !PT ;  /* 0xffffffdf10107812 */ /* 0x000fe400078ec0ff */
[----:B------:R-:W-:Y:S01]  /*995a0*/  ISETP.LT.AND P1, PT, R3, UR51, !P0 ;  /* 0x0000003303007c0c */ /* 0x000fe2000c721270 */
[----:B------:R0:W-:Y:S01]  /*995b0*/  STL [R1+0x48], R0 ;  /* 0x0000480001007387 */ /* 0x0001e20000100800 */
[----:B------:R-:W-:Y:S01]  /*995c0*/  VIADD R2, R8, 0x84 ;  /* 0x0000008408027836 */ /* 0x000fe20000000000 */
[----:B------:R-:W-:Y:S01]  /*995d0*/  ULDC UR56, c[0x0][0x228] ;  /* 0x00008a0000387ab9 */ /* 0x000fe20000000800 */
[----:B------:R-:W-:Y:S01]  /*995e0*/  ULDC UR33, c[0x0][0x228] ;  /* 0x00008a0000217ab9 */ /* 0x000fe20000000800 */
[----:B------:R-:W-:Y:S01]  /*995f0*/  ULDC UR52, c[0x0][0x228] ;  /* 0x00008a0000347ab9 */ /* 0x000fe20000000800 */
[----:B------:R-:W-:Y:S01]  /*99600*/  ULDC UR51, c[0x0][0x228] ;  /* 0x00008a0000337ab9 */ /* 0x000fe20000000800 */
[----:B0-----:R-:W-:Y:S01]  /*99610*/  VIADD R0, R0, UR21 ;  /* 0x0000001500007c36 */ /* 0x001fe20008000000 */
[----:B------:R-:W-:-:S02]  /*99620*/  @P3 LOP3.LUT R16, R16, 0x20, RZ, 0xfc, !PT ;  /* 0x0000002010103812 */ /* 0x000fc400078efcff */
[----:B------:R-:W-:Y:S01]  /*99630*/  ISETP.LT.AND P0, PT, R6, UR42, !P0 ;  /* 0x0000002a06007c0c */ /* 0x000fe2000c701270 */
[----:B------:R-:W-:Y:S01]  /*99640*/  ULDC UR21, c[0x0][0x228] ;  /* 0x00008a0000157ab9 */ /* 0x000fe20000000800 */
[----:B------:R0:W-:Y:S02]  /*99650*/  STL [R1+0x44], R0 ;  /* 0x0000440001007387 */ /* 0x0001e40000100800 */
[----:B0-----:R-:W-:Y:S01]  /*99660*/  VIADD R0, R0, UR34 ;  /* 0x0000002200007c36 */ /* 0x001fe20008000000 */
[----:B------:R-:W-:-:S04]  /*99670*/  ULDC UR34, c[0x0][0x248] ;  /* 0x0000920000227ab9 */ /* 0x000fc80000000800 */
[----:B------:R0:W-:Y:S01]  /*99680*/  STL [R1+0x50], R0 ;  /* 0x0000500001007387 */ /* 0x0001e20000100800 */
[----:B------:R-:W-:Y:S01]  /*99690*/  LOP3.LUT R16, R16, 0xffffffef, RZ, 0xc0, !PT ;  /* 0xffffffef10107812 */ /* 0x000fe200078ec0ff */
[----:B0-----:R-:W-:-:S03]  /*996a0*/  VIADD R0, R0, UR23 ;  /* 0x0000001700007c36 */ /* 0x001fc60008000000 */
[----:B------:R-:W-:Y:S01]  /*996b0*/  @P2 LOP3.LUT R16, R16, 0x10, RZ, 0xfc, !PT ;  /* 0x0000001010102812 */ /* 0x000fe200078efcff */
[----:B------:R-:W-:Y:S01]  /*996c0*/  ULDC UR23, c[0x0][0x228] ;  /* 0x00008a0000177ab9 */ /* 0x000fe20000000800 */
[----:B------:R0:W-:Y:S02]  /*996d0*/  STL [R1+0x4c], R0 ;  /* 0x00004c0001007387 */ /* 0x0001e40000100800 */
[----:B------:R-:W-:Y:S01]  /*996e0*/  LOP3.LUT R16, R16, 0xfffffff7, RZ, 0xc0, !PT ;  /* 0xfffffff710107812 */ /* 0x000fe200078ec0ff */
[----:B0-----:R-:W-:Y:S01]  /*996f0*/  VIADD R0, R0, UR34 ;  /* 0x0000002200007c36 */ /* 0x001fe20008000000 */
[----:B------:R-:W-:-:S04]  /*99700*/  ULDC UR34, c[0x0][0x248] ;  /* 0x0000920000227ab9 */ /* 0x000fc80000000800 */
[----:B------:R0:W-:Y:S01]  /*99710*/  STL [R1+0x5c], R0 ;  /* 0x00005c0001007387 */ /* 0x0001e20000100800 */
[----:B------:R-:W-:Y:S01]  /*99720*/  @P1 LOP3.LUT R16, R16, 0x8, RZ, 0xfc, !PT ;  /* 0x0000000810101812 */ /* 0x000fe200078efcff */
[----:B0-----:R-:W-:Y:S01]  /*99730*/  VIADD R0, R0, UR34 ;  /* 0x0000002200007c36 */ /* 0x001fe20008000000 */
[----:B------:R-:W-:-:S04]  /*99740*/  ULDC UR34, c[0x0][0x248] ;  /* 0x0000920000227ab9 */ /* 0x000fc80000000800 */
[----:B------:R0:W-:Y:S01]  /*99750*/  STL [R1+0x58], R0 ;  /* 0x0000580001007387 */ /* 0x0001e20000100800 */
[----:B------:R-:W-:Y:S01]  /*99760*/  LOP3.LUT R16, R16, 0xfffffffb, RZ, 0xc0, !PT ;  /* 0xfffffffb10107812 */ /* 0x000fe200078ec0ff */
[----:B0-----:R-:W-:Y:S01]  /*99770*/  VIADD R0, R0, UR34 ;  /* 0x0000002200007c36 */ /* 0x001fe20008000000 */
[----:B------:R-:W-:Y:S02]  /*99780*/  ULDC UR34, c[0x0][0x248] ;  /* 0x0000920000227ab9 */ /* 0x000fe40000000800 */
[----:B------:R-:W-:Y:S02]  /*99790*/  @P0 LOP3.LUT R16, R16, 0x4, RZ, 0xfc, !PT ;  /* 0x0000000410100812 */ /* 0x000fe400078efcff */
[----:B------:R0:W-:Y:S01]  /*997a0*/  STL [R1+0x54], R0 ;  /* 0x0000540001007387 */ /* 0x0001e20000100800 */
[----:B------:R-:W-:Y:S01]  /*997b0*/  ISETP.GE.AND P0, PT, R2, UR37, PT ;  /* 0x0000002502007c0c */ /* 0x000fe2000bf06270 */
[----:B0-----:R-:W-:Y:S01]  /*997c0*/  VIADD R0, R0, UR34 ;  /* 0x0000002200007c36 */ /* 0x001fe20008000000 */
[----:B------:R-:W-:-:S02]  /*997d0*/  ULDC UR34, c[0x0][0x248] ;  /* 0x0000920000227ab9 */ /* 0x000fc40000000800 */
[----:B------:R-:W-:Y:S02]  /*997e0*/  ISETP.LT.AND P1, PT, R3, UR56, !P0 ;  /* 0x0000003803007c0c */ /* 0x000fe4000c721270 */
[----:B------:R-:W-:Y:S02]  /*997f0*/  ISETP.LT.AND P3, PT, R4, UR38, !P0 ;  /* 0x0000002604007c0c */ /* 0x000fe4000c761270 */
[----:B------:R-:W-:Y:S01]  /*99800*/  ISETP.LT.AND P2, PT, R5, UR60, !P0 ;  /* 0x0000003c05007c0c */ /* 0x000fe2000c741270 */
[----:B------:R0:W-:Y:S01]  /*99810*/  STL [R1+0x68], R0 ;  /* 0x0000680001007387 */ /* 0x0001e20000100800 */
[----:B------:R-:W-:Y:S01]  /*99820*/  VIADD R2, R8, 0x83 ;  /* 0x0000008308027836 */ /* 0x000fe20000000000 */
[----:B------:R-:W-:Y:S01]  /*99830*/  LOP3.LUT R16, R16, 0xfffffffd, RZ, 0xc0, !PT ;  /* 0xfffffffd10107812 */ /* 0x000fe200078ec0ff */
[----:B------:R-:W-:Y:S01]  /*99840*/  ULDC UR60, c[0x0][0x228] ;  /* 0x00008a00003c7ab9 */ /* 0x000fe20000000800 */
[----:B------:R-:W-:Y:S01]  /*99850*/  ULDC UR56, c[0x0][0x228] ;  /* 0x00008a0000387ab9 */ /* 0x000fe20000000800 */
[----:B0-----:R-:W-:Y:S01]  /*99860*/  VIADD R0, R0, UR34 ;  /* 0x0000002200007c36 */ /* 0x001fe20008000000 */
[----:B------:R-:W-:-:S04]  /*99870*/  ULDC UR34, c[0x0][0x248] ;  /* 0x0000920000227ab9 */ /* 0x000fc80000000800 */
[----:B------:R0:W-:Y:S01]  /*99880*/  STL [R1+0x64], R0 ;  /* 0x0000640001007387 */ /* 0x0001e20000100800 */
[----:B------:R-:W-:Y:S01]  /*99890*/  @P1 LOP3.LUT R17, R17, 0x80000000, RZ, 0xfc, !PT ;  /* 0x8000000011111812 */ /* 0x000fe200078efcff */
[----:B0-----:R-:W-:Y:S01]  /*998a0*/  VIADD R0, R0, UR34 ;  /* 0x0000002200007c36 */ /* 0x001fe20008000000 */
[----:B------:R-:W-:Y:S02]  /*998b0*/  ULDC.64 UR34, c[0x0][0x228] ;  /* 0x00008a0000227ab9 */ /* 0x000fe40000000a00 */
[----:B------:R-:W-:Y:S02]  /*998c0*/  ISETP.LT.AND P0, PT, R6, UR34, !P0 ;  /* 0x0000002206007c0c */ /* 0x000fe4000c701270 */
[----:B------:R-:W-:Y:S02]  /*998d0*/  LOP3.LUT R17, R17, 0xbfffffff, RZ, 0xc0, !PT ;  /* 0xbfffffff11117812 */ /* 0x000fe400078ec0ff */
[----:B------:R-:W-:Y:S01]  /*998e0*/  @P3 LOP3.LUT R16, R16, 0x2, RZ, 0xfc, !PT ;  /* 0x0000000210103812 */ /* 0x000fe200078efcff */
[----:B------:R0:W-:Y:S01]  /*998f0*/  STL [R1+0x60], R0 ;  /* 0x0000600001007387 */ /* 0x0001e20000100800 */
[----:B------:R-:W-:-:S07]  /*99900*/  ULDC UR34, c[0x0][0x248] ;  /* 0x0000920000227ab9 */ /* 0x000fce0000000800 */
[----:B------:R-:W-:Y:S02]  /*99910*/  @P0 LOP3.LUT R17, R17, 0x40000000, RZ, 0xfc, !PT ;  /* 0x4000000011110812 */ /* 0x000fe400078efcff */
[----:B------:R-:W-:Y:S02]  /*99920*/  ISETP.GE.AND P0, PT, R2, UR39, PT ;  /* 0x0000002702007c0c */ /* 0x000fe4000bf06270 */
[----:B------:R-:W-:Y:S02]  /*99930*/  LOP3.LUT R16, R16, 0xfffffffe, RZ, 0xc0, !PT ;  /* 0xfffffffe10107812 */ /* 0x000fe400078ec0ff */
[----:B------:R-:W-:Y:S02]  /*99940*/  LOP3.LUT R17, R17, 0xdfffffff, RZ, 0xc0, !PT ;  /* 0xdfffffff11117812 */ /* 0x000fe400078ec0ff */
[----:B------:R-:W-:Y:S02]  /*99950*/  ISETP.LT.AND P3, PT, R4, UR60, !P0 ;  /* 0x0000003c04007c0c */ /* 0x000fe4000c761270 */
[----:B------:R-:W-:-:S02]  /*99960*/  @P2 LOP3.LUT R16, R16, 0x1, RZ, 0xfc, !PT ;  /* 0x0000000110102812 */ /* 0x000fc400078efcff */
[----:B------:R-:W-:Y:S02]  /*99970*/  ISETP.LT.AND P2, PT, R5, UR56, !P0 ;  /* 0x0000003805007c0c */ /* 0x000fe4000c741270 */
[----:B------:R-:W-:Y:S01]  /*99980*/  ISETP.LT.AND P1, PT, R3, UR61, !P0 ;  /* 0x0000003d03007c0c */ /* 0x000fe2000c721270 */
[----:B0-----:R-:W-:Y:S01]  /*99990*/  VIADD R0, R0, UR36 ;  /* 0x0000002400007c36 */ /* 0x001fe20008000000 */
[----:B------:R-:W-:Y:S01]  /*999a0*/  ULDC.64 UR36, c[0x0][0x228] ;  /* 0x00008a0000247ab9 */ /* 0x000fe20000000a00 */
[----:B------:R-:W-:Y:S01]  /*999b0*/  VIADD R2, R8, 0x82 ;  /* 0x0000008208027836 */ /* 0x000fe20000000000 */
[----:B------:R-:W-:Y:S01]  /*999c0*/  ULDC.64 UR38, c[0x0][0x228] ;  /* 0x00008a0000267ab9 */ /* 0x000fe20000000a00 */
[----:B------:R-:W-:Y:S01]  /*999d0*/  LOP3.LUT R18, R18, 0x7fffffff, RZ, 0xc0, !PT ;  /* 0x7fffffff12127812 */ /* 0x000fe200078ec0ff */
[----:B------:R-:W-:Y:S01]  /*999e0*/  ULDC UR60, c[0x0][0x228] ;  /* 0x00008a00003c7ab9 */ /* 0x000fe20000000800 */
[----:B------:R-:W-:Y:S01]  /*999f0*/  @P3 LOP3.LUT R17, R17, 0x20000000, RZ, 0xfc, !PT ;  /* 0x2000000011113812 */ /* 0x000fe200078efcff */
[----:B------:R-:W-:Y:S01]  /*99a00*/  ULDC UR56, c[0x0][0x228] ;  /* 0x00008a0000387ab9 */ /* 0x000fe20000000800 */
[----:B------:R-:W-:-:S02]  /*99a10*/  ULDC UR61, c[0x0][0x228] ;  /* 0x00008a00003d7ab9 */ /* 0x000fc40000000800 */
[----:B------:R-:W-:Y:S02]  /*99a20*/  LOP3.LUT R17, R17, 0xefffffff, RZ, 0xc0, !PT ;  /* 0xefffffff11117812 */ /* 0x000fe400078ec0ff */
[----:B------:R-:W-:Y:S02]  /*99a30*/  ISETP.LT.AND P0, PT, R6, UR36, !P0 ;  /* 0x0000002406007c0c */ /* 0x000fe4000c701270 */
        /* <DEDUP_REMOVED lines=12> */
[----:B------:R0:W-:Y:S01]  /*99b00*/  STL [R1+0x6c], R0 ;  /* 0x00006c0001007387 */ /* 0x0001e20000100800 */
[----:B------:R-:W-:Y:S01]  /*99b10*/  LOP3.LUT R20, R20, 0x7fffffff, RZ, 0xc0, !PT ;  /* 0x7fffffff14147812 */ /* 0x000fe200078ec0ff */
[----:B------:R-:W-:-:S04]  /*99b20*/  ULDC UR56, c[0x0][0x228] ;  /* 0x00008a0000387ab9 */ /* 0x000fc80000000800 */
        /* <DEDUP_REMOVED lines=35> */
[----:B------:R-:W-:-:S04]  /*99d60*/  ISETP.GE.AND P0, PT, R2, UR35, PT ;  /* 0x0000002302007c0c */ /* 0x000fc8000bf06270 */
[----:B------:R-:W-:Y:S02]  /*99d70*/  ISETP.LT.AND P3, PT, R4, UR55, !P0 ;  /* 0x0000003704007c0c */ /* 0x000fe4000c761270 */
[----:B------:R-:W-:Y:S02]  /*99d80*/  ISETP.LT.AND P2, PT, R5, UR9, !P0 ;  /* 0x0000000905007c0c */ /* 0x000fe4000c741270 */
[----:B------:R-:W-:Y:S02]  /*99d90*/  LOP3.LUT R17, R17, 0xfffdffff, RZ, 0xc0, !PT ;  /* 0xfffdffff11117812 */ /* 0x000fe400078ec0ff */
[----:B------:R-:W-:Y:S01]  /*99da0*/  ISETP.LT.AND P1, PT, R3, UR5, !P0 ;  /* 0x0000000503007c0c */ /* 0x000fe2000c721270 */
[----:B------:R0:W-:Y:S01]  /*99db0*/  STL [R1+0x90], R0 ;  /* 0x0000900001007387 */ /* 0x0001e20000100800 */
[----:B------:R-:W-:Y:S01]  /*99dc0*/  VIADD R2, R8, 0x7f ;  /* 0x0000007f08027836 */ /* 0x000fe20000000000 */
[----:B------:R-:W-:Y:S01]  /*99dd0*/  ULDC UR9, c[0x0][0x248] ;  /* 0x0000920000097ab9 */ /* 0x000fe20000000800 */
[----:B------:R-:W-:-:S03]  /*99de0*/  ULDC UR55, c[0x0][0x228] ;  /* 0x00008a0000377ab9 */ /* 0x000fc60000000800 */
        /* <DEDUP_REMOVED lines=10> */
[----:B------:R-:W-:Y:S01]  /*99e90*/  LOP3.LUT R17, R17, 0xffffbfff, RZ, 0xc0, !PT ;  /* 0xffffbfff11117812 */ /* 0x000fe200078ec0ff */
[----:B------:R0:W-:Y:S03]  /*99ea0*/  STL [R1+0x98], R0 ;  /* 0x0000980001007387 */ /* 0x0001e60000100800 */
[----:B------:R-:W-:Y:S02]  /*99eb0*/  @P0 LOP3.LUT R17, R17, 0x4000, RZ, 0xfc, !PT ;  /* 0x0000400011110812 */ /* 0x000fe400078efcff */
[----:B------:R-:W-:Y:S01]  /*99ec0*/  ISETP.GE.AND P0, PT, R2, UR37, PT ;  /* 0x0000002502007c0c */ /* 0x000fe2000bf06270 */
[----:B0-----:R-:W-:-:S03]  /*99ed0*/  VIADD R0, R0, UR34 ;  /* 0x0000002200007c36 */ /* 0x001fc60008000000 */
[----:B------:R-:W-:Y:S01]  /*99ee0*/  ISETP.LT.AND P3, PT, R4, UR50, !P0 ;  /* 0x0000003204007c0c */ /* 0x000fe2000c761270 */
[----:B------:R-:W-:Y:S01]  /*99ef0*/  ULDC UR34, c[0x0][0x248] ;  /* 0x0000920000227ab9 */ /* 0x000fe20000000800 */
[----:B------:R-:W-:Y:S02]  /*99f00*/  ISETP.LT.AND P2, PT, R5, UR14, !P0 ;  /* 0x0000000e05007c0c */ /* 0x000fe4000c741270 */
[----:B------:R-:W-:Y:S01]  /*99f10*/  LOP3.LUT R17, R17, 0xffffdfff, RZ, 0xc0, !PT ;  /* 0xffffdfff11117812 */ /* 0x000fe200078ec0ff */
[----:B------:R0:W-:Y:S01]  /*99f20*/  STL [R1+0xa0], R0 ;  /* 0x0000a00001007387 */ /* 0x0001e20000100800 */
[----:B------:R-:W-:Y:S01]  /*99f30*/  ISETP.LT.AND P1, PT, R3, UR12, !P0 ;  /* 0x0000000c03007c0c */ /* 0x000fe2000c721270 */
[----:B------:R-:W-:Y:S01]  /*99f40*/  VIADD R2, R8, 0x7e ;  /* 0x0000007e08027836 */ /* 0x000fe20000000000 */
[----:B------:R-:W-:Y:S01]  /*99f50*/  ULDC.64 UR36, c[0x0][0x228] ;  /* 0x00008a0000247ab9 */ /* 0x000fe20000000a00 */
[----:B------:R-:W-:Y:S01]  /*99f60*/  ULDC UR50, c[0x0][0x228] ;  /* 0x00008a0000327ab9 */ /* 0x000fe20000000800 */
[----:B------:R-:W-:Y:S01]  /*99f70*/  ULDC UR12, c[0x0][0x228] ;  /* 0x00008a00000c7ab9 */ /* 0x000fe20000000800 */
[----:B0-----:R-:W-:Y:S01]  /*99f80*/  VIADD R0, R0, UR34 ;  /* 0x0000002200007c36 */ /* 0x001fe20008000000 */
[----:B------:R-:W-:-:S04]  /*99f90*/  ULDC UR34, c[0x0][0x248] ;  /* 0x0000920000227ab9 */ /* 0x000fc80000000800 */
[----:B------:R0:W-:Y:S01]  /*99fa0*/  STL [R1+0x9c], R0 ;  /* 0x00009c0001007387 */ /* 0x0001e20000100800 */
[----:B------:R-:W-:Y:S01]  /*99fb0*/  @P3 LOP3.LUT R17, R17, 0x2000, RZ, 0xfc, !PT ;  /* 0x0000200011113812 */ /* 0x000fe200078efcff */
[----:B0-----:R-:W-:Y:S01]  /*99fc0*/  VIADD R0, R0, UR34 ;  /* 0x0000002200007c36 */ /* 0x001fe20008000000 */
[----:B------:R-:W-:Y:S02]  /*99fd0*/  ULDC UR34, c[0x0][0x248] ;  /* 0x0000920000227ab9 */ /* 0x000fe40000000800 */
[----:B------:R-:W-:Y:S02]  /*99fe0*/  LOP3.LUT R17, R17, 0xffffefff, RZ, 0xc0, !PT ;  /* 0xffffefff11117812 */ /* 0x000fe400078ec0ff */
[----:B------:R0:W-:Y:S02]  /*99ff0*/  STL [R1+0xa8], R0 ;  /* 0x0000a80001007387 */ /* 0x0001e40000100800 */
[----:B------:R-:W-:Y:S01]  /*9a000*/  @P2 LOP3.LUT R17, R17, 0x1000, RZ, 0xfc, !PT ;  /* 0x0000100011112812 */ /* 0x000fe200078efcff */
[----:B0-----:R-:W-:Y:S01]  /*9a010*/  VIADD R0, R0, UR34 ;  /* 0x0000002200007c36 */ /* 0x001fe20008000000 */
[----:B------:R-:W-:-:S04]  /*9a020*/  ULDC UR34, c[0x0][0x248] ;  /* 0x0000920000227ab9 */ /* 0x000fc80000000800 */
[----:B------:R0:W-:Y:S01]  /*9a030*/  STL [R1+0xa4], R0 ;  /* 0x0000a40001007387 */ /* 0x0001e20000100800 */
[----:B------:R-:W-:Y:S01]  /*9a040*/  LOP3.LUT R17, R17, 0xfffff7ff, RZ, 0xc0, !PT ;  /* 0xfffff7ff11117812 */ /* 0x000fe200078ec0ff */
[----:B0-----:R-:W-:Y:S01]  /*9a050*/  VIADD R0, R0, UR34 ;  /* 0x0000002200007c36 */ /* 0x001fe20008000000 */
[----:B------:R-:W-:Y:S02]  /*9a060*/  ULDC.64 UR34, c[0x0][0x228] ;  /* 0x00008a0000227ab9 */ /* 0x000fe40000000a00 */
[----:B------:R-:W-:Y:S02]  /*9a070*/  ISETP.LT.AND P0, PT, R6, UR34, !P0 ;  /* 0x0000002206007c0c */ /* 0x000fe4000c701270 */
[----:B------:R-:W-:-:S04]  /*9a080*/  @P1 LOP3.LUT R17, R17, 0x800, RZ, 0xfc, !PT ;  /* 0x0000080011111812 */ /* 0x000fc800078efcff */
[----:B------:R-:W-:-:S07]  /*9a090*/  LOP3.LUT R17, R17, 0xfffffbff, RZ, 0xc0, !PT ;  /* 0xfffffbff11117812 */ /* 0x000fce00078ec0ff */
        /* <DEDUP_REMOVED lines=8> */
[----:B------:R-:W-:-:S06]  /*9a120*/  ULDC UR39, c[0x0][0x228] ;  /* 0x00008a0000277ab9 */ /* 0x000fcc0000000800 */
[----:B------:R-:W-:Y:S01]  /*9a130*/  @P3 LOP3.LUT R17, R17, 0x200, RZ, 0xfc, !PT ;  /* 0x0000020011113812 */ /* 0x000fe200078efcff */
[----:B------:R-:W-:-:S03]  /*9a140*/  ULDC.64 UR14, c[0x0][0x228] ;  /* 0x00008a00000e7ab9 */ /* 0x000fc60000000a00 */
        /* <DEDUP_REMOVED lines=32> */
[----:B------:R-:W-:Y:S01]  /*9a350*/  VIADD R2, R8, 0x7b ;  /* 0x0000007b08027836 */ /* 0x000fe20000000000 */
[----:B------:R0:W-:Y:S01]  /*9a360*/  STL [R1+0xf4], R0 ;  /* 0x0000f40001007387 */ /* 0x0001e20000100800 */
[----:B------:R-:W-:Y:S02]  /*9a370*/  LOP3.LUT R17, R17, 0xfffffffd, RZ, 0xc0, !PT ;  /* 0xfffffffd11117812 */ /* 0x000fe400078ec0ff */
[----:B------:R-:W-:Y:S02]  /*9a380*/  ISETP.LT.AND P1, PT, R3, UR26, !P0 ;  /* 0x0000001a03007c0c */ /* 0x000fe4000c721270 */
[----:B------:R-:W-:Y:S02]  /*9a390*/  ISETP.LT.AND P3, PT, R4, UR11, !P0 ;  /* 0x0000000b04007c0c */ /* 0x000fe4000c761270 */
[----:B------:R-:W-:-:S02]  /*9a3a0*/  ISETP.LT.AND P2, PT, R5, UR22, !P0 ;  /* 0x0000001605007c0c */ /* 0x000fc4000c741270 */
[----:B------:R-:W-:Y:S01]  /*9a3b0*/  ISETP.LT.AND P0, PT, R6, UR18, !P0 ;  /* 0x0000001206007c0c */ /* 0x000fe2000c701270 */
[----:B------:R-:W-:Y:S01]  /*9a3c0*/  ULDC.64 UR10, c[0x0][0x228] ;  /* 0x00008a00000a7ab9 */ /* 0x000fe20000000a00 */
[----:B------:R-:W-:Y:S01]  /*9a3d0*/  ULDC UR22, c[0x0][0x248] ;  /* 0x0000920000167ab9 */ /* 0x000fe20000000800 */
[----:B------:R-:W-:Y:S01]  /*9a3e0*/  ULDC UR18, c[0x0][0x228] ;  /* 0x00008a0000127ab9 */ /* 0x000fe20000000800 */
[----:B------:R-:W-:Y:S01]  /*9a3f0*/  LOP3.LUT R21, R21, 0x7fffffff, RZ, 0xc0, !PT ;  /* 0x7fffffff15157812 */ /* 0x000fe200078ec0ff */
[----:B------:R-:W-:Y:S02]  /*9a400*/  ULDC UR43, c[0x0][0x228] ;  /* 0x00008a00002b7ab9 */ /* 0x000fe40000000800 */
        /* <DEDUP_REMOVED lines=10> */
[----:B------:R-:W-:Y:S01]  /*9a4b0*/  ULDC.64 UR26, c[0x0][0x228] ;  /* 0x00008a00001a7ab9 */ /* 0x000fe20000000a00 */
[----:B------:R-:W-:Y:S02]  /*9a4c0*/  @P2 LOP3.LUT R17, R17, 0x1, RZ, 0xfc, !PT ;  /* 0x0000000111112812 */ /* 0x000fe400078efcff */
[----:B------:R-:W-:Y:S01]  /*9a4d0*/  ISETP.LT.AND P2, PT, R5, UR28, !P0 ;  /* 0x0000001c05007c0c */ /* 0x000fe2000c741270 */
[----:B------:R-:W-:Y:S01]  /*9a4e0*/  ULDC.64 UR34, c[0x0][0x228] ;  /* 0x00008a0000227ab9 */ /* 0x000fe20000000a00 */
[----:B0-----:R-:W-:Y:S01]  /*9a4f0*/  VIADD R0, R0, UR5 ;  /* 0x0000000500007c36 */ /* 0x001fe20008000000 */
[----:B------:R-:W-:Y:S01]  /*9a500*/  ULDC UR24, c[0x0][0x248] ;  /* 0x0000920000187ab9 */ /* 0x000fe20000000800 */
[----:B------:R-:W-:Y:S02]  /*9a510*/  @P3 LOP3.LUT R19, R19, 0x20000000, RZ, 0xfc, !PT ;  /* 0x2000000013133812 */ /* 0x000fe400078efcff */
[----:B------:R-:W-:Y:S01]  /*9a520*/  ISETP.LT.AND P0, PT, R6, UR10, !P0 ;  /* 0x0000000a06007c0c */ /* 0x000fe2000c701270 */
[----:B------:R-:W-:Y:S01]  /*9a530*/  ULDC UR5, c[0x0][0x248] ;  /* 0x0000920000057ab9 */ /* 0x000fe20000000800 */
[----:B------:R0:W-:Y:S01]  /*9a540*/  STL [R1+0xf8], R0 ;  /* 0x0000f80001007387 */ /* 0x0001e20000100800 */
[----:B------:R-:W-:Y:S01]  /*9a550*/  LOP3.LUT R19, R19, 0xefffffff, RZ, 0xc0, !PT ;  /* 0xefffffff13137812 */ /* 0x000fe200078ec0ff */
[----:B------:R-:W-:-:S03]  /*9a560*/  ULDC UR10, c[0x0][0x228] ;  /* 0x00008a00000a7ab9 */ /* 0x000fc60000000800 */
[----:B------:R-:W-:-:S04]  /*9a570*/  @P2 LOP3.LUT R19, R19, 0x10000000, RZ, 0xfc, !PT ;  /* 0x1000000013132812 */ /* 0x000fc800078efcff */
        /* <DEDUP_REMOVED lines=9> */
[----:B------:R-:W-:Y:S02]  /*9a610*/  VIADD R2, R8, 0x79 ;  /* 0x0000007908027836 */ /* 0x000fe40000000000 */
[----:B0-----:R-:W-:Y:S01]  /*9a620*/  VIADD R0, R0, UR5 ;  /* 0x0000000500007c36 */ /* 0x001fe20008000000 */
[----:B------:R-:W-:-:S03]  /*9a630*/  ULDC UR13, c[0x0][0x228] ;  /* 0x00008a00000d7ab9 */ /* 0x000fc60000000800 */
        /* <DEDUP_REMOVED lines=17> */
[----:B0-----:R-:W-:Y:S01]  /*9a750*/  VIADD R0, R0, UR5 ;  /* 0x0000000500007c36 */ /* 0x001fe20008000000 */
[----:B------:R-:W-:Y:S01]  /*9a760*/  ULDC.64 UR16, c[0x0][0x228] ;  /* 0x00008a0000107ab9 */ /* 0x000fe20000000a00 */
[----:B------:R-:W-:-:S04]  /*9a770*/  ULDC UR15, c[0x0][0x248] ;  /* 0x00009200000f7ab9 */ /* 0x000fc80000000800 */
[----:B------:R-:W-:Y:S02]  /*9a780*/  @P3 LOP3.LUT R19, R19, 0x200000, RZ, 0xfc, !PT ;  /* 0x0020000013133812 */ /* 0x000fe400078efcff */
[----:B------:R-:W-:Y:S01]  /*9a790*/  ISETP.LT.AND P0, PT, R6, UR34, !P0 ;  /* 0x0000002206007c0c */ /* 0x000fe2000c701270 */
[----:B------:R-:W-:Y:S01]  /*9a7a0*/  ULDC UR5, c[0x0][0x248] ;  /* 0x0000920000057ab9 */ /* 0x000fe20000000800 */
[----:B------:R0:W-:Y:S01]  /*9a7b0*/  STL [R1+0x110], R0 ;  /* 0x0001100001007387 */ /* 0x0001e20000100800 */
[----:B------:R-:W-:Y:S01]  /*9a7c0*/  LOP3.LUT R19, R19, 0xffefffff, RZ, 0xc0, !PT ;  /* 0xffefffff13137812 */ /* 0x000fe200078ec0ff */
[----:B------:R-:W-:Y:S01]  /*9a7d0*/  ULDC.64 UR32, c[0x0][0x228] ;  /* 0x00008a0000207ab9 */ /* 0x000fe20000000a00 */
        /* <DEDUP_REMOVED lines=8> */
[----:B0-----:R-:W-:Y:S01]  /*9a860*/  VIADD R0, R0, UR5 ;  /* 0x0000000500007c36 */ /* 0x001fe20008000000 */
[----:B------:R-:W-:Y:S01]  /*9a870*/  ULDC UR5, c[0x0][0x248] ;  /* 0x0000920000057ab9 */ /* 0x000fe20000000800 */
[----:B------:R-:W-:Y:S02]  /*9a880*/  LOP3.LUT R19, R19, 0xfffdffff, RZ, 0xc0, !PT ;  /* 0xfffdffff13137812 */ /* 0x000fe400078ec0ff */
[----:B------:R-:W-:Y:S02]  /*9a890*/  ISETP.LT.AND P3, PT, R4, UR21, !P0 ;  /* 0x0000001504007c0c */ /* 0x000fe4000c761270 */
[----:B------:R-:W-:Y:S01]  /*9a8a0*/  ISETP.LT.AND P2, PT, R5, UR45, !P0 ;  /* 0x0000002d05007c0c */ /* 0x000fe2000c741270 */
[----:B------:R0:W-:Y:S01]  /*9a8b0*/  STL [R1+0x114], R0 ;  /* 0x0001140001007387 */ /* 0x0001e20000100800 */
[----:B------:R-:W-:Y:S01]  /*9a8c0*/  ISETP.LT.AND P1, PT, R3, UR46, !P0 ;  /* 0x0000002e03007c0c */ /* 0x000fe2000c721270 */
[----:B------:R-:W-:Y:S01]  /*9a8d0*/  VIADD R2, R8, 0x77 ;  /* 0x0000007708027836 */ /* 0x000fe20000000000 */
[----:B------:R-:W-:Y:S01]  /*9a8e0*/  ULDC UR19, c[0x0][0x228] ;  /* 0x00008a0000137ab9 */ /* 0x000fe20000000800 */
[----:B------:R-:W-:Y:S01]  /*9a8f0*/  ULDC UR45, c[0x0][0x228] ;  /* 0x00008a00002d7ab9 */ /* 0x000fe20000000800 */
[----:B0-----:R-:W-:Y:S01]  /*9a900*/  VIADD R0, R0, UR5 ;  /* 0x0000000500007c36 */ /* 0x001fe20008000000 */
[----:B------:R-:W-:-:S04]  /*9a910*/  ULDC UR5, c[0x0][0x248] ;  /* 0x0000920000057ab9 */ /* 0x000fc80000000800 */
[----:B------:R-:W-:Y:S01]  /*9a920*/  @P3 LOP3.LUT R19, R19, 0x20000, RZ, 0xfc, !PT ;  /* 0x0002000013133812 */ /* 0x000fe200078efcff */
[----:B------:R-:W-:Y:S01]  /*9a930*/  ULDC UR46, c[0x0][0x228] ;  /* 0x00008a00002e7ab9 */ /* 0x000fe20000000800 */
[----:B------:R0:W-:Y:S02]  /*9a940*/  STL [R1+0x118], R0 ;  /* 0x0001180001007387 */ /* 0x0001e40000100800 */
[----:B------:R-:W-:Y:S01]  /*9a950*/  LOP3.LUT R19, R19, 0xfffeffff, RZ, 0xc0, !PT ;  /* 0xfffeffff13137812 */ /* 0x000fe200078ec0ff */
[----:B0-----:R-:W-:Y:S01]  /*9a960*/  VIADD R0, R0, UR5 ;  /* 0x0000000500007c36 */ /* 0x001fe20008000000 */
[----:B------:R-:W-:Y:S02]  /*9a970*/  ULDC UR5, c[0x0][0x248] ;  /* 0x0000920000057ab9 */ /* 0x000fe40000000800 */
[----:B------:R-:W-:Y:S02]  /*9a980*/  @P2 LOP3.LUT R19, R19, 0x10000, RZ, 0xfc, !PT ;  /* 0x0001000013132812 */ /* 0x000fe400078efcff */
[----:B------:R0:W-:Y:S01]  /*9a990*/  STL [R1+0x11c], R0 ;  /* 0x00011c0001007387 */ /* 0x0001e20000100800 */
[----:B------:R-:W-:-:S02]  /*9a9a0*/  ISETP.LT.AND P0, PT, R6, UR16, !P0 ;  /* 0x0000001006007c0c */ /* 0x000fc4000c701270 */
[----:B------:R-:W-:Y:S01]  /*9a9b0*/  LOP3.LUT R19, R19, 0xffff7fff, RZ, 0xc0, !PT ;  /* 0xffff7fff13137812 */ /* 0x000fe200078ec0ff */
[----:B------:R-:W-:Y:S01]  /*9a9c0*/  ULDC UR16, c[0x0][0x248] ;  /* 0x0000920000107ab9 */ /* 0x000fe20000000800 */
[----:B0-----:R-:W-:Y:S01]  /*9a9d0*/  VIADD R0, R0, UR5 ;  /* 0x0000000500007c36 */ /* 0x001fe20008000000 */
[----:B------:R-:W-:Y:S01]  /*9a9e0*/  ULDC UR5, c[0x0][0x248] ;  /* 0x0000920000057ab9 */ /* 0x000fe20000000800 */
[----:B------:R-:W-:-:S03]  /*9a9f0*/  @P1 LOP3.LUT R19, R19, 0x8000, RZ, 0xfc, !PT ;  /* 0x0000800013131812 */ /* 0x000fc600078efcff */
[----:B------:R0:W-:Y:S01]  /*9aa00*/  STL [R1+0x120], R0 ;  /* 0x0001200001007387 */ /* 0x0001e20000100800 */
[----:B------:R-:W-:Y:S01]  /*9aa10*/  LOP3.LUT R19, R19, 0xffffbfff, RZ, 0xc0, !PT ;  /* 0xffffbfff13137812 */ /* 0x000fe200078ec0ff */
[----:B0-----:R-:W-:-:S03]  /*9aa20*/  VIADD R0, R0, UR5 ;  /* 0x0000000500007c36 */ /* 0x001fc60008000000 */
[----:B------:R-:W-:Y:S01]  /*9aa30*/  @P0 LOP3.LUT R19, R19, 0x4000, RZ, 0xfc, !PT ;  /* 0x0000400013130812 */ /* 0x000fe200078efcff */
[----:B------:R-:W-:Y:S01]  /*9aa40*/  ULDC UR5, c[0x0][0x228] ;  /* 0x00008a0000057ab9 */ /* 0x000fe20000000800 */
[----:B------:R0:W-:Y:S01]  /*9aa50*/  STL [R1+0x124], R0 ;  /* 0x0001240001007387 */ /* 0x0001e20000100800 */
[----:B------:R-:W-:Y:S01]  /*9aa60*/  ISETP.GE.AND P0, PT, R2, UR11, PT ;  /* 0x0000000b02007c0c */ /* 0x000fe2000bf06270 */
[----:B0-----:R-:W-:Y:S01]  /*9aa70*/  VIADD R0, R0, UR9 ;  /* 0x0000000900007c36 */ /* 0x001fe20008000000 */
[----:B------:R-:W-:Y:S01]  /*9aa80*/  ULDC UR9, c[0x0][0x248] ;  /* 0x0000920000097ab9 */ /* 0x000fe20000000800 */
[----:B------:R-:W-:Y:S01]  /*9aa90*/  LOP3.LUT R19, R19, 0xffffdfff, RZ, 0xc0, !PT ;  /* 0xffffdfff13137812 */ /* 0x000fe200078ec0ff */
[----:B------:R-:W-:Y:S01]  /*9aaa0*/  VIADD R2, R8, 0x76 ;  /* 0x0000007608027836 */ /* 0x000fe20000000000 */
[----:B------:R-:W-:Y:S01]  /*9aab0*/  ULDC UR11, c[0x0][0x248] ;  /* 0x00009200000b7ab9 */ /* 0x000fe20000000800 */
[----:B------:R0:W-:Y:S01]  /*9aac0*/  STL [R1+0x128], R0 ;  /* 0x0001280001007387 */ /* 0x0001e20000100800 */
[----:B------:R-:W-:-:S02]  /*9aad0*/  ISETP.LT.AND P3, PT, R4, UR23, !P0 ;  /* 0x0000001704007c0c */ /* 0x000fc4000c761270 */
[----:B------:R-:W-:Y:S02]  /*9aae0*/  ISETP.LT.AND P2, PT, R5, UR29, !P0 ;  /* 0x0000001d05007c0c */ /* 0x000fe4000c741270 */
[----:B------:R-:W-:Y:S01]  /*9aaf0*/  ISETP.LT.AND P1, PT, R3, UR47, !P0 ;  /* 0x0000002f03007c0c */ /* 0x000fe2000c721270 */
[----:B------:R-:W-:Y:S01]  /*9ab00*/  ULDC.64 UR28, c[0x0][0x228] ;  /* 0x00008a00001c7ab9 */ /* 0x000fe20000000a00 */
[----:B------:R-:W-:Y:S01]  /*9ab10*/  ULDC UR47, c[0x0][0x228] ;  /* 0x00008a00002f7ab9 */ /* 0x000fe20000000800 */
[----:B------:R-:W-:Y:S01]  /*9ab20*/  ULDC UR23, c[0x0][0x228] ;  /* 0x00008a0000177ab9 */ /* 0x000fe20000000800 */
[----:B0-----:R-:W-:Y:S01]  /*9ab30*/  VIADD R0, R0, UR9 ;  /* 0x0000000900007c36 */ /* 0x001fe20008000000 */
[----:B------:R-:W-:-:S04]  /*9ab40*/  ULDC UR9, c[0x0][0x248] ;  /* 0x0000920000097ab9 */ /* 0x000fc80000000800 */
[----:B------:R0:W-:Y:S02]  /*9ab50*/  STL [R1+0x12c], R0 ;  /* 0x00012c0001007387 */ /* 0x0001e40000100800 */
[----:B0-----:R-:W-:Y:S01]  /*9ab60*/  VIADD R0, R0, UR9 ;  /* 0x0000000900007c36 */ /* 0x001fe20008000000 */
[----:B------:R-:W-:Y:S01]  /*9ab70*/  @P3 LOP3.LUT R19, R19, 0x2000, RZ, 0xfc, !PT ;  /* 0x0000200013133812 */ /* 0x000fe200078efcff */
[----:B------:R-:W-:-:S03]  /*9ab80*/  ULDC UR9, c[0x0][0x228] ;  /* 0x00008a0000097ab9 */ /* 0x000fc60000000800 */
[----:B------:R0:W-:Y:S01]  /*9ab90*/  STL [R1+0x130], R0 ;  /* 0x0001300001007387 */ /* 0x0001e20000100800 */
[----:B------:R-:W-:Y:S01]  /*9aba0*/  LOP3.LUT R19, R19, 0xffffefff, RZ, 0xc0, !PT ;  /* 0xffffefff13137812 */ /* 0x000fe200078ec0ff */
[----:B0-----:R-:W-:-:S03]  /*9abb0*/  VIADD R0, R0, UR14 ;  /* 0x0000000e00007c36 */ /* 0x001fc60008000000 */
[----:B------:R-:W-:Y:S01]  /*9abc0*/  @P2 LOP3.LUT R19, R19, 0x1000, RZ, 0xfc, !PT ;  /* 0x0000100013132812 */ /* 0x000fe200078efcff */
[----:B------:R-:W-:Y:S01]  /*9abd0*/  ULDC UR14, c[0x0][0x228] ;  /* 0x00008a00000e7ab9 */ /* 0x000fe20000000800 */
[----:B------:R0:W-:Y:S02]  /*9abe0*/  STL [R1+0x134], R0 ;  /* 0x0001340001007387 */ /* 0x0001e40000100800 */
[----:B0-----:R-:W-:Y:S01]  /*9abf0*/  VIADD R0, R0, UR15 ;  /* 0x0000000f00007c36 */ /* 0x001fe20008000000 */
[----:B------:R-:W-:Y:S01]  /*9ac00*/  LOP3.LUT R19, R19, 0xfffff7ff, RZ, 0xc0, !PT ;  /* 0xfffff7ff13137812 */ /* 0x000fe200078ec0ff */
[----:B------:R-:W-:-:S03]  /*9ac10*/  ULDC UR15, c[0x0][0x228] ;  /* 0x00008a00000f7ab9 */ /* 0x000fc60000000800 */
[----:B------:R0:W-:Y:S01]  /*9ac20*/  STL [R1+0x138], R0 ;  /* 0x0001380001007387 */ /* 0x0001e20000100800 */
[----:B------:R-:W-:Y:S01]  /*9ac30*/  @P1 LOP3.LUT R19, R19, 0x800, RZ, 0xfc, !PT ;  /* 0x0000080013131812 */ /* 0x000fe200078efcff */
[----:B0-----:R-:W-:Y:S01]  /*9ac40*/  VIADD R0, R0, UR20 ;  /* 0x0000001400007c36 */ /* 0x001fe20008000000 */
[----:B------:R-:W-:Y:S02]  /*9ac50*/  ULDC.64 UR20, c[0x0][0x228] ;  /* 0x00008a0000147ab9 */ /* 0x000fe40000000a00 */
[----:B------:R-:W-:Y:S02]  /*9ac60*/  ISETP.LT.AND P0, PT, R6, UR20, !P0 ;  /* 0x0000001406007c0c */ /* 0x000fe4000c701270 */
[----:B------:R-:W-:Y:S01]  /*9ac70*/  LOP3.LUT R19, R19, 0xfffffbff, RZ, 0xc0, !PT ;  /* 0xfffffbff13137812 */ /* 0x000fe200078ec0ff */
[----:B------:R0:W-:Y:S01]  /*9ac80*/  STL [R1+0x13c], R0 ;  /* 0x00013c0001007387 */ /* 0x0001e20000100800 */
[----:B------:R-:W-:-:S09]  /*9ac90*/  ULDC UR20, c[0x0][0x228] ;  /* 0x00008a0000147ab9 */ /* 0x000fd20000000800 */
        /* <DEDUP_REMOVED lines=8> */
[----:B------:R-:W-:Y:S01]  /*9ad20*/  ULDC UR27, c[0x0][0x248] ;  /* 0x00009200001b7ab9 */ /* 0x000fe20000000800 */
[----:B------:R-:W-:-:S04]  /*9ad30*/  ULDC UR49, c[0x0][0x228] ;  /* 0x00008a0000317ab9 */ /* 0x000fc80000000800 */
[----:B------:R-:W-:Y:S02]  /*9ad40*/  @P3 LOP3.LUT R19, R19, 0x200, RZ, 0xfc, !PT ;  /* 0x0000020013133812 */ /* 0x000fe400078efcff */
[----:B------:R-:W-:Y:S01]  /*9ad50*/  ISETP.LT.AND P0, PT, R6, UR28, !P0 ;  /* 0x0000001c06007c0c */ /* 0x000fe2000c701270 */
[----:B------:R-:W-:Y:S01]  /*9ad60*/  ULDC.64 UR30, c[0x0][0x228] ;  /* 0x00008a00001e7ab9 */ /* 0x000fe20000000a00 */
[----:B------:R0:W-:Y:S01]  /*9ad70*/  STL [R1+0x140], R0 ;  /* 0x0001400001007387 */ /* 0x0001e20000100800 */
[----:B------:R-:W-:Y:S01]  /*9ad80*/  LOP3.LUT R19, R19, 0xfffffeff, RZ, 0xc0, !PT ;  /* 0xfffffeff13137812 */ /* 0x000fe200078ec0ff */
[----:B------:R-:W-:Y:S01]  /*9ad90*/  ULDC UR28, c[0x0][0x248] ;  /* 0x00009200001c7ab9 */ /* 0x000fe20000000800 */
[----:B------:R-:W-:Y:S01]  /*9ada0*/  ULDC UR48, c[0x0][0x228] ;  /* 0x00008a0000307ab9 */ /* 0x000fe20000000800 */
[----:B------:R-:W-:Y:S01]  /*9adb0*/  ULDC UR16, c[0x0][0x228] ;  /* 0x00008a0000107ab9 */ /* 0x000fe20000000800 */
        /* <DEDUP_REMOVED lines=10> */
[----:B------:R-:W-:Y:S01]  /*9ae60*/  VIADD R2, R8, 0x74 ;  /* 0x0000007408027836 */ /* 0x000fe20000000000 */
[----:B------:R-:W-:Y:S01]  /*9ae70*/  ULDC UR42, c[0x0][0x228] ;  /* 0x00008a00002a7ab9 */ /* 0x000fe20000000800 */
[----:B0-----:R-:W-:Y:S01]  /*9ae80*/  VIADD R0, R0, UR22 ;  /* 0x0000001600007c36 */ /* 0x001fe20008000000 */
[----:B------:R-:W-:-:S03]  /*9ae90*/  ULDC UR52, c[0x0][0x228] ;  /* 0x00008a0000347ab9 */ /* 0x000fc60000000800 */
[----:B------:R-:W-:Y:S02]  /*9aea0*/  @P3 LOP3.LUT R19, R19, 0x20, RZ, 0xfc, !PT ;  /* 0x0000002013133812 */ /* 0x000fe400078efcff */
[----:B------:R-:W-:Y:S01]  /*9aeb0*/  ISETP.LT.AND P0, PT, R6, UR30, !P0 ;  /* 0x0000001e06007c0c */ /* 0x000fe2000c701270 */
[----:B------:R0:W-:Y:S01]  /*9aec0*/  STL [R1+0x144], R0 ;  /* 0x0001440001007387 */ /* 0x0001e20000100800 */
[----:B------:R-:W-:Y:S01]  /*9aed0*/  ULDC UR51, c[0x0][0x228] ;  /* 0x00008a0000337ab9 */ /* 0x000fe20000000800 */
[----:B------:R-:W-:Y:S01]  /*9aee0*/  LOP3.LUT R19, R19, 0xffffffef, RZ, 0xc0, !PT ;  /* 0xffffffef13137812 */ /* 0x000fe200078ec0ff */
[----:B------:R-:W-:Y:S01]  /*9aef0*/  ULDC UR22, c[0x0][0x228] ;  /* 0x00008a0000167ab9 */ /* 0x000fe20000000800 */
[----:B------:R-:W-:Y:S02]  /*9af00*/  ULDC UR30, c[0x0][0x228] ;  /* 0x00008a00001e7ab9 */ /* 0x000fe40000000800 */
[----:B------:R-:W-:-:S04]  /*9af10*/  @P2 LOP3.LUT R19, R19, 0x10, RZ, 0xfc, !PT ;  /* 0x0000001013132812 */ /* 0x000fc800078efcff */
[----:B------:R-:W-:-:S04]  /*9af20*/  LOP3.LUT R19, R19, 0xfffffff7, RZ, 0xc0, !PT ;  /* 0xfffffff713137812 */ /* 0x000fc800078ec0ff */
[----:B------:R-:W-:-:S04]  /*9af30*/  @P1 LOP3.LUT R19, R19, 0x8, RZ, 0xfc, !PT ;  /* 0x0000000813131812 */ /* 0x000fc800078efcff */
[----:B------:R-:W-:-:S04]  /*9af40*/  LOP3.LUT R19, R19, 0xfffffffb, RZ, 0xc0, !PT ;  /* 0xfffffffb13137812 */ /* 0x000fc800078ec0ff */
[----:B------:R-:W-:Y:S02]  /*9af50*/  @P0 LOP3.LUT R19, R19, 0x4, RZ, 0xfc, !PT ;  /* 0x0000000413130812 */ /* 0x000fe400078efcff */
[----:B------:R-:W-:Y:S01]  /*9af60*/  ISETP.GE.AND P0, PT, R2, UR17, PT ;  /* 0x0000001102007c0c */ /* 0x000fe2000bf06270 */
[----:B0-----:R-:W-:Y:S02]  /*9af70*/  VIADD R0, R0, UR11 ;  /* 0x0000000b00007c36 */ /* 0x001fe40008000000 */
[----:B------:R-:W-:Y:S01]  /*9af80*/  VIADD R2, R8, 0x73 ;  /* 0x0000007308027836 */ /* 0x000fe20000000000 */
[----:B------:R-:W-:Y:S02]  /*9af90*/  LOP3.LUT R19, R19, 0xfffffffd, RZ, 0xc0, !PT ;  /* 0xfffffffd13137812 */ /* 0x000fe400078ec0ff */
[----:B------:R-:W-:Y:S02]  /*9afa0*/  ISETP.LT.AND P1, PT, R3, UR42, !P0 ;  /* 0x0000002a03007c0c */ /* 0x000fe4000c721270 */
[----:B------:R-:W-:-:S02]  /*9afb0*/  ISETP.LT.AND P3, PT, R4, UR36, !P0 ;  /* 0x0000002404007c0c */ /* 0x000fc4000c761270 */
[----:B------:R-:W-:Y:S02]  /*9afc0*/  ISETP.LT.AND P2, PT, R5, UR39, !P0 ;  /* 0x0000002705007c0c */ /* 0x000fe4000c741270 */
[----:B------:R-:W-:Y:S01]  /*9afd0*/  ISETP.LT.AND P0, PT, R6, UR32, !P0 ;  /* 0x0000002006007c0c */ /* 0x000fe2000c701270 */
[----:B------:R0:W-:Y:S01]  /*9afe0*/  STL [R1+0x148], R0 ;  /* 0x0001480001007387 */ /* 0x0001e20000100800 */
[----:B------:R-:W-:Y:S01]  /*9aff0*/  ULDC UR36, c[0x0][0x228] ;  /* 0x00008a0000247ab9 */ /* 0x000fe20000000800 */
[----:B------:R-:W-:Y:S01]  /*9b000*/  ULDC UR39, c[0x0][0x228] ;  /* 0x00008a0000277ab9 */ /* 0x000fe20000000800 */
[----:B------:R-:W-:Y:S01]  /*9b010*/  ULDC UR32, c[0x0][0x248] ;  /* 0x0000920000207ab9 */ /* 0x000fe20000000800 */
[----:B------:R-:W-:Y:S01]  /*9b020*/  ULDC UR11, c[0x0][0x228] ;  /* 0x00008a00000b7ab9 */ /* 0x000fe20000000800 */
[----:B------:R-:W-:Y:S01]  /*9b030*/  ULDC UR42, c[0x0][0x228] ;  /* 0x00008a00002a7ab9 */ /* 0x000fe20000000800 */
[----:B------:R-:W-:Y:S01]  /*9b040*/  ULDC UR17, c[0x0][0x228] ;  /* 0x00008a0000117ab9 */ /* 0x000fe20000000800 */
[----:B------:R-:W-:-:S04]  /*9b050*/  @P1 LOP3.LUT R18, R18, 0x80000000, RZ, 0xfc, !PT ;  /* 0x8000000012121812 */ /* 0x000fc800078efcff */
[----:B------:R-:W-:Y:S01]  /*9b060*/  LOP3.LUT R18, R18, 0xbfffffff, RZ, 0xc0, !PT ;  /* 0xbfffffff12127812 */ /* 0x000fe200078ec0ff */
[----:B0-----:R-:W-:Y:S01]  /*9b070*/  VIADD R0, R0, UR24 ;  /* 0x0000001800007c36 */ /* 0x001fe20008000000 */
[----:B------:R-:W-:Y:S01]  /*9b080*/  @P3 LOP3.LUT R19, R19, 0x2, RZ, 0xfc, !PT ;  /* 0x0000000213133812 */ /* 0x000fe200078efcff */
[----:B------:R-:W-:Y:S01]  /*9b090*/  ULDC UR24, c[0x0][0x228] ;  /* 0x00008a0000187ab9 */ /* 0x000fe20000000800 */
[----:B------:R-:W-:Y:S02]  /*9b0a0*/  @P0 LOP3.LUT R18, R18, 0x40000000, RZ, 0xfc, !PT ;  /* 0x4000000012120812 */ /* 0x000fe400078efcff */
[----:B------:R-:W-:Y:S01]  /*9b0b0*/  ISETP.GE.AND P0, PT, R2, UR21, PT ;  /* 0x0000001502007c0c */ /* 0x000fe2000bf06270 */
[----:B------:R0:W-:Y:S01]  /*9b0c0*/  STL [R1+0x14c], R0 ;  /* 0x00014c0001007387 */ /* 0x0001e20000100800 */
[----:B------:R-:W-:Y:S02]  /*9b0d0*/  LOP3.LUT R19, R19, 0xfffffffe, RZ, 0xc0, !PT ;  /* 0xfffffffe13137812 */ /* 0x000fe400078ec0ff */
[----:B------:R-:W-:-:S02]  /*9b0e0*/  LOP3.LUT R18, R18, 0xdfffffff, RZ, 0xc0, !PT ;  /* 0xdfffffff12127812 */ /* 0x000fc400078ec0ff */
[----:B------:R-:W-:Y:S02]  /*9b0f0*/  ISETP.LT.AND P3, PT, R4, UR41, !P0 ;  /* 0x0000002904007c0c */ /* 0x000fe4000c761270 */
[----:B------:R-:W-:Y:S02]  /*9b100*/  ISETP.LT.AND P1, PT, R3, UR39, !P0 ;  /* 0x0000002703007c0c */ /* 0x000fe4000c721270 */
[----:B------:R-:W-:Y:S01]  /*9b110*/  @P2 LOP3.LUT R19, R19, 0x1, RZ, 0xfc, !PT ;  /* 0x0000000113132812 */ /* 0x000fe200078efcff */
[----:B------:R-:W-:Y:S01]  /*9b120*/  VIADD R2, R8, 0x72 ;  /* 0x0000007208027836 */ /* 0x000fe20000000000 */
[----:B------:R-:W-:Y:S01]  /*9b130*/  ULDC UR21, c[0x0][0x228] ;  /* 0x00008a0000157ab9 */ /* 0x000fe20000000800 */
[----:B0-----:R-:W-:Y:S01]  /*9b140*/  VIADD R0, R0, UR26 ;  /* 0x0000001a00007c36 */ /* 0x001fe20008000000 */
[----:B------:R-:W-:Y:S01]  /*9b150*/  ISETP.LT.AND P2, PT, R5, UR36, !P0 ;  /* 0x0000002405007c0c */ /* 0x000fe2000c741270 */
[----:B------:R-:W-:Y:S01]  /*9b160*/  ULDC UR41, c[0x0][0x228] ;  /* 0x00008a0000297ab9 */ /* 0x000fe20000000800 */
[----:B------:R-:W-:Y:S01]  /*9b170*/  ULDC UR39, c[0x0][0x228] ;  /* 0x00008a0000277ab9 */ /* 0x000fe20000000800 */
[----:B------:R-:W-:Y:S01]  /*9b180*/  ULDC.64 UR36, c[0x0][0x228] ;  /* 0x00008a0000247ab9 */ /* 0x000fe20000000a00 */
[----:B------:R0:W-:Y:S01]  /*9b190*/  STL [R1+0x150], R0 ;  /* 0x0001500001007387 */ /* 0x0001e20000100800 */
[----:B------:R-:W-:Y:S01]  /*9b1a0*/  @P3 LOP3.LUT R18, R18, 0x20000000, RZ, 0xfc, !PT ;  /* 0x2000000012123812 */ /* 0x000fe200078efcff */
[----:B------:R-:W-:Y:S01]  /*9b1b0*/  ULDC UR26, c[0x0][0x228] ;  /* 0x00008a00001a7ab9 */ /* 0x000fe20000000800 */
[----:B0-----:R-:W-:-:S02]  /*9b1c0*/  VIADD R0, R0, UR27 ;  /* 0x0000001b00007c36 */ /* 0x001fc40008000000 */
[----:B------:R-:W-:Y:S01]  /*9b1d0*/  LOP3.LUT R18, R18, 0xefffffff, RZ, 0xc0, !PT ;  /* 0xefffffff12127812 */ /* 0x000fe200078ec0ff */
[----:B------:R-:W-:Y:S02]  /*9b1e0*/  ULDC UR27, c[0x0][0x228] ;  /* 0x00008a00001b7ab9 */ /* 0x000fe40000000800 */
[----:B------:R0:W-:Y:S01]  /*9b1f0*/  STL [R1+0x154], R0 ;  /* 0x0001540001007387 */ /* 0x0001e20000100800 */
[----:B------:R-:W-:Y:S01]  /*9b200*/  @P2 LOP3.LUT R18, R18, 0x10000000, RZ, 0xfc, !PT ;  /* 0x1000000012122812 */ /* 0x000fe200078efcff */
[----:B0-----:R-:W-:-:S03]  /*9b210*/  VIADD R0, R0, UR28 ;  /* 0x0000001c00007c36 */ /* 0x001fc60008000000 */
[----:B------:R-:W-:Y:S01]  /*9b220*/  LOP3.LUT R18, R18, 0xf7ffffff, RZ, 0xc0, !PT ;  /* 0xf7ffffff12127812 */ /* 0x000fe200078ec0ff */
[----:B------:R-:W-:Y:S01]  /*9b230*/  ULDC UR28, c[0x0][0x228] ;  /* 0x00008a00001c7ab9 */ /* 0x000fe20000000800 */
[----:B------:R0:W-:Y:S02]  /*9b240*/  STL [R1+0x158], R0 ;  /* 0x0001580001007387 */ /* 0x0001e40000100800 */
        /* <DEDUP_REMOVED lines=15> */
[----:B0-----:R-:W-:Y:S01]  /*9b340*/  VIADD R0, R0, UR32 ;  /* 0x0000002000007c36 */ /* 0x001fe20008000000 */
[----:B------:R-:W-:-:S05]  /*9b350*/  ULDC UR29, c[0x0][0x228] ;  /* 0x00008a00001d7ab9 */ /* 0x000fca0000000800 */
[----:B------:R-:W-:Y:S02]  /*9b360*/  @P3 LOP3.LUT R18, R18, 0x2000000, RZ, 0xfc, !PT ;  /* 0x0200000012123812 */ /* 0x000fe400078efcff */
[----:B------:R-:W-:Y:S01]  /*9b370*/  ISETP.LT.AND P0, PT, R6, UR36, !P0 ;  /* 0x0000002406007c0c */ /* 0x000fe2000c701270 */
[----:B------:R-:W-:Y:S01]  /*9b380*/  ULDC.64 UR38, c[0x0][0x228] ;  /* 0x00008a0000267ab9 */ /* 0x000fe20000000a00 */
[----:B------:R-:W-:Y:S01]  /*9b390*/  ULDC UR32, c[0x0][0x248] ;  /* 0x0000920000207ab9 */ /* 0x000fe20000000800 */
[----:B------:R-:W-:Y:S01]  /*9b3a0*/  LOP3.LUT R18, R18, 0xfeffffff, RZ, 0xc0, !PT ;  /* 0xfeffffff12127812 */ /* 0x000fe200078ec0ff */
[----:B------:R0:W-:Y:S01]  /*9b3b0*/  STL [R1+0x160], R0 ;  /* 0x0001600001007387 */ /* 0x0001e20000100800 */
[----:B------:R-:W-:Y:S02]  /*9b3c0*/  ULDC UR36, c[0x0][0x228] ;  /* 0x00008a0000247ab9 */ /* 0x000fe40000000800 */
        /* <DEDUP_REMOVED lines=31> */
[----:B0-----:R-:W-:Y:S02]  /*9b5c0*/  VIADD R0, R0, UR32 ;  /* 0x0000002000007c36 */ /* 0x001fe40008000000 */
[----:B------:R-:W-:Y:S01]  /*9b5d0*/  VIADD R2, R8, 0x6f ;  /* 0x0000006f08027836 */ /* 0x000fe20000000000 */
[----:B------:R-:W-:Y:S01]  /*9b5e0*/  ULDC UR51, c[0x0][0x228] ;  /* 0x00008a0000337ab9 */ /* 0x000fe20000000800 */
[----:B------:R-:W-:-:S02]  /*9b5f0*/  ULDC UR48, c[0x0][0x228] ;  /* 0x00008a0000307ab9 */ /* 0x000fc40000000800 */
[----:B------:R-:W-:Y:S02]  /*9b600*/  @P3 LOP3.LUT R18, R18, 0x20000, RZ, 0xfc, !PT ;  /* 0x0002000012123812 */ /* 0x000fe400078efcff */
[----:B------:R-:W-:Y:S01]  /*9b610*/  ISETP.LT.AND P0, PT, R6, UR40, !P0 ;  /* 0x0000002806007c0c */ /* 0x000fe2000c701270 */
[----:B------:R-:W-:Y:S01]  /*9b620*/  ULDC UR32, c[0x0][0x248] ;  /* 0x0000920000207ab9 */ /* 0x000fe20000000800 */
[----:B------:R-:W-:Y:S01]  /*9b630*/  ULDC UR49, c[0x0][0x228] ;  /* 0x00008a0000317ab9 */ /* 0x000fe20000000800 */
[----:B------:R-:W-:-:S04]  /*9b640*/  LOP3.LUT R18, R18, 0xfffeffff, RZ, 0xc0, !PT ;  /* 0xfffeffff12127812 */ /* 0x000fc800078ec0ff */
[----:B------:R-:W-:-:S04]  /*9b650*/  @P2 LOP3.LUT R18, R18, 0x10000, RZ, 0xfc, !PT ;  /* 0x0001000012122812 */ /* 0x000fc800078efcff */
[----:B------:R-:W-:Y:S01]  /*9b660*/  LOP3.LUT R18, R18, 0xffff7fff, RZ, 0xc0, !PT ;  /* 0xffff7fff12127812 */ /* 0x000fe200078ec0ff */
[----:B------:R0:W-:Y:S03]  /*9b670*/  STL [R1+0x168], R0 ;  /* 0x0001680001007387 */ /* 0x0001e60000100800 */
[----:B------:R-:W-:-:S04]  /*9b680*/  @P1 LOP3.LUT R18, R18, 0x8000, RZ, 0xfc, !PT ;  /* 0x0000800012121812 */ /* 0x000fc800078efcff */
[----:B------:R-:W-:Y:S01]  /*9b690*/  LOP3.LUT R18, R18, 0xffffbfff, RZ, 0xc0, !PT ;  /* 0xffffbfff12127812 */ /* 0x000fe200078ec0ff */
[----:B0-----:R-:W-:Y:S01]  /*9b6a0*/  VIADD R0, R0, UR32 ;  /* 0x0000002000007c36 */ /* 0x001fe20008000000 */
[----:B------:R-:W-:Y:S02]  /*9b6b0*/  ULDC UR32, c[0x0][0x248] ;  /* 0x0000920000207ab9 */ /* 0x000fe40000000800 */
[----:B------:R-:W-:Y:S02]  /*9b6c0*/  @P0 LOP3.LUT R18, R18, 0x4000, RZ, 0xfc, !PT ;  /* 0x0000400012120812 */ /* 0x000fe400078efcff */
[----:B------:R-:W-:Y:S01]  /*9b6d0*/  ISETP.GE.AND P0, PT, R2, UR35, PT ;  /* 0x0000002302007c0c */ /* 0x000fe2000bf06270 */
[----:B------:R0:W-:Y:S03]  /*9b6e0*/  STL [R1+0x16c], R0 ;  /* 0x00016c0001007387 */ /* 0x0001e60000100800 */
[----:B------:R-:W-:-:S02]  /*9b6f0*/  ISETP.LT.AND P3, PT, R4, UR38, !P0 ;  /* 0x0000002604007c0c */ /* 0x000fc4000c761270 */
[----:B------:R-:W-:Y:S02]  /*9b700*/  ISETP.LT.AND P2, PT, R5, UR36, !P0 ;  /* 0x0000002405007c0c */ /* 0x000fe4000c741270 */
[----:B------:R-:W-:Y:S02]  /*9b710*/  LOP3.LUT R18, R18, 0xffffdfff, RZ, 0xc0, !PT ;  /* 0xffffdfff12127812 */ /* 0x000fe400078ec0ff */
[----:B------:R-:W-:Y:S01]  /*9b720*/  ISETP.LT.AND P1, PT, R3, UR51, !P0 ;  /* 0x0000003303007c0c */ /* 0x000fe2000c721270 */
[----:B------:R-:W-:Y:S01]  /*9b730*/  VIADD R2, R8, 0x6e ;  /* 0x0000006e08027836 */ /* 0x000fe20000000000 */
[----:B------:R-:W-:Y:S01]  /*9b740*/  ULDC UR36, c[0x0][0x228] ;  /* 0x00008a0000247ab9 */ /* 0x000fe20000000800 */
[----:B------:R-:W-:Y:S01]  /*9b750*/  ULDC UR38, c[0x0][0x228] ;  /* 0x00008a0000267ab9 */ /* 0x000fe20000000800 */
[----:B------:R-:W-:Y:S01]  /*9b760*/  ULDC UR51, c[0x0][0x228] ;  /* 0x00008a0000337ab9 */ /* 0x000fe20000000800 */
[----:B0-----:R-:W-:Y:S01]  /*9b770*/  VIADD R0, R0, UR32 ;  /* 0x0000002000007c36 */ /* 0x001fe20008000000 */
[----:B------:R-:W-:-:S04]  /*9b780*/  ULDC UR32, c[0x0][0x248] ;  /* 0x0000920000207ab9 */ /* 0x000fc80000000800 */
[----:B------:R0:W-:Y:S02]  /*9b790*/  STL [R1+0x170], R0 ;  /* 0x0001700001007387 */ /* 0x0001e40000100800 */
        /* <DEDUP_REMOVED lines=16> */
[----:B------:R-:W-:Y:S01]  /*9b8a0*/  @P1 LOP3.LUT R18, R18, 0x800, RZ, 0xfc, !PT ;  /* 0x0000080012121812 */ /* 0x000fe200078efcff */
[----:B------:R0:W-:Y:S01]  /*9b8b0*/  STL [R1+0x180], R0 ;  /* 0x0001800001007387 */ /* 0x0001e20000100800 */
[----:B------:R-:W-:Y:S02]  /*9b8c0*/  ULDC UR32, c[0x0][0x248] ;  /* 0x0000920000207ab9 */ /* 0x000fe40000000800 */
[----:B------:R-:W-:-:S07]  /*9b8d0*/  LOP3.LUT R18, R18, 0xfffffbff, RZ, 0xc0, !PT ;  /* 0xfffffbff12127812 */ /* 0x000fce00078ec0ff */
[----:B------:R-:W-:Y:S02]  /*9b8e0*/  @P0 LOP3.LUT R18, R18, 0x400, RZ, 0xfc, !PT ;  /* 0x0000040012120812 */ /* 0x000fe400078efcff */
[----:B------:R-:W-:-:S04]  /*9b8f0*/  ISETP.GE.AND P0, PT, R2, UR37, PT ;  /* 0x0000002502007c0c */ /* 0x000fc8000bf06270 */
[----:B------:R-:W-:Y:S02]  /*9b900*/  ISETP.LT.AND P3, PT, R4, UR36, !P0 ;  /* 0x0000002404007c0c */ /* 0x000fe4000c761270 */
[----:B------:R-:W-:Y:S02]  /*9b910*/  ISETP.LT.AND P2, PT, R5, UR61, !P0 ;  /* 0x0000003d05007c0c */ /* 0x000fe4000c741270 */
[----:B------:R-:W-:Y:S02]  /*9b920*/  LOP3.LUT R18, R18, 0xfffffdff, RZ, 0xc0, !PT ;  /* 0xfffffdff12127812 */ /* 0x000fe400078ec0ff */
[----:B------:R-:W-:Y:S01]  /*9b930*/  ISETP.LT.AND P1, PT, R3, UR60, !P0 ;  /* 0x0000003c03007c0c */ /* 0x000fe2000c721270 */
[----:B0-----:R-:W-:Y:S01]  /*9b940*/  VIADD R0, R0, UR34 ;  /* 0x0000002200007c36 */ /* 0x001fe20008000000 */
[----:B------:R-:W-:Y:S01]  /*9b950*/  ULDC.64 UR34, c[0x0][0x228] ;  /* 0x00008a0000227ab9 */ /* 0x000fe20000000a00 */
[C---:B------:R-:W-:Y:S01]  /*9b960*/  VIADD R2, R8.reuse, 0x6d ;  /* 0x0000006d08027836 */ /* 0x040fe20000000000 */
[----:B------:R-:W-:Y:S01]  /*9b970*/  ULDC.64 UR36, c[0x0][0x228] ;  /* 0x00008a0000247ab9 */ /* 0x000fe20000000a00 */
[----:B------:R-:W-:Y:S01]  /*9b980*/  VIADD R7, R8, 0x5c ;  /* 0x0000005c08077836 */ /* 0x000fe20000000000 */
[----:B------:R-:W-:Y:S01]  /*9b990*/  LOP3.LUT R10, R10, 0x7fffffff, RZ, 0xc0, !PT ;  /* 0x7fffffff0a0a7812 */ /* 0x000fe200078ec0ff */
[----:B------:R-:W-:Y:S01]  /*9b9a0*/  ULDC UR61, c[0x0][0x228] ;  /* 0x00008a00003d7ab9 */ /* 0x000fe20000000800 */
        /* <DEDUP_REMOVED lines=15> */
[----:B------:R-:W-:Y:S01]  /*9baa0*/  ULDC.64 UR38, c[0x0][0x228] ;  /* 0x00008a0000267ab9 */ /* 0x000fe20000000a00 */
[----:B------:R0:W-:Y:S01]  /*9bab0*/  STL [R1+0x184], R0 ;  /* 0x0001840001007387 */ /* 0x0001e20000100800 */
        /* <DEDUP_REMOVED lines=21> */
[----:B------:R0:W-:Y:S01]  /*9bc10*/  STL [R1+0x188], R0 ;  /* 0x0001880001007387 */ /* 0x0001e20000100800 */
        /* <DEDUP_REMOVED lines=8> */
[----:B------:R-:W-:Y:S02]  /*9bca0*/  ISETP.LT.AND P3, PT, R4, UR56, !P0 ;  /* 0x0000003804007c0c */ /* 0x000fe4000c761270 */
[----:B------:R-:W-:Y:S02]  /*9bcb0*/  LOP3.LUT R18, R18, 0xfffffffe, RZ, 0xc0, !PT ;  /* 0xfffffffe12127812 */ /* 0x000fe400078ec0ff */
[----:B------:R-:W-:-:S02]  /*9bcc0*/  LOP3.LUT R20, R20, 0xdfffffff, RZ, 0xc0, !PT ;  /* 0xdfffffff14147812 */ /* 0x000fc400078ec0ff */
[----:B------:R-:W-:Y:S01]  /*9bcd0*/  ISETP.LT.AND P1, PT, R3, UR5, !P0 ;  /* 0x0000000503007c0c */ /* 0x000fe2000c721270 */
[----:B0-----:R-:W-:Y:S01]  /*9bce0*/  VIADD R0, R0, UR32 ;  /* 0x0000002000007c36 */ /* 0x001fe20008000000 */
[----:B------:R-:W-:Y:S02]  /*9bcf0*/  @P2 LOP3.LUT R18, R18, 0x1, RZ, 0xfc, !PT ;  /* 0x0000000112122812 */ /* 0x000fe400078efcff */
[----:B------:R-:W-:Y:S01]  /*9bd00*/  ISETP.LT.AND P2, PT, R5, UR50, !P0 ;  /* 0x0000003205007c0c */ /* 0x000fe2000c741270 */
[----:B------:R-:W-:Y:S01]  /*9bd10*/  VIADD R2, R8, 0x6a ;  /* 0x0000006a08027836 */ /* 0x000fe20000000000 */
[----:B------:R-:W-:Y:S01]  /*9bd20*/  ULDC UR56, c[0x0][0x248] ;  /* 0x0000920000387ab9 */ /* 0x000fe20000000800 */
[----:B------:R-:W-:Y:S01]  /*9bd30*/  @P3 LOP3.LUT R20, R20, 0x20000000, RZ, 0xfc, !PT ;  /* 0x2000000014143812 */ /* 0x000fe200078efcff */
[----:B------:R-:W-:Y:S01]  /*9bd40*/  ULDC UR32, c[0x0][0x248] ;  /* 0x0000920000207ab9 */ /* 0x000fe20000000800 */
[----:B------:R0:W-:Y:S01]  /*9bd50*/  STL [R1+0x18c], R0 ;  /* 0x00018c0001007387 */ /* 0x0001e20000100800 */
[----:B------:R-:W-:Y:S01]  /*9bd60*/  ULDC UR5, c[0x0][0x248] ;  /* 0x0000920000057ab9 */ /* 0x000fe20000000800 */
[----:B------:R-:W-:-:S02]  /*9bd70*/  LOP3.LUT R20, R20, 0xefffffff, RZ, 0xc0, !PT ;  /* 0xefffffff14147812 */ /* 0x000fc400078ec0ff */
[----:B------:R-:W-:Y:S01]  /*9bd80*/  ISETP.LT.AND P0, PT, R6, UR40, !P0 ;  /* 0x0000002806007c0c */ /* 0x000fe2000c701270 */
[----:B------:R-:W-:Y:S01]  /*9bd90*/  ULDC UR50, c[0x0][0x228] ;  /* 0x00008a0000327ab9 */ /* 0x000fe20000000800 */
[----:B------:R-:W-:Y:S02]  /*9bda0*/  ULDC UR40, c[0x0][0x248] ;  /* 0x0000920000287ab9 */ /* 0x000fe40000000800 */
[----:B------:R-:W-:-:S04]  /*9bdb0*/  @P2 LOP3.LUT R20, R20, 0x10000000, RZ, 0xfc, !PT ;  /* 0x1000000014142812 */ /* 0x000fc800078efcff */
[----:B------:R-:W-:-:S04]  /*9bdc0*/  LOP3.LUT R20, R20, 0xf7ffffff, RZ, 0xc0, !PT ;  /* 0xf7ffffff14147812 */ /* 0x000fc800078ec0ff */
[----:B------:R-:W-:Y:S01]  /*9bdd0*/  @P1 LOP3.LUT R20, R20, 0x8000000, RZ, 0xfc, !PT ;  /* 0x0800000014141812 */ /* 0x000fe200078efcff */
[----:B0-----:R-:W-:Y:S01]  /*9bde0*/  VIADD R0, R0, UR32 ;  /* 0x0000002000007c36 */ /* 0x001fe20008000000 */
[----:B------:R-:W-:Y:S02]  /*9bdf0*/  ULDC UR32, c[0x0][0x248] ;  /* 0x0000920000207ab9 */ /* 0x000fe40000000800 */
[----:B------:R-:W-:Y:S02]  /*9be00*/  LOP3.LUT R20, R20, 0xfbffffff, RZ, 0xc0, !PT ;  /* 0xfbffffff14147812 */ /* 0x000fe400078ec0ff */
[----:B------:R0:W-:Y:S02]  /*9be10*/  STL [R1+0x190], R0 ;  /* 0x0001900001007387 */ /* 0x0001e40000100800 */
        /* <DEDUP_REMOVED lines=61> */
[----:B------:R-:W-:-:S06]  /*9c1f0*/  ULDC.64 UR38, c[0x0][0x228] ;  /* 0x00008a0000267ab9 */ /* 0x000fcc0000000a00 */
        /* <DEDUP_REMOVED lines=13> */
[----:B------:R0:W-:Y:S01]  /*9c2d0*/  STL [R1+0x1ac], R0 ;  /* 0x0001ac0001007387 */ /* 0x0001e20000100800 */
[----:B------:R-:W-:Y:S02]  /*9c2e0*/  LOP3.LUT R20, R20, 0xffffdfff, RZ, 0xc0, !PT ;  /* 0xffffdfff14147812 */ /* 0x000fe400078ec0ff */
[----:B------:R-:W-:Y:S02]  /*9c2f0*/  ISETP.LT.AND P3, PT, R4, UR16, !P0 ;  /* 0x0000001004007c0c */ /* 0x000fe4000c761270 */
[----:B------:R-:W-:Y:S02]  /*9c300*/  ISETP.LT.AND P2, PT, R5, UR20, !P0 ;  /* 0x0000001405007c0c */ /* 0x000fe4000c741270 */
[----:B------:R-:W-:Y:S01]  /*9c310*/  ISETP.LT.AND P1, PT, R3, UR22, !P0 ;  /* 0x0000001603007c0c */ /* 0x000fe2000c721270 */
[----:B------:R-:W-:Y:S01]  /*9c320*/  VIADD R2, R8, 0x66 ;  /* 0x0000006608027836 */ /* 0x000fe20000000000 */
[----:B------:R-:W-:Y:S01]  /*9c330*/  ULDC UR22, c[0x0][0x248] ;  /* 0x0000920000167ab9 */ /* 0x000fe20000000800 */
[----:B------:R-:W-:Y:S01]  /*9c340*/  ULDC UR41, c[0x0][0x248] ;  /* 0x0000920000297ab9 */ /* 0x000fe20000000800 */
[----:B------:R-:W-:Y:S01]  /*9c350*/  ULDC UR20, c[0x0][0x228] ;  /* 0x00008a0000147ab9 */ /* 0x000fe20000000800 */
[----:B0-----:R-:W-:Y:S01]  /*9c360*/  VIADD R0, R0, UR5 ;  /* 0x0000000500007c36 */ /* 0x001fe20008000000 */
[----:B------:R-:W-:Y:S01]  /*9c370*/  ULDC UR5, c[0x0][0x248] ;  /* 0x0000920000057ab9 */ /* 0x000fe20000000800 */
[----:B------:R-:W-:-:S03]  /*9c380*/  ULDC UR16, c[0x0][0x228] ;  /* 0x00008a0000107ab9 */ /* 0x000fc60000000800 */
[----:B------:R0:W-:Y:S01]  /*9c390*/  STL [R1+0x1b0], R0 ;  /* 0x0001b00001007387 */ /* 0x0001e20000100800 */
[----:B------:R-:W-:Y:S01]  /*9c3a0*/  @P3 LOP3.LUT R20, R20, 0x2000, RZ, 0xfc, !PT ;  /* 0x0000200014143812 */ /* 0x000fe200078efcff */
[----:B0-----:R-:W-:Y:S01]  /*9c3b0*/  VIADD R0, R0, UR5 ;  /* 0x0000000500007c36 */ /* 0x001fe20008000000 */
[----:B------:R-:W-:Y:S02]  /*9c3c0*/  ULDC UR5, c[0x0][0x248] ;  /* 0x0000920000057ab9 */ /* 0x000fe40000000800 */
[----:B------:R-:W-:Y:S02]  /*9c3d0*/  LOP3.LUT R20, R20, 0xffffefff, RZ, 0xc0, !PT ;  /* 0xffffefff14147812 */ /* 0x000fe400078ec0ff */
[----:B------:R0:W-:Y:S02]  /*9c3e0*/  STL [R1+0x1b4], R0 ;  /* 0x0001b40001007387 */ /* 0x0001e40000100800 */
        /* <DEDUP_REMOVED lines=16> */
[----:B------:R-:W-:Y:S01]  /*9c4f0*/  ISETP.LT.AND P2, PT, R5, UR23, !P0 ;  /* 0x0000001705007c0c */ /* 0x000fe2000c741270 */
[----:B0-----:R-:W-:Y:S01]  /*9c500*/  VIADD R0, R0, UR12 ;  /* 0x0000000c00007c36 */ /* 0x001fe20008000000 */
[----:B------:R-:W-:Y:S01]  /*9c510*/  ISETP.LT.AND P1, PT, R3, UR24, !P0 ;  /* 0x0000001803007c0c */ /* 0x000fe2000c721270 */
[----:B------:R-:W-:Y:S01]  /*9c520*/  VIADD R2, R8, 0x65 ;  /* 0x0000006508027836 */ /* 0x000fe20000000000 */
[----:B------:R-:W-:Y:S01]  /*9c530*/  ULDC UR11, c[0x0][0x248] ;  /* 0x00009200000b7ab9 */ /* 0x000fe20000000800 */
[----:B------:R-:W-:-:S06]  /*9c540*/  ULDC UR33, c[0x0][0x248] ;  /* 0x0000920000217ab9 */ /* 0x000fcc0000000800 */
[----:B------:R-:W-:Y:S01]  /*9c550*/  @P3 LOP3.LUT R20, R20, 0x200, RZ, 0xfc, !PT ;  /* 0x0000020014143812 */ /* 0x000fe200078efcff */
[----:B------:R0:W-:Y:S01]  /*9c560*/  STL [R1+0x1c0], R0 ;  /* 0x0001c00001007387 */ /* 0x0001e20000100800 */
[----:B------:R-:W-:Y:S01]  /*9c570*/  ULDC UR12, c[0x0][0x228] ;  /* 0x00008a00000c7ab9 */ /* 0x000fe20000000800 */
[----:B------:R-:W-:Y:S01]  /*9c580*/  ULDC UR24, c[0x0][0x228] ;  /* 0x00008a0000187ab9 */ /* 0x000fe20000000800 */
[----:B------:R-:W-:-:S04]  /*9c590*/  LOP3.LUT R20, R20, 0xfffffeff, RZ, 0xc0, !PT ;  /* 0xfffffeff14147812 */ /* 0x000fc800078ec0ff */
[----:B------:R-:W-:Y:S01]  /*9c5a0*/  @P2 LOP3.LUT R20, R20, 0x100, RZ, 0xfc, !PT ;  /* 0x0000010014142812 */ /* 0x000fe200078efcff */
[----:B0-----:R-:W-:Y:S01]  /*9c5b0*/  VIADD R0, R0, UR18 ;  /* 0x0000001200007c36 */ /* 0x001fe20008000000 */
[----:B------:R-:W-:Y:S02]  /*9c5c0*/  ULDC.64 UR18, c[0x0][0x228] ;  /* 0x00008a0000127ab9 */ /* 0x000fe40000000a00 */
[----:B------:R-:W-:Y:S02]  /*9c5d0*/  LOP3.LUT R20, R20, 0xffffff7f, RZ, 0xc0, !PT ;  /* 0xffffff7f14147812 */ /* 0x000fe400078ec0ff */
[----:B------:R-:W-:Y:S01]  /*9c5e0*/  ISETP.LT.AND P0, PT, R6, UR18, !P0 ;  /* 0x0000001206007c0c */ /* 0x000fe2000c701270 */
[----:B------:R-:W-:Y:S01]  /*9c5f0*/  ULDC UR18, c[0x0][0x228] ;  /* 0x00008a0000127ab9 */ /* 0x000fe20000000800 */
[----:B------:R-:W-:-:S04]  /*9c600*/  @P1 LOP3.LUT R20, R20, 0x80, RZ, 0xfc, !PT ;  /* 0x0000008014141812 */ /* 0x000fc800078efcff */
[----:B------:R-:W-:-:S07]  /*9c610*/  LOP3.LUT R20, R20, 0xffffffbf, RZ, 0xc0, !PT ;  /* 0xffffffbf14147812 */ /* 0x000fce00078ec0ff */
[----:B------:R-:W-:Y:S02]  /*9c620*/  @P0 LOP3.LUT R20, R20, 0x40, RZ, 0xfc, !PT ;  /* 0x0000004014140812 */ /* 0x000fe400078efcff */
[----:B------:R-:W-:Y:S02]  /*9c630*/  ISETP.GE.AND P0, PT, R2, UR35, PT ;  /* 0x0000002302007c0c */ /* 0x000fe4000bf06270 */
[----:B------:R-:W-:Y:S02]  /*9c640*/  LOP3.LUT R20, R20, 0xffffffdf, RZ, 0xc0, !PT ;  /* 0xffffffdf14147812 */ /* 0x000fe400078ec0ff */
[----:B------:R-:W-:Y:S02]  /*9c650*/  ISETP.LT.AND P3, PT, R4, UR26, !P0 ;  /* 0x0000001a04007c0c */ /* 0x000fe4000c761270 */
[----:B------:R-:W-:Y:S01]  /*9c660*/  ISETP.LT.AND P2, PT, R5, UR30, !P0 ;  /* 0x0000001e05007c0c */ /* 0x000fe2000c741270 */
[----:B------:R0:W-:Y:S01]  /*9c670*/  STL [R1+0x1c4], R0 ;  /* 0x0001c40001007387 */ /* 0x0001e20000100800 */
[----:B------:R-:W-:Y:S01]  /*9c680*/  ISETP.LT.AND P1, PT, R3, UR27, !P0 ;  /* 0x0000001b03007c0c */ /* 0x000fe2000c721270 */
[----:B------:R-:W-:Y:S01]  /*9c690*/  VIADD R2, R8, 0x64 ;  /* 0x0000006408027836 */ /* 0x000fe20000000000 */
[----:B------:R-:W-:Y:S01]  /*9c6a0*/  ULDC UR26, c[0x0][0x248] ;  /* 0x00009200001a7ab9 */ /* 0x000fe20000000800 */
[----:B------:R-:W-:Y:S01]  /*9c6b0*/  ULDC.64 UR34, c[0x0][0x228] ;  /* 0x00008a0000227ab9 */ /* 0x000fe20000000a00 */
[----:B------:R-:W-:-:S05]  /*9c6c0*/  ULDC UR30, c[0x0][0x248] ;  /* 0x00009200001e7ab9 */ /* 0x000fca0000000800 */
[----:B------:R-:W-:Y:S01]  /*9c6d0*/  @P3 LOP3.LUT R20, R20, 0x20, RZ, 0xfc, !PT ;  /* 0x0000002014143812 */ /* 0x000fe200078efcff */
[----:B0-----:R-:W-:Y:S01]  /*9c6e0*/  VIADD R0, R0, UR14 ;  /* 0x0000000e00007c36 */ /* 0x001fe20008000000 */
[----:B------:R-:W-:Y:S02]  /*9c6f0*/  ULDC UR14, c[0x0][0x228] ;  /* 0x00008a00000e7ab9 */ /* 0x000fe40000000800 */
[----:B------:R-:W-:Y:S02]  /*9c700*/  LOP3.LUT R20, R20, 0xffffffef, RZ, 0xc0, !PT ;  /* 0xffffffef14147812 */ /* 0x000fe400078ec0ff */
[----:B------:R0:W-:Y:S02]  /*9c710*/  STL [R1+0x1c8], R0 ;  /* 0x0001c80001007387 */ /* 0x0001e40000100800 */
[----:B------:R-:W-:-:S04]  /*9c720*/  @P2 LOP3.LUT R20, R20, 0x10, RZ, 0xfc, !PT ;  /* 0x0000001014142812 */ /* 0x000fc800078efcff */
[----:B------:R-:W-:Y:S01]  /*9c730*/  LOP3.LUT R20, R20, 0xfffffff7, RZ, 0xc0, !PT ;  /* 0xfffffff714147812 */ /* 0x000fe200078ec0ff */
[----:B0-----:R-:W-:Y:S01]  /*9c740*/  VIADD R0, R0, UR22 ;  /* 0x0000001600007c36 */ /* 0x001fe20008000000 */
[----:B------:R-:W-:Y:S02]  /*9c750*/  ULDC.64 UR22, c[0x0][0x228] ;  /* 0x00008a0000167ab9 */ /* 0x000fe40000000a00 */
[----:B------:R-:W-:Y:S02]  /*9c760*/  ISETP.LT.AND P0, PT, R6, UR22, !P0 ;  /* 0x0000001606007c0c */ /* 0x000fe4000c701270 */
[----:B------:R-:W-:Y:S01]  /*9c770*/  @P1 LOP3.LUT R20, R20, 0x8, RZ, 0xfc, !PT ;  /* 0x0000000814141812 */ /* 0x000fe200078efcff */
[----:B------:R0:W-:Y:S01]  /*9c780*/  STL [R1+0x1cc], R0 ;  /* 0x0001cc0001007387 */ /* 0x0001e20000100800 */
[----:B------:R-:W-:Y:S02]  /*9c790*/  ULDC UR22, c[0x0][0x248] ;  /* 0x0000920000167ab9 */ /* 0x000fe40000000800 */
[----:B------:R-:W-:Y:S01]  /*9c7a0*/  LOP3.LUT R20, R20, 0xfffffffb, RZ, 0xc0, !PT ;  /* 0xfffffffb14147812 */ /* 0x000fe200078ec0ff */
[----:B0-----:R-:W-:-:S06]  /*9c7b0*/  VIADD R0, R0, UR11 ;  /* 0x0000000b00007c36 */ /* 0x001fcc0008000000 */
[----:B------:R-:W-:Y:S02]  /*9c7c0*/  @P0 LOP3.LUT R20, R20, 0x4, RZ, 0xfc, !PT ;  /* 0x0000000414140812 */ /* 0x000fe400078efcff */
[----:B------:R-:W-:Y:S01]  /*9c7d0*/  ISETP.GE.AND P0, PT, R2, UR13, PT ;  /* 0x0000000d02007c0c */ /* 0x000fe2000bf06270 */
[----:B------:R-:W-:Y:S01]  /*9c7e0*/  ULDC UR11, c[0x0][0x228] ;  /* 0x00008a00000b7ab9 */ /* 0x000fe20000000800 */
[----:B------:R0:W-:Y:S02]  /*9c7f0*/  STL [R1+0x1d0], R0 ;  /* 0x0001d00001007387 */ /* 0x0001e40000100800 */
[----:B------:R-:W-:Y:S02]  /*9c800*/  ISETP.LT.AND P1, PT, R3, UR42, !P0 ;  /* 0x0000002a03007c0c */ /* 0x000fe4000c721270 */
[----:B------:R-:W-:Y:S02]  /*9c810*/  ISETP.LT.AND P3, PT, R4, UR28, !P0 ;  /* 0x0000001c04007c0c */ /* 0x000fe4000c761270 */
[----:B------:R-:W-:Y:S01]  /*9c820*/  ISETP.LT.AND P2, PT, R5, UR17, !P0 ;  /* 0x0000001105007c0c */ /* 0x000fe2000c741270 */
[----:B------:R-:W-:Y:S01]  /*9c830*/  VIADD R2, R8, 0x63 ;  /* 0x0000006308027836 */ /* 0x000fe20000000000 */
[----:B------:R-:W-:Y:S01]  /*9c840*/  LOP3.LUT R20, R20, 0xfffffffd, RZ, 0xc0, !PT ;  /* 0xfffffffd14147812 */ /* 0x000fe200078ec0ff */
[----:B------:R-:W-:Y:S01]  /*9c850*/  ULDC UR17, c[0x0][0x248] ;  /* 0x0000920000117ab9 */ /* 0x000fe20000000800 */
        /* <DEDUP_REMOVED lines=21> */
[----:B------:R-:W-:Y:S02]  /*9c9b0*/  VIADD R2, R8, 0x62 ;  /* 0x0000006208027836 */ /* 0x000fe40000000000 */
        /* <DEDUP_REMOVED lines=49> */
[----:B------:R-:W-:-:S04]  /*9ccd0*/  LOP3.LUT R21, R21, 0xffefffff, RZ, 0xc0, !PT ;  /* 0xffefffff15157812 */ /* 0x000fc800078ec0ff */
[----:B------:R-:W-:-:S04]  /*9cce0*/  @P2 LOP3.LUT R21, R21, 0x100000, RZ, 0xfc, !PT ;  /* 0x0010000015152812 */ /* 0x000fc800078efcff */
[----:B------:R-:W-:-:S04]  /*9ccf0*/  LOP3.LUT R21, R21, 0xfff7ffff, RZ, 0xc0, !PT ;  /* 0xfff7ffff15157812 */ /* 0x000fc800078ec0ff */
[----:B------:R-:W-:-:S04]  /*9cd00*/  @P1 LOP3.LUT R21, R21, 0x80000, RZ, 0xfc, !PT ;  /* 0x0008000015151812 */ /* 0x000fc800078efcff */
[----:B------:R-:W-:Y:S01]  /*9cd10*/  LOP3.LUT R21, R21, 0xfffbffff, RZ, 0xc0, !PT ;  /* 0xfffbffff15157812 */ /* 0x000fe200078ec0ff */
[----:B------:R0:W-:Y:S03]  /*9cd20*/  STL [R1+0x1e4], R0 ;  /* 0x0001e40001007387 */ /* 0x0001e60000100800 */
        /* <DEDUP_REMOVED lines=11> */
[----:B------:R-:W-:Y:S01]  /*9cde0*/  ULDC.64 UR48, c[0x0][0x228] ;  /* 0x00008a0000307ab9 */ /* 0x000fe20000000a00 */
        /* <DEDUP_REMOVED lines=19> */
[----:B------:R-:W-:Y:S01]  /*9cf20*/  ULDC UR22, c[0x0][0x248] ;  /* 0x0000920000167ab9 */ /* 0x000fe20000000800 */
[----:B0-----:R-:W-:-:S08]  /*9cf30*/  VIADD R0, R0, UR26 ;  /* 0x0000001a00007c36 */ /* 0x001fd00008000000 */
[----:B------:R-:W-:Y:S01]  /*9cf40*/  @P0 LOP3.LUT R21, R21, 0x4000, RZ, 0xfc, !PT ;  /* 0x0000400015150812 */ /* 0x000fe200078efcff */
[----:B------:R-:W-:Y:S01]  /*9cf50*/  ULDC.64 UR26, c[0x0][0x228] ;  /* 0x00008a00001a7ab9 */ /* 0x000fe20000000a00 */
[----:B------:R0:W-:Y:S01]  /*9cf60*/  STL [R1+0x1fc], R0 ;  /* 0x0001fc0001007387 */ /* 0x0001e20000100800 */
[----:B------:R-:W-:Y:S01]  /*9cf70*/  ISETP.GE.AND P0, PT, R2, UR35, PT ;  /* 0x0000002302007c0c */ /* 0x000fe2000bf06270 */
[----:B0-----:R-:W-:-:S03]  /*9cf80*/  VIADD R0, R0, UR42 ;  /* 0x0000002a00007c36 */ /* 0x001fc60008000000 */
[----:B------:R-:W-:Y:S02]  /*9cf90*/  ISETP.LT.AND P3, PT, R4, UR50, !P0 ;  /* 0x0000003204007c0c */ /* 0x000fe4000c761270 */
[----:B------:R-:W-:Y:S02]  /*9cfa0*/  ISETP.LT.AND P2, PT, R5, UR57, !P0 ;  /* 0x0000003905007c0c */ /* 0x000fe4000c741270 */
[----:B------:R-:W-:Y:S02]  /*9cfb0*/  LOP3.LUT R21, R21, 0xffffdfff, RZ, 0xc0, !PT ;  /* 0xffffdfff15157812 */ /* 0x000fe400078ec0ff */
[----:B------:R-:W-:Y:S01]  /*9cfc0*/  ISETP.LT.AND P1, PT, R3, UR51, !P0 ;  /* 0x0000003303007c0c */ /* 0x000fe2000c721270 */
[----:B------:R0:W-:Y:S04]  /*9cfd0*/  STL [R1+0x210], R0 ;  /* 0x0002100001007387 */ /* 0x0001e80000100800 */
[----:B------:R-:W2:Y:S01]  /*9cfe0*/  LDL.LU R2, [R1+0x3064] ;  /* 0x0030640001027983 */ /* 0x000ea20000300800 */
[----:B------:R-:W-:Y:S01]  /*9cff0*/  ULDC UR50, c[0x0][0x228] ;  /* 0x00008a0000327ab9 */ /* 0x000fe20000000800 */
[----:B------:R-:W-:Y:S01]  /*9d000*/  ULDC.64 UR42, c[0x0][0x228] ;  /* 0x00008a00002a7ab9 */ /* 0x000fe20000000a00 */
[----:B------:R-:W-:Y:S01]  /*9d010*/  ULDC UR57, c[0x0][0x228] ;  /* 0x00008a0000397ab9 */ /* 0x000fe20000000800 */
[----:B------:R-:W-:-:S04]  /*9d020*/  @P3 LOP3.LUT R21, R21, 0x2000, RZ, 0xfc, !PT ;  /* 0x0000200015153812 */ /* 0x000fc800078efcff */
[----:B------:R-:W-:Y:S02]  /*9d030*/  LOP3.LUT R21, R21, 0xffffefff, RZ, 0xc0, !PT ;  /* 0xffffefff15157812 */ /* 0x000fe400078ec0ff */
[----:B------:R-:W-:Y:S01]  /*9d040*/  ISETP.LT.AND P0, PT, R6, UR26, !P0 ;  /* 0x0000001a06007c0c */ /* 0x000fe2000c701270 */
[----:B0-----:R-:W-:Y:S01]  /*9d050*/  VIADD R0, R0, UR41 ;  /* 0x0000002900007c36 */ /* 0x001fe20008000000 */
[----:B------:R-:W-:Y:S01]  /*9d060*/  ULDC UR26, c[0x0][0x228] ;  /* 0x00008a00001a7ab9 */ /* 0x000fe20000000800 */
[----:B------:R-:W-:-:S04]  /*9d070*/  @P2 LOP3.LUT R21, R21, 0x1000, RZ, 0xfc, !PT ;  /* 0x0000100015152812 */ /* 0x000fc800078efcff */
[----:B------:R-:W-:Y:S01]  /*9d080*/  LOP3.LUT R21, R21, 0xfffff7ff, RZ, 0xc0, !PT ;  /* 0xfffff7ff15157812 */ /* 0x000fe200078ec0ff */
[----:B------:R0:W-:Y:S03]  /*9d090*/  STL [R1+0x214], R0 ;  /* 0x0002140001007387 */ /* 0x0001e60000100800 */
[----:B------:R-:W-:-:S04]  /*9d0a0*/  @P1 LOP3.LUT R21, R21, 0x800, RZ, 0xfc, !PT ;  /* 0x0000080015151812 */ /* 0x000fc800078efcff */
[----:B------:R-:W-:-:S04]  /*9d0b0*/  LOP3.LUT R21, R21, 0xfffffbff, RZ, 0xc0, !PT ;  /* 0xfffffbff15157812 */ /* 0x000fc800078ec0ff */
[----:B------:R-:W-:-:S04]  /*9d0c0*/  @P0 LOP3.LUT R21, R21, 0x400, RZ, 0xfc, !PT ;  /* 0x0000040015150812 */ /* 0x000fc800078efcff */
[----:B------:R-:W-:Y:S01]  /*9d0d0*/  LOP3.LUT R21, R21, 0xfffffdff, RZ, 0xc0, !PT ;  /* 0xfffffdff15157812 */ /* 0x000fe200078ec0ff */
[----:B0-----:R-:W-:Y:S01]  /*9d0e0*/  VIADD R0, R0, UR40 ;  /* 0x0000002800007c36 */ /* 0x001fe20008000000 */
[----:B------:R-:W-:Y:S01]  /*9d0f0*/  ULDC.64 UR40, c[0x0][0x228] ;  /* 0x00008a0000287ab9 */ /* 0x000fe20000000a00 */
[----:B--2---:R-:W-:-:S05]  /*9d100*/  LOP3.LUT R2, R2, 0x1f0, RZ, 0xc0, !PT ;  /* 0x000001f002027812 */ /* 0x004fca00078ec0ff */
[----:B------:R0:W-:Y:S02]  /*9d110*/  STL [R1+0x24], R2 ;  /* 0x0000240201007387 */ /* 0x0001e40000100800 */
[----:B0-----:R-:W-:-:S05]  /*9d120*/  VIADD R2, R8, 0x5e ;  /* 0x0000005e08027836 */ /* 0x001fca0000000000 */
[----:B------:R-:W-:-:S04]  /*9d130*/  ISETP.GE.AND P0, PT, R2, UR39, PT ;  /* 0x0000002702007c0c */ /* 0x000fc8000bf06270 */
[----:B------:R-:W-:Y:S02]  /*9d140*/  ISETP.LT.AND P3, PT, R4, UR46, !P0 ;  /* 0x0000002e04007c0c */ /* 0x000fe4000c761270 */
[----:B------:R-:W-:Y:S02]  /*9d150*/  ISETP.LT.AND P2, PT, R5, UR44, !P0 ;  /* 0x0000002c05007c0c */ /* 0x000fe4000c741270 */
[----:B------:R-:W-:Y:S01]  /*9d160*/  ISETP.LT.AND P1, PT, R3, UR50, !P0 ;  /* 0x0000003203007c0c */ /* 0x000fe2000c721270 */
[----:B------:R0:W-:Y:S01]  /*9d170*/  STL [R1+0x218], R0 ;  /* 0x0002180001007387 */ /* 0x0001e20000100800 */
[----:B------:R-:W-:Y:S01]  /*9d180*/  VIADD R2, R8, 0x5d ;  /* 0x0000005d08027836 */ /* 0x000fe20000000000 */
[----:B------:R-:W-:Y:S01]  /*9d190*/  ULDC UR46, c[0x0][0x228] ;  /* 0x00008a00002e7ab9 */ /* 0x000fe20000000800 */
[----:B------:R-:W-:Y:S01]  /*9d1a0*/  ULDC UR44, c[0x0][0x228] ;  /* 0x00008a00002c7ab9 */ /* 0x000fe20000000800 */
[----:B------:R-:W-:-:S04]  /*9d1b0*/  ULDC.64 UR50, c[0x0][0x228] ;  /* 0x00008a0000327ab9 */ /* 0x000fc80000000a00 */
[----:B------:R-:W-:-:S04]  /*9d1c0*/  @P3 LOP3.LUT R21, R21, 0x200, RZ, 0xfc, !PT ;  /* 0x0000020015153812 */ /* 0x000fc800078efcff */
[----:B------:R-:W-:Y:S01]  /*9d1d0*/  LOP3.LUT R21, R21, 0xfffffeff, RZ, 0xc0, !PT ;  /* 0xfffffeff15157812 */ /* 0x000fe200078ec0ff */
[----:B0-----:R-:W-:Y:S01]  /*9d1e0*/  VIADD R0, R0, UR30 ;  /* 0x0000001e00007c36 */ /* 0x001fe20008000000 */
[----:B------:R-:W-:Y:S02]  /*9d1f0*/  ULDC.64 UR30, c[0x0][0x228] ;  /* 0x00008a00001e7ab9 */ /* 0x000fe40000000a00 */
[----:B------:R-:W-:Y:S02]  /*9d200*/  @P2 LOP3.LUT R21, R21, 0x100, RZ, 0xfc, !PT ;  /* 0x0000010015152812 */ /* 0x000fe400078efcff */
[----:B------:R-:W-:Y:S01]  /*9d210*/  ISETP.LT.AND P0, PT, R6, UR30, !P0 ;  /* 0x0000001e06007c0c */ /* 0x000fe2000c701270 */
[----:B------:R0:W-:Y:S01]  /*9d220*/  STL [R1+0x21c], R0 ;  /* 0x00021c0001007387 */ /* 0x0001e20000100800 */
[----:B------:R-:W-:Y:S01]  /*9d230*/  ULDC UR30, c[0x0][0x228] ;  /* 0x00008a00001e7ab9 */ /* 0x000fe20000000800 */
        /* <DEDUP_REMOVED lines=9> */
[----:B0-----:R-:W-:-:S02]  /*9d2d0*/  VIADD R0, R0, UR45 ;  /* 0x0000002d00007c36 */ /* 0x001fc40008000000 */
[----:B------:R-:W-:Y:S01]  /*9d2e0*/  VIADD R2, R8, 0x5b ;  /* 0x0000005b08027836 */ /* 0x000fe20000000000 */
[----:B------:R-:W-:-:S05]  /*9d2f0*/  ULDC.64 UR28, c[0x0][0x228] ;  /* 0x00008a00001c7ab9 */ /* 0x000fca0000000a00 */
[----:B------:R-:W-:Y:S02]  /*9d300*/  @P3 LOP3.LUT R21, R21, 0x20, RZ, 0xfc, !PT ;  /* 0x0000002015153812 */ /* 0x000fe400078efcff */
[----:B------:R-:W-:Y:S01]  /*9d310*/  ISETP.LT.AND P0, PT, R6, UR42, !P0 ;  /* 0x0000002a06007c0c */ /* 0x000fe2000c701270 */
[----:B------:R0:W-:Y:S01]  /*9d320*/  STL [R1+0xba0], R0 ;  /* 0x000ba00001007387 */ /* 0x0001e20000100800 */
[----:B------:R-:W-:Y:S01]  /*9d330*/  ULDC UR42, c[0x0][0x228] ;  /* 0x00008a00002a7ab9 */ /* 0x000fe20000000800 */
[----:B------:R-:W-:Y:S01]  /*9d340*/  LOP3.LUT R21, R21, 0xffffffef, RZ, 0xc0, !PT ;  /* 0xffffffef15157812 */ /* 0x000fe200078ec0ff */
[----:B------:R-:W-:Y:S01]  /*9d350*/  ULDC.64 UR46, c[0x0][0x228] ;  /* 0x00008a00002e7ab9 */ /* 0x000fe20000000a00 */
[----:B------:R-:W-:Y:S02]  /*9d360*/  ULDC.64 UR44, c[0x0][0x228] ;  /* 0x00008a00002c7ab9 */ /* 0x000fe40000000a00 */
[----:B------:R-:W-:-:S04]  /*9d370*/  @P2 LOP3.LUT R21, R21, 0x10, RZ, 0xfc, !PT ;  /* 0x0000001015152812 */ /* 0x000fc800078efcff */
[----:B------:R-:W-:-:S04]  /*9d380*/  LOP3.LUT R21, R21, 0xfffffff7, RZ, 0xc0, !PT ;  /* 0xfffffff715157812 */ /* 0x000fc800078ec0ff */
[----:B------:R-:W-:Y:S01]  /*9d390*/  @P1 LOP3.LUT R21, R21, 0x8, RZ, 0xfc, !PT ;  /* 0x0000000815151812 */ /* 0x000fe200078efcff */
[----:B0-----:R-:W-:Y:S01]  /*9d3a0*/  VIADD R0, R0, UR38 ;  /* 0x0000002600007c36 */ /* 0x001fe20008000000 */
[----:B------:R-:W-:Y:S02]  /*9d3b0*/  ULDC.64 UR38, c[0x0][0x228] ;  /* 0x00008a0000267ab9 */ /* 0x000fe40000000a00 */
[----:B------:R-:W-:Y:S02]  /*9d3c0*/  LOP3.LUT R21, R21, 0xfffffffb, RZ, 0xc0, !PT ;  /* 0xfffffffb15157812 */ /* 0x000fe400078ec0ff */
[----:B------:R0:W-:Y:S02]  /*9d3d0*/  STL [R1+0xba4], R0 ;  /* 0x000ba40001007387 */ /* 0x0001e40000100800 */
[----:B------:R-:W-:Y:S02]  /*9d3e0*/  @P0 LOP3.LUT R21, R21, 0x4, RZ, 0xfc, !PT ;  /* 0x0000000415150812 */ /* 0x000fe400078efcff */
[----:B------:R-:W-:Y:S01]  /*9d3f0*/  ISETP.GE.AND P0, PT, R7, UR23, PT ;  /* 0x0000001707007c0c */ /* 0x000fe2000bf06270 */
[----:B------:R-:W-:-:S03]  /*9d400*/  ULDC UR23, c[0x0][0x228] ;  /* 0x00008a0000177ab9 */ /* 0x000fc60000000800 */
[----:B------:R-:W-:Y:S01]  /*9d410*/  ISETP.LT.AND P1, PT, R3, UR42, !P0 ;  /* 0x0000002a03007c0c */ /* 0x000fe2000c721270 */
[----:B0-----:R-:W-:Y:S01]  /*9d420*/  VIADD R0, R0, UR34 ;  /* 0x0000002200007c36 */ /* 0x001fe20008000000 */
[----:B------:R-:W-:Y:S02]  /*9d430*/  ISETP.LT.AND P3, PT, R4, UR23, !P0 ;  /* 0x0000001704007c0c */ /* 0x000fe4000c761270 */
[----:B------:R-:W-:Y:S01]  /*9d440*/  LOP3.LUT R21, R21, 0xfffffffd, RZ, 0xc0, !PT ;  /* 0xfffffffd15157812 */ /* 0x000fe200078ec0ff */
[----:B------:R-:W-:Y:S01]  /*9d450*/  ULDC UR42, c[0x0][0x228] ;  /* 0x00008a00002a7ab9 */ /* 0x000fe20000000800 */
[----:B------:R-:W-:Y:S01]  /*9d460*/  VIADD R7, R8, 0x5a ;  /* 0x0000005a08077836 */ /* 0x000fe20000000000 */
[----:B------:R0:W-:Y:S01]  /*9d470*/  STL [R1+0xba8], R0 ;  /* 0x000ba80001007387 */ /* 0x0001e20000100800 */
[----:B------:R-:W-:Y:S01]  /*9d480*/  ULDC.64 UR34, c[0x0][0x228] ;  /* 0x00008a0000227ab9 */ /* 0x000fe20000000a00 */
[----:B0-----:R-:W-:Y:S01]  /*9d490*/  VIADD R0, R0, UR17 ;  /* 0x0000001100007c36 */ /* 0x001fe20008000000 */
[----:B------:R-:W-:-:S02]  /*9d4a0*/  ULDC UR17, c[0x0][0x228] ;  /* 0x00008a0000117ab9 */ /* 0x000fc40000000800 */
[----:B------:R-:W-:Y:S02]  /*9d4b0*/  ISETP.LT.AND P2, PT, R5, UR17, !P0 ;  /* 0x0000001105007c0c */ /* 0x000fe4000c741270 */
[----:B------:R-:W-:Y:S02]  /*9d4c0*/  ISETP.LT.AND P0, PT, R6, UR30, !P0 ;  /* 0x0000001e06007c0c */ /* 0x000fe4000c701270 */
[----:B------:R-:W-:Y:S02]  /*9d4d0*/  @P1 LOP3.LUT R10, R10, 0x80000000, RZ, 0xfc, !PT ;  /* 0x800000000a0a1812 */ /* 0x000fe400078efcff */
[----:B------:R-:W-:Y:S01]  /*9d4e0*/  @P3 LOP3.LUT R21, R21, 0x2, RZ, 0xfc, !PT ;  /* 0x0000000215153812 */ /* 0x000fe200078efcff */
[----:B------:R-:W-:Y:S01]  /*9d4f0*/  ULDC UR30, c[0x0][0x228] ;  /* 0x00008a00001e7ab9 */ /* 0x000fe20000000800 */
[----:B------:R-:W-:-:S07]  /*9d500*/  LOP3.LUT R10, R10, 0xbfffffff, RZ, 0xc0, !PT ;  /* 0xbfffffff0a0a7812 */ /* 0x000fce00078ec0ff */
[----:B------:R-:W-:Y:S02]  /*9d510*/  @P0 LOP3.LUT R10, R10, 0x40000000, RZ, 0xfc, !PT ;  /* 0x400000000a0a0812 */ /* 0x000fe400078efcff */
[----:B------:R-:W-:Y:S02]  /*9d520*/  ISETP.GE.AND P0, PT, R2, UR27, PT ;  /* 0x0000001b02007c0c */ /* 0x000fe4000bf06270 */
[----:B------:R-:W-:Y:S02]  /*9d530*/  LOP3.LUT R21, R21, 0xfffffffe, RZ, 0xc0, !PT ;  /* 0xfffffffe15157812 */ /* 0x000fe400078ec0ff */
[----:B------:R-:W-:Y:S02]  /*9d540*/  ISETP.LT.AND P3, PT, R4, UR50, !P0 ;  /* 0x0000003204007c0c */ /* 0x000fe4000c761270 */
[----:B------:R-:W-:Y:S02]  /*9d550*/  @P2 LOP3.LUT R21, R21, 0x1, RZ, 0xfc, !PT ;  /* 0x0000000115152812 */ /* 0x000fe400078efcff */
[----:B------:R-:W-:-:S02]  /*9d560*/  ISETP.LT.AND P2, PT, R5, UR42, !P0 ;  /* 0x0000002a05007c0c */ /* 0x000fc4000c741270 */
[----:B------:R-:W-:Y:S02]  /*9d570*/  LOP3.LUT R10, R10, 0xdfffffff, RZ, 0xc0, !PT ;  /* 0xdfffffff0a0a7812 */ /* 0x000fe400078ec0ff */
[----:B------:R-:W-:-:S05]  /*9d580*/  ISETP.LT.AND P1, PT, R3, UR30, !P0 ;  /* 0x0000001e03007c0c */ /* 0x000fca000c721270 */
[----:B------:R-:W-:-:S04]  /*9d590*/  @P3 LOP3.LUT R10, R10, 0x20000000, RZ, 0xfc, !PT ;  /* 0x200000000a0a3812 */ /* 0x000fc800078efcff */
        /* <DEDUP_REMOVED lines=11> */
[----:B------:R-:W-:-:S07]  /*9d650*/  ISETP.LT.AND P2, PT, R3, UR59, !P0 ;  /* 0x0000003b03007c0c */ /* 0x000fce000c741270 */
[----:B------:R-:W-:-:S04]  /*9d660*/  @P1 LOP3.LUT R10, R10, 0x2000000, RZ, 0xfc, !PT ;  /* 0x020000000a0a1812 */ /* 0x000fc800078efcff */
[----:B------:R-:W-:Y:S01]  /*9d670*/  LOP3.LUT R10, R10, 0xfeffffff, RZ, 0xc0, !PT ;  /* 0xfeffffff0a0a7812 */ /* 0x000fe200078ec0ff */
[----:B------:R-:W-:-:S03]  /*9d680*/  VIADD R2, R8, 0x59 ;  /* 0x0000005908027836 */ /* 0x000fc60000000000 */
[----:B------:R-:W-:Y:S02]  /*9d690*/  @P3 LOP3.LUT R10, R10, 0x1000000, RZ, 0xfc, !PT ;  /* 0x010000000a0a3812 */ /* 0x000fe400078efcff */
[----:B------:R-:W-:Y:S02]  /*9d6a0*/  ISETP.LT.AND P1, PT, R6, UR58, !P0 ;  /* 0x0000003a06007c0c */ /* 0x000fe4000c721270 */
[----:B------:R-:W-:Y:S02]  /*9d6b0*/  LOP3.LUT R10, R10, 0xff7fffff, RZ, 0xc0, !PT ;  /* 0xff7fffff0a0a7812 */ /* 0x000fe400078ec0ff */
[----:B------:R-:W-:Y:S02]  /*9d6c0*/  ISETP.GE.AND P0, PT, R2, UR43, PT ;  /* 0x0000002b02007c0c */ /* 0x000fe4000bf06270 */
[----:B------:R-:W-:Y:S01]  /*9d6d0*/  @P2 LOP3.LUT R10, R10, 0x800000, RZ, 0xfc, !PT ;  /* 0x008000000a0a2812 */ /* 0x000fe200078efcff */
[----:B------:R0:W-:Y:S01]  /*9d6e0*/  STL [R1+0xbac], R0 ;  /* 0x000bac0001007387 */ /* 0x0001e20000100800 */
[----:B------:R-:W-:-:S02]  /*9d6f0*/  ISETP.LT.AND P3, PT, R4, UR38, !P0 ;  /* 0x0000002604007c0c */ /* 0x000fc4000c761270 */
[----:B------:R-:W-:Y:S01]  /*9d700*/  LOP3.LUT R10, R10, 0xffbfffff, RZ, 0xc0, !PT ;  /* 0xffbfffff0a0a7812 */ /* 0x000fe200078ec0ff */
[----:B0-----:R-:W-:-:S03]  /*9d710*/  VIADD R0, R0, UR13 ;  /* 0x0000000d00007c36 */ /* 0x001fc60008000000 */
[----:B------:R-:W-:Y:S02]  /*9d720*/  @P1 LOP3.LUT R10, R10, 0x400000, RZ, 0xfc, !PT ;  /* 0x004000000a0a1812 */ /* 0x000fe400078efcff */
[----:B------:R-:W-:Y:S01]  /*9d730*/  ISETP.LT.AND P2, PT, R5, UR10, !P0 ;  /* 0x0000000a05007c0c */ /* 0x000fe2000c741270 */
[----:B------:R0:W-:Y:S01]  /*9d740*/  STL [R1+0xbc0], R0 ;  /* 0x000bc00001007387 */ /* 0x0001e20000100800 */
[----:B------:R-:W-:Y:S01]  /*9d750*/  LOP3.LUT R10, R10, 0xffdfffff, RZ, 0xc0, !PT ;  /* 0xffdfffff0a0a7812 */ /* 0x000fe200078ec0ff */
[----:B0-----:R-:W-:-:S03]  /*9d760*/  VIADD R0, R0, UR15 ;  /* 0x0000000f00007c36 */ /* 0x001fc60008000000 */
[----:B------:R-:W-:Y:S02]  /*9d770*/  @P3 LOP3.LUT R10, R10, 0x200000, RZ, 0xfc, !PT ;  /* 0x002000000a0a3812 */ /* 0x000fe400078efcff */
[----:B------:R0:W-:Y:S01]  /*9d780*/  STL [R1+0xbc4], R0 ;  /* 0x000bc40001007387 */ /* 0x0001e20000100800 */
[----:B------:R-:W-:Y:S02]  /*9d790*/  ISETP.LT.AND P1, PT, R3, UR9, !P0 ;  /* 0x0000000903007c0c */ /* 0x000fe4000c721270 */
[----:B------:R-:W-:Y:S01]  /*9d7a0*/  LOP3.LUT R10, R10, 0xffefffff, RZ, 0xc0, !PT ;  /* 0xffefffff0a0a7812 */ /* 0x000fe200078ec0ff */
[----:B0-----:R-:W-:-:S03]  /*9d7b0*/  VIADD R0, R0, UR52 ;  /* 0x0000003400007c36 */ /* 0x001fc60008000000 */
[----:B------:R-:W-:Y:S02]  /*9d7c0*/  @P2 LOP3.LUT R10, R10, 0x100000, RZ, 0xfc, !PT ;  /* 0x001000000a0a2812 */ /* 0x000fe400078efcff */
[----:B------:R0:W-:Y:S01]  /*9d7d0*/  STL [R1+0xbc8], R0 ;  /* 0x000bc80001007387 */ /* 0x0001e20000100800 */
[----:B------:R-:W-:Y:S02]  /*9d7e0*/  ISETP.LT.AND P0, PT, R6, UR5, !P0 ;  /* 0x0000000506007c0c */ /* 0x000fe4000c701270 */
[----:B------:R-:W-:Y:S01]  /*9d7f0*/  LOP3.LUT R10, R10, 0xfff7ffff, RZ, 0xc0, !PT ;  /* 0xfff7ffff0a0a7812 */ /* 0x000fe200078ec0ff */
[----:B0-----:R-:W-:-:S05]  /*9d800*/  VIADD R0, R0, UR37 ;  /* 0x0000002500007c36 */ /* 0x001fca0008000000 */
[----:B------:R0:W-:Y:S01]  /*9d810*/  STL [R1+0xbcc], R0 ;  /* 0x000bcc0001007387 */ /* 0x0001e20000100800 */
[----:B------:R-:W-:Y:S01]  /*9d820*/  @P1 LOP3.LUT R10, R10, 0x80000, RZ, 0xfc, !PT ;  /* 0x000800000a0a1812 */ /* 0x000fe200078efcff */
[----:B------:R-:W-:Y:S02]  /*9d830*/  VIADD R7, R8, 0x58 ;  /* 0x0000005808077836 */ /* 0x000fe40000000000 */
[----:B0-----:R-:W-:-:S04]  /*9d840*/  VIADD R0, R0, UR33 ;  /* 0x0000002100007c36 */ /* 0x001fc80008000000 */
[----:B------:R-:W-:Y:S01]  /*9d850*/  VIADD R2, R0, UR21 ;  /* 0x0000001500027c36 */ /* 0x000fe20008000000 */
[----:B------:R-:W-:Y:S01]  /*9d860*/  STL [R1+0xbd0], R0 ;  /* 0x000bd00001007387 */ /* 0x000fe20000100800 */
[----:B------:R-:W-:-:S03]  /*9d870*/  LOP3.LUT R10, R10, 0xfffbffff, RZ, 0xc0, !PT ;  /* 0xfffbffff0a0a7812 */ /* 0x000fc600078ec0ff */
[----:B------:R0:W-:Y:S01]  /*9d880*/  STL [R1+0xbd4], R2 ;  /* 0x000bd40201007387 */ /* 0x0001e20000100800 */
[----:B------:R-:W-:Y:S02]  /*9d890*/  @P0 LOP3.LUT R10, R10, 0x40000, RZ, 0xfc, !PT ;  /* 0x000400000a0a0812 */ /* 0x000fe400078efcff */
[----:B------:R-:W-:Y:S01]  /*9d8a0*/  ISETP.GE.AND P0, PT, R7, UR51, PT ;  /* 0x0000003307007c0c */ /* 0x000fe2000bf06270 */
[----:B0-----:R-:W-:-:S04]  /*9d8b0*/  VIADD R2, R2, UR19 ;  /* 0x0000001302027c36 */ /* 0x001fc80008000000 */
[----:B------:R-:W-:Y:S01]  /*9d8c0*/  VIADD R7, R2, UR56 ;  /* 0x0000003802077c36 */ /* 0x000fe20008000000 */
[----:B------:R0:W-:Y:S04]  /*9d8d0*/  STL [R1+0xbd8], R2 ;  /* 0x000bd80201007387 */ /* 0x0001e80000100800 */
[----:B------:R1:W-:Y:S04]  /*9d8e0*/  STL [R1+0xbdc], R7 ;  /* 0x000bdc0701007387 */ /* 0x0003e80000100800 */
[----:B0-----:R-:W2:Y:S01]  /*9d8f0*/  LDL.LU R2, [R1+0x30c0] ;  /* 0x0030c00001027983 */ /* 0x001ea20000300800 */
[----:B------:R-:W-:-:S02]  /*9d900*/  ISETP.LT.AND P1, PT, R4, UR28, !P0 ;  /* 0x0000001c04007c0c */ /* 0x000fc4000c721270 */
        /* <DEDUP_REMOVED lines=10> */
[----:B------:R-:W-:Y:S02]  /*9d9b0*/  @P2 LOP3.LUT R10, R10, 0x8000, RZ, 0xfc, !PT ;  /* 0x000080000a0a2812 */ /* 0x000fe400078efcff */
[----:B------:R-:W-:-:S02]  /*9d9c0*/  ISETP.LT.AND P3, PT, R4, UR46, !P0 ;  /* 0x0000002e04007c0c */ /* 0x000fc4000c761270 */
[----:B------:R-:W-:Y:S02]  /*9d9d0*/  LOP3.LUT R10, R10, 0xffffbfff, RZ, 0xc0, !PT ;  /* 0xffffbfff0a0a7812 */ /* 0x000fe400078ec0ff */
[----:B------:R-:W-:Y:S02]  /*9d9e0*/  ISETP.LT.AND P2, PT, R5, UR20, !P0 ;  /* 0x0000001405007c0c */ /* 0x000fe4000c741270 */
[----:B------:R-:W-:-:S04]  /*9d9f0*/  @P1 LOP3.LUT R10, R10, 0x4000, RZ, 0xfc, !PT ;  /* 0x000040000a0a1812 */ /* 0x000fc800078efcff */
[----:B------:R-:W-:Y:S02]  /*9da00*/  LOP3.LUT R10, R10, 0xffffdfff, RZ, 0xc0, !PT ;  /* 0xffffdfff0a0a7812 */ /* 0x000fe400078ec0ff */
[----:B------:R-:W-:Y:S02]  /*9da10*/  ISETP.LT.AND P1, PT, R3, UR16, !P0 ;  /* 0x0000001003007c0c */ /* 0x000fe4000c721270 */
[----:B------:R-:W-:-:S04]  /*9da20*/  @P3 LOP3.LUT R10, R10, 0x2000, RZ, 0xfc, !PT ;  /* 0x000020000a0a3812 */ /* 0x000fc800078efcff */
[----:B------:R-:W-:-:S04]  /*9da30*/  LOP3.LUT R10, R10, 0xffffefff, RZ, 0xc0, !PT ;  /* 0xffffefff0a0a7812 */ /* 0x000fc800078ec0ff */
[----:B------:R-:W-:Y:S01]  /*9da40*/  @P2 LOP3.LUT R10, R10, 0x1000, RZ, 0xfc, !PT ;  /* 0x000010000a0a2812 */ /* 0x000fe200078efcff */
[----:B------:R-:W-:Y:S01]  /*9da50*/  VIADD R0, R8, 0x56 ;  /* 0x0000005608007836 */ /* 0x000fe20000000000 */
[----:B------:R-:W-:Y:S02]  /*9da60*/  ISETP.LT.AND P0, PT, R6, UR14, !P0 ;  /* 0x0000000e06007c0c */ /* 0x000fe4000c701270 */
[----:B------:R-:W-:-:S04]  /*9da70*/  LOP3.LUT R10, R10, 0xfffff7ff, RZ, 0xc0, !PT ;  /* 0xfffff7ff0a0a7812 */ /* 0x000fc800078ec0ff */
        /* <DEDUP_REMOVED lines=11> */
[----:B------:R-:W-:Y:S01]  /*9db30*/  @P4 LOP3.LUT R10, R10, 0x40, RZ, 0xfc, !PT ;  /* 0x000000400a0a4812 */ /* 0x000fe200078efcff */
[----:B-1----:R-:W-:-:S03]  /*9db40*/  VIADD R7, R7, UR55 ;  /* 0x0000003707077c36 */ /* 0x002fc60008000000 */
[----:B------:R-:W-:Y:S01]  /*9db50*/  LOP3.LUT R10, R10, 0xffffffdf, RZ, 0xc0, !PT ;  /* 0xffffffdf0a0a7812 */ /* 0x000fe200078ec0ff */
[----:B------:R-:W-:-:S03]  /*9db60*/  VIADD R8, R8, 0x55 ;  /* 0x0000005508087836 */ /* 0x000fc60000000000 */
[----:B------:R-:W-:-:S04]  /*9db70*/  @P3 LOP3.LUT R10, R10, 0x20, RZ, 0xfc, !PT ;  /* 0x000000200a0a3812 */ /* 0x000fc800078efcff */
[----:B------:R-:W-:Y:S02]  /*9db80*/  LOP3.LUT R10, R10, 0xffffffef, RZ, 0xc0, !PT ;  /* 0xffffffef0a0a7812 */ /* 0x000fe400078ec0ff */
[----:B------:R-:W-:Y:S02]  /*9db90*/  ISETP.GE.AND P0, PT, R8, UR29, PT ;  /* 0x0000001d08007c0c */ /* 0x000fe4000bf06270 */
[----:B------:R-:W-:-:S04]  /*9dba0*/  @P1 LOP3.LUT R10, R10, 0x10, RZ, 0xfc, !PT ;  /* 0x000000100a0a1812 */ /* 0x000fc800078efcff */
[----:B------:R-:W-:Y:S02]  /*9dbb0*/  LOP3.LUT R10, R10, 0xfffffbff, RZ, 0xc0, !PT ;  /* 0xfffffbff0a0a7812 */ /* 0x000fe400078ec0ff */
[----:B------:R-:W-:Y:S02]  /*9dbc0*/  ISETP.GE.AND P1, PT, R6, UR8, PT ;  /* 0x0000000806007c0c */ /* 0x000fe4000bf26270 */
[----:B------:R-:W-:Y:S02]  /*9dbd0*/  ISETP.LT.AND P5, PT, R4, UR34, !P0 ;  /* 0x0000002204007c0c */ /* 0x000fe4000c7a1270 */
[----:B--2---:R-:W-:Y:S02]  /*9dbe0*/  ISETP.GE.AND P2, PT, R2, UR41, PT ;  /* 0x0000002902007c0c */ /* 0x004fe4000bf46270 */
[----:B------:R-:W2:Y:S04]  /*9dbf0*/  LDL.LU R2, [R1+0x30e0] ;  /* 0x0030e00001027983 */ /* 0x000ea80000300800 */
[----:B------:R0:W-:Y:S01]  /*9dc00*/  STL [R1+0xbe0], R7 ;  /* 0x000be00701007387 */ /* 0x0001e20000100800 */
[----:B------:R-:W-:-:S03]  /*9dc10*/  ISETP.LT.AND P4, PT, R3, UR40, !P2 ;  /* 0x0000002803007c0c */ /* 0x000fc6000d781270 */
[----:B------:R-:W3:Y:S04]  /*9dc20*/  LDL.LU R0, [R1+0x30dc] ;  /* 0x0030dc0001007983 */ /* 0x000ee80000300800 */
[----:B------:R-:W4:Y:S01]  /*9dc30*/  LDL.LU R8, [R1+0x30d8] ;  /* 0x0030d80001087983 */ /* 0x000f220000300800 */
[----:B0-----:R-:W-:Y:S01]  /*9dc40*/  VIADD R7, R7, UR54 ;  /* 0x0000003607077c36 */ /* 0x001fe20008000000 */
[----:B------:R-:W-:-:S04]  /*9dc50*/  ISETP.LT.AND P3, PT, R6, UR4, !P2 ;  /* 0x0000000406007c0c */ /* 0x000fc8000d761270 */
[----:B------:R0:W-:Y:S01]  /*9dc60*/  STL [R1+0xbe4], R7 ;  /* 0x000be40701007387 */ /* 0x0001e20000100800 */
[----:B------:R-:W-:Y:S01]  /*9dc70*/  @P4 LOP3.LUT R10, R10, 0x400, RZ, 0xfc, !PT ;  /* 0x000004000a0a4812 */ /* 0x000fe200078efcff */
[----:B0-----:R-:W-:-:S05]  /*9dc80*/  VIADD R7, R7, UR53 ;  /* 0x0000003507077c36 */ /* 0x001fca0008000000 */
[----:B------:R0:W-:Y:S01]  /*9dc90*/  STL [R1+0xbe8], R7 ;  /* 0x000be80701007387 */ /* 0x0001e20000100800 */
[----:B------:R-:W-:Y:S02]  /*9dca0*/  LOP3.LUT R10, R10, 0xfffffdff, RZ, 0xc0, !PT ;  /* 0xfffffdff0a0a7812 */ /* 0x000fe400078ec0ff */
[----:B------:R-:W-:Y:S01]  /*9dcb0*/  ISETP.LT.AND P4, PT, R5, UR26, !P0 ;  /* 0x0000001a05007c0c */ /* 0x000fe2000c781270 */
[----:B0-----:R-:W-:Y:S01]  /*9dcc0*/  VIADD R7, R7, UR22 ;  /* 0x0000001607077c36 */ /* 0x001fe20008000000 */
[----:B------:R-:W-:-:S04]  /*9dcd0*/  @P3 LOP3.LUT R10, R10, 0x200, RZ, 0xfc, !PT ;  /* 0x000002000a0a3812 */ /* 0x000fc800078efcff */
[----:B------:R0:W-:Y:S01]  /*9dce0*/  STL [R1+0xbec], R7 ;  /* 0x000bec0701007387 */ /* 0x0001e20000100800 */
[----:B------:R-:W-:-:S03]  /*9dcf0*/  ISETP.LT.AND P3, PT, R3, UR57, !P0 ;  /* 0x0000003903007c0c */ /* 0x000fc6000c761270 */
[----:B0-----:R-:W3:Y:S04]  /*9dd00*/  LDL.LU R7, [R1+0x30d4] ;  /* 0x0030d40001077983 */ /* 0x001ee80000300800 */
[----:B------:R-:W3:Y:S04]  /*9dd10*/  LDL.LU R6, [R1+0x30d0] ;  /* 0x0030d00001067983 */ /* 0x000ee80000300800 */
[----:B------:R-:W3:Y:S04]  /*9dd20*/  LDL.LU R4, [R1+0x30cc] ;  /* 0x0030cc0001047983 */ /* 0x000ee80000300800 */
[----:B------:R-:W3:Y:S04]  /*9dd30*/  LDL.LU R5, [R1+0x30c8] ;  /* 0x0030c80001057983 */ /* 0x000ee80000300800 */
[----:B------:R-:W3:Y:S01]  /*9dd40*/  LDL.LU R3, [R1+0x30c4] ;  /* 0x0030c40001037983 */ /* 0x000ee20000300800 */
[----:B------:R-:W-:-:S04]  /*9dd50*/  LOP3.LUT R10, R10, 0xfffffff7, RZ, 0xc0, !PT ;  /* 0xfffffff70a0a7812 */ /* 0x000fc800078ec0ff */
[----:B------:R-:W-:-:S04]  /*9dd60*/  @P5 LOP3.LUT R10, R10, 0x8, RZ, 0xfc, !PT ;  /* 0x000000080a0a5812 */ /* 0x000fc800078efcff */
[----:B------:R-:W-:-:S04]  /*9dd70*/  LOP3.LUT R10, R10, 0xfffffffd, RZ, 0xc0, !PT ;  /* 0xfffffffd0a0a7812 */ /* 0x000fc800078ec0ff */
[----:B------:R-:W-:-:S04]  /*9dd80*/  LOP3.LUT R10, R10, 0xfffffffb, RZ, 0xc0, !PT ;  /* 0xfffffffb0a0a7812 */ /* 0x000fc800078ec0ff */
[----:B------:R-:W-:-:S04]  /*9dd90*/  @P4 LOP3.LUT R10, R10, 0x4, RZ, 0xfc, !PT ;  /* 0x000000040a0a4812 */ /* 0x000fc800078efcff */
[----:B------:R-:W-:Y:S01]  /*9dda0*/  @P3 LOP3.LUT R10, R10, 0x2, RZ, 0xfc, !PT ;  /* 0x000000020a0a3812 */ /* 0x000fe200078efcff */
[----:B--2---:R0:W-:Y:S01]  /*9ddb0*/  STL [R1+0x3f58], R2 ;  /* 0x003f580201007387 */ /* 0x0041e20000100800 */
[----:B------:R-:W-:Y:S01]  /*9ddc0*/  ULDC.64 UR28, c[0x0][0x228] ;  /* 0x00008a00001c7ab9 */ /* 0x000fe20000000a00 */
        /* <DEDUP_REMOVED lines=8> */
[----:B0-----:R-:W2:Y:S01]  /*9de50*/  LDL.LU R2, [R1+0x68] ;  /* 0x0000680001027983 */ /* 0x001ea20000300800 */
[----:B------:R-:W-:Y:S01]  /*9de60*/  ULDC.64 UR50, c[0x0][0x228] ;  /* 0x00008a0000327ab9 */ /* 0x000fe20000000a00 */
[----:B------:R-:W-:Y:S01]  /*9de70*/  ULDC.64 UR26, c[0x0][0x228] ;  /* 0x00008a00001a7ab9 */ /* 0x000fe20000000a00 */
[----:B------:R-:W-:Y:S01]  /*9de80*/  ULDC.64 UR32, c[0x0][0x228] ;  /* 0x00008a0000207ab9 */ /* 0x000fe20000000a00 */
[----:B----4-:R0:W-:Y:S01]  /*9de90*/  STL.64 [R1+0x3f40], R8 ;  /* 0x003f400801007387 */ /* 0x0101e20000100a00 */
[----:B------:R-:W-:Y:S01]  /*9dea0*/  ULDC.64 UR22, c[0x0][0x228] ;  /* 0x00008a0000167ab9 */ /* 0x000fe20000000a00 */
[----:B------:R-:W-:Y:S01]  /*9deb0*/  ULDC.64 UR20, c[0x0][0x228] ;  /* 0x00008a0000147ab9 */ /* 0x000fe20000000a00 */
[----:B------:R-:W-:Y:S01]  /*9dec0*/  ULDC.64 UR18, c[0x0][0x228] ;  /* 0x00008a0000127ab9 */ /* 0x000fe20000000a00 */
[----:B------:R-:W-:Y:S01]  /*9ded0*/  ULDC.64 UR16, c[0x0][0x228] ;  /* 0x00008a0000107ab9 */ /* 0x000fe20000000a00 */
[----:B------:R-:W-:Y:S01]  /*9dee0*/  ULDC.64 UR14, c[0x0][0x228] ;  /* 0x00008a00000e7ab9 */ /* 0x000fe20000000a00 */
[----:B------:R-:W-:Y:S01]  /*9def0*/  ULDC.64 UR8, c[0x0][0x228] ;  /* 0x00008a0000087ab9 */ /* 0x000fe20000000a00 */
[----:B------:R-:W-:Y:S01]  /*9df00*/  ULDC.64 UR12, c[0x0][0x228] ;  /* 0x00008a00000c7ab9 */ /* 0x000fe20000000a00 */
[----:B------:R-:W-:Y:S01]  /*9df10*/  ULDC UR61, c[0x0][0x228] ;  /* 0x00008a00003d7ab9 */ /* 0x000fe20000000800 */
[----:B------:R-:W-:Y:S01]  /*9df20*/  ULDC.64 UR10, c[0x0][0x228] ;  /* 0x00008a00000a7ab9 */ /* 0x000fe20000000a00 */
[----:B------:R-:W-:Y:S01]  /*9df30*/  ULDC.64 UR4, c[0x0][0x228] ;  /* 0x00008a0000047ab9 */ /* 0x000fe20000000a00 */
[----:B------:R-:W-:Y:S01]  /*9df40*/  ULDC UR46, c[0x0][0x228] ;  /* 0x00008a00002e7ab9 */ /* 0x000fe20000000800 */
[----:B0-----:R-:W4:Y:S01]  /*9df50*/  LDL.LU R8, [R1+0x1260] ;  /* 0x0012600001087983 */ /* 0x001f220000300800 */
[----:B------:R-:W-:Y:S01]  /*9df60*/  ULDC UR58, c[0x0][0x228] ;  /* 0x00008a00003a7ab9 */ /* 0x000fe20000000800 */
[----:B------:R-:W-:Y:S01]  /*9df70*/  ULDC UR59, c[0x0][0x228] ;  /* 0x00008a00003b7ab9 */ /* 0x000fe20000000800 */
[----:B------:R-:W-:Y:S01]  /*9df80*/  ULDC UR48, c[0x0][0x228] ;  /* 0x00008a0000307ab9 */ /* 0x000fe20000000800 */
[----:B------:R-:W4:Y:S01]  /*9df90*/  LDL.LU R9, [R1+0x1264] ;  /* 0x0012640001097983 */ /* 0x000f220000300800 */
[----:B------:R-:W-:Y:S01]  /*9dfa0*/  ULDC UR44, c[0x0][0x228] ;  /* 0x00008a00002c7ab9 */ /* 0x000fe20000000800 */
[----:B------:R-:W-:Y:S01]  /*9dfb0*/  ULDC UR49, c[0x0][0x228] ;  /* 0x00008a0000317ab9 */ /* 0x000fe20000000800 */
[----:B------:R-:W-:Y:S01]  /*9dfc0*/  ULDC UR60, c[0x0][0x228] ;  /* 0x00008a00003c7ab9 */ /* 0x000fe20000000800 */
[----:B------:R-:W-:Y:S01]  /*9dfd0*/  STL [R1+0x3ef0], R22 ;  /* 0x003ef01601007387 */ /* 0x000fe20000100800 */
[----:B------:R-:W-:-:S03]  /*9dfe0*/  ULDC UR34, c[0x0][0x228] ;  /* 0x00008a0000227ab9 */ /* 0x000fc60000000800 */
[----:B------:R-:W-:Y:S04]  /*9dff0*/  STL [R1+0x3ee0], R13 ;  /* 0x003ee00d01007387 */ /* 0x000fe80000100800 */
[----:B------:R-:W-:Y:S04]  /*9e000*/  STL [R1+0x3e98], R24 ;  /* 0x003e981801007387 */ /* 0x000fe80000100800 */
[----:B------:R0:W-:Y:S04]  /*9e010*/  STL [R1+0x3e6c], R25 ;  /* 0x003e6c1901007387 */ /* 0x0001e80000100800 */
[----:B0-----:R-:W4:Y:S04]  /*9e020*/  LDL.LU R25, [R1+0x40] ;  /* 0x0000400001197983 */ /* 0x001f280000300800 */
[----:B------:R0:W-:Y:S04]  /*9e030*/  STL [R1+0x3e58], R23 ;  /* 0x003e581701007387 */ /* 0x0001e80000100800 */
[----:B0-----:R-:W4:Y:S01]  /*9e040*/  LDL.LU R23, [R1+0x1060] ;  /* 0x0010600001177983 */ /* 0x001f220000300800 */
[----:B------:R-:W-:Y:S01]  /*9e050*/  BAR.SYNC.DEFER_BLOCKING 0x0 ;  /* 0x0000000000007b1d */ /* 0x000fe20000010000 */
[----:B--2---:R-:W-:-:S05]  /*9e060*/  IMAD.MOV.U32 R13, RZ, RZ, R2 ;  /* 0x000000ffff0d7224 */ /* 0x004fca00078e0002 */
[----:B------:R-:W2:Y:S04]  /*9e070*/  LDL.LU R2, [R1+0x82c] ;  /* 0x00082c0001027983 */ /* 0x000ea80000300800 */
[----:B------:R-:W4:Y:S04]  /*9e080*/  LDL.LU R24, [R1+0x824] ;  /* 0x0008240001187983 */ /* 0x000f280000300800 */
[----:B------:R-:W4:Y:S04]  /*9e090*/  LDL.LU R22, [R1+0x820] ;  /* 0x0008200001167983 */ /* 0x000f280000300800 */
[----:B------:R0:W-:Y:S04]  /*9e0a0*/  STL [R1+0x3e50], R26 ;  /* 0x003e501a01007387 */ /* 0x0001e80000100800 */
[----:B0-----:R-:W4:Y:S04]  /*9e0b0*/  LDL.LU R26, [R1+0x900] ;  /* 0x00090000011a7983 */ /* 0x001f280000300800 */
        /* <DEDUP_REMOVED lines=11> */
[----:B0-----:R-:W2:Y:S04]  /*9e170*/  LDL.LU R20, [R1+0x24] ;  /* 0x0000240001147983 */ /* 0x001ea80000300800 */
[----:B------:R0:W-:Y:S04]  /*9e180*/  STL [R1+0x30d8], R19 ;  /* 0x0030d81301007387 */ /* 0x0001e80000100800 */
[----:B------:R3:W-:Y:S04]  /*9e190*/  STL [R1+0x30d4], R18 ;  /* 0x0030d41201007387 */ /* 0x0007e80000100800 */
[----:B------:R-:W-:Y:S01]  /*9e1a0*/  STL [R1+0x30d0], R17 ;  /* 0x0030d01101007387 */ /* 0x000fe20000100800 */
[----:B0-----:R-:W0:Y:S03]  /*9e1b0*/  S2R R19, SR_TID.X ;  /* 0x0000000000137919 */ /* 0x001e260000002100 */
[----:B------:R-:W-:Y:S01]  /*9e1c0*/  STL [R1+0x30cc], R16 ;  /* 0x0030cc1001007387 */ /* 0x000fe20000100800 */
[----:B---3--:R-:W-:-:S03]  /*9e1d0*/  IADD3 R18, P3, R12, R3, RZ ;  /* 0x000000030c127210 */ /* 0x008fc60007f7e0ff */
[----:B------:R1:W-:Y:S04]  /*9e1e0*/  STL [R1+0x30c8], R15 ;  /* 0x0030c80f01007387 */ /* 0x0003e80000100800 */
[----:B-1----:R-:W3:Y:S04]  /*9e1f0*/  LDL.LU R15, [R1+0x904] ;  /* 0x00090400010f7983 */ /* 0x002ee80000300800 */
[----:B------:R1:W-:Y:S01]  /*9e200*/  STL [R1+0x30c4], R14 ;  /* 0x0030c40e01007387 */ /* 0x0003e20000100800 */
[----:B0-----:R-:W-:Y:S01]  /*9e210*/  IMAD.SHL.U32 R19, R19, 0x20, RZ ;  /* 0x0000002013137824 */ /* 0x001fe200078e00ff */
[----:B-1----:R-:W-:-:S04]  /*9e220*/  SHF.R.S32.HI R14, RZ, 0x1f, R12 ;  /* 0x0000001fff0e7819 */ /* 0x002fc8000001140c */
[----:B------:R-:W-:Y:S01]  /*9e230*/  LOP3.LUT R19, R19, 0x400, RZ, 0xc0, !PT ;  /* 0x0000040013137812 */ /* 0x000fe200078ec0ff */
[----:B------:R0:W-:Y:S04]  /*9e240*/  STL.64 [R1+0x3f50], R6 ;  /* 0x003f500601007387 */ /* 0x0001e80000100a00 */
[----:B0-----:R-:W3:Y:S04]  /*9e250*/  LDL.LU R7, [R1+0x908] ;  /* 0x0009080001077983 */ /* 0x001ee80000300800 */
[----:B------:R0:W-:Y:S01]  /*9e260*/  STL.64 [R1+0x3f48], R4 ;  /* 0x003f480401007387 */ /* 0x0001e20000100a00 */
[----:B--2---:R-:W-:Y:S01]  /*9e270*/  IADD3 R16, R20, UR25, R19 ;  /* 0x0000001914107c10 */ /* 0x004fe2000fffe013 */
[----:B------:R-:W-:-:S05]  /*9e280*/  IMAD.X R19, R14, 0x1, R4, P3 ;  /* 0x000000010e137824 */ /* 0x000fca00018e0604 */
[----:B------:R1:W-:Y:S04]  /*9e290*/  STL.64 [R1+0x2a28], R18 ;  /* 0x002a281201007387 */ /* 0x0003e80000100a00 */
[----:B0-----:R-:W2:Y:S01]  /*9e2a0*/  LDL.LU R4, [R1+0x90c] ;  /* 0x00090c0001047983 */ /* 0x001ea20000300800 */
[----:B------:R-:W-:Y:S02]  /*9e2b0*/  LOP3.LUT R2, R2, 0xffff, RZ, 0xc0, !PT ;  /* 0x0000ffff02027812 */ /* 0x000fe400078ec0ff */
[----:B----4-:R-:W-:Y:S01]  /*9e2c0*/  LOP3.LUT R5, R21, 0xffff, RZ, 0xc0, !PT ;  /* 0x0000ffff15057812 */ /* 0x010fe200078ec0ff */
[----:B------:R-:W-:Y:S01]  /*9e2d0*/  STL [R1+0xc], R16 ;  /* 0x00000c1001007387 */ /* 0x000fe20000100800 */
[----:B------:R-:W-:Y:S02]  /*9e2e0*/  LOP3.LUT R6, R24, 0xffff, RZ, 0xc0, !PT ;  /* 0x0000ffff18067812 */ /* 0x000fe400078ec0ff */
[----:B------:R-:W-:Y:S01]  /*9e2f0*/  LOP3.LUT R24, R22, 0xffff, RZ, 0xc0, !PT ;  /* 0x0000ffff16187812 */ /* 0x000fe200078ec0ff */
[----:B------:R-:W-:Y:S04]  /*9e300*/  STL [R1+0xbf8], R2 ;  /* 0x000bf80201007387 */ /* 0x000fe80000100800 */
[----:B------:R-:W4:Y:S04]  /*9e310*/  LDL.LU R17, [R1+0x1268] ;  /* 0x0012680001117983 */ /* 0x000f280000300800 */
[----:B------:R-:W-:Y:S04]  /*9e320*/  STL [R1+0xbf4], R5 ;  /* 0x000bf40501007387 */ /* 0x000fe80000100800 */
[----:B-1----:R-:W4:Y:S04]  /*9e330*/  LDL.LU R18, [R1+0x126c] ;  /* 0x00126c0001127983 */ /* 0x002f280000300800 */
[----:B------:R3:W-:Y:S04]  /*9e340*/  STL [R1+0xbf0], R6 ;  /* 0x000bf00601007387 */ /* 0x0007e80000100800 */
[----:B------:R-:W4:Y:S04]  /*9e350*/  LDL.LU R19, [R1+0x1190] ;  /* 0x0011900001137983 */ /* 0x000f280000300800 */
[----:B------:R-:W4:Y:S01]  /*9e360*/  LDL.LU R22, [R1+0x1194] ;  /* 0x0011940001167983 */ /* 0x000f220000300800 */
[----:B---3--:R-:W-:-:S03]  /*9e370*/  PRMT R6, R15, 0x4210, R6 ;  /* 0x000042100f067816 */ /* 0x008fc60000000006 */
[----:B------:R-:W3:Y:S04]  /*9e380*/  LDL.LU R20, [R1+0x1198] ;  /* 0x0011980001147983 */ /* 0x000ee80000300800 */
[----:B------:R-:W3:Y:S01]  /*9e390*/  LDL.LU R21, [R1+0x119c] ;  /* 0x00119c0001157983 */ /* 0x000ee20000300800 */
[----:B------:R-:W-:Y:S02]  /*9e3a0*/  PRMT R5, R7, 0x4210, R5 ;  /* 0x0000421007057816 */ /* 0x000fe40000000005 */
[----:B------:R-:W-:Y:S02]  /*9e3b0*/  PRMT R7, R26, 0x4210, R24 ;  /* 0x000042101a077816 */ /* 0x000fe40000000018 */
[----:B--2---:R-:W-:Y:S02]  /*9e3c0*/  PRMT R4, R4, 0x4210, R2 ;  /* 0x0000421004047816 */ /* 0x004fe40000000002 */
[----:B------:R-:W2:Y:S04]  /*9e3d0*/  LDL.LU R2, [R1+0x3f58] ;  /* 0x003f580001027983 */ /* 0x000ea80000300800 */
[----:B------:R0:W-:Y:S04]  /*9e3e0*/  STSM.16.M88.4 [R16], R4 ;  /* 0x0000000410007844 */ /* 0x0001e80000000200 */
[----:B0-----:R-:W4:Y:S04]  /*9e3f0*/  LDL.LU.64 R6, [R1+0x3f50] ;  /* 0x003f500001067983 */ /* 0x001f280000300a00 */
[----:B------:R-:W3:Y:S01]  /*9e400*/  LDL.LU.64 R4, [R1+0x3f48] ;  /* 0x003f480001047983 */ /* 0x000ee20000300a00 */
[----:B------:R-:W-:-:S03]  /*9e410*/  F2FP.SATFINITE.E5M2.F32.PACK_AB_MERGE_C R15, R9, R8, RZ ;  /* 0x00000008090f723e */ /* 0x000fc600048060ff */
[----:B------:R-:W-:Y:S04]  /*9e420*/  STL [R1+0x3ef4], R16 ;  /* 0x003ef41001007387 */ /* 0x000fe80000100800 */
[----:B------:R-:W-:Y:S01]  /*9e430*/  STL [R1+0x3ea4], R24 ;  /* 0x003ea41801007387 */ /* 0x000fe20000100800 */
[----:B---3--:R-:W-:-:S03]  /*9e440*/  IADD3 R8, P3, R12, R5, RZ ;  /* 0x000000050c087210 */ /* 0x008fc60007f7e0ff */
[----:B------:R-:W-:Y:S02]  /*9e450*/  STL.64 [R1+0x3f38], R4 ;  /* 0x003f380401007387 */ /* 0x000fe40000100a00 */
[----:B----4-:R-:W-:Y:S02]  /*9e460*/  IMAD.X R9, R14, 0x1, R7, P3 ;  /* 0x000000010e097824 */ /* 0x010fe400018e0607 */
[----:B------:R-:W-:Y:S04]  /*9e470*/  STL [R1+0x908], R15 ;  /* 0x0009080f01007387 */ /* 0x000fe80000100800 */
[----:B------:R0:W-:Y:S04]  /*9e480*/  STL.64 [R1+0x2a20], R8 ;  /* 0x002a200801007387 */ /* 0x0001e80000100a00 */
[----:B0-----:R-:W3:Y:S01]  /*9e490*/  LDL.LU.64 R8, [R1+0x3f40] ;  /* 0x003f400001087983 */ /* 0x001ee20000300a00 */
[----:B------:R-:W-:Y:S01]  /*9e4a0*/  IADD3 R4, P3, R12, R6, RZ ;  /* 0x000000060c047210 */ /* 0x000fe20007f7e0ff */
[----:B------:R-:W-:Y:S01]  /*9e4b0*/  IMAD.MOV.U32 R26, RZ, RZ, R23 ;  /* 0x000000ffff1a7224 */ /* 0x000fe200078e0017 */
[----:B------:R-:W-:Y:S01]  /*9e4c0*/  F2FP.SATFINITE.E5M2.F32.PACK_AB_MERGE_C R22, R22, R19, RZ ;  /* 0x000000131616723e */ /* 0x000fe200048060ff */
[----:B------:R-:W4:Y:S01]  /*9e4d0*/  LDL.LU R24, [R1+0x954] ;  /* 0x0009540001187983 */ /* 0x000f220000300800 */
[----:B------:R-:W-:Y:S01]  /*9e4e0*/  IMAD.MOV.U32 R23, RZ, RZ, R25 ;  /* 0x000000ffff177224 */ /* 0x000fe200078e0019 */
[----:B------:R-:W-:-:S02]  /*9e4f0*/  F2FP.SATFINITE.E5M2.F32.PACK_AB_MERGE_C R16, R18, R17, RZ ;  /* 0x000000111210723e */ /* 0x000fc400048060ff */
[----:B------:R-:W4:Y:S01]  /*9e500*/  LDL.LU R15, [R1+0x958] ;  /* 0x00095800010f7983 */ /* 0x000f220000300800 */
[----:B------:R-:W-:-:S03]  /*9e510*/  F2FP.SATFINITE.E5M2.F32.PACK_AB_MERGE_C R17, R21, R20, RZ ;  /* 0x000000141511723e */ /* 0x000fc600048060ff */
[----:B------:R-:W4:Y:S04]  /*9e520*/  LDL.LU R25, [R1+0x95c] ;  /* 0x00095c0001197983 */ /* 0x000f280000300800 */
[----:B------:R0:W-:Y:S01]  /*9e530*/  STL.64 [R1+0x3f30], R6 ;  /* 0x003f300601007387 */ /* 0x0001e20000100a00 */
[----:B------:R-:W-:-:S03]  /*9e540*/  IMAD.MOV.U32 R20, RZ, RZ, R13 ;  /* 0x000000ffff147224 */ /* 0x000fc600078e000d */
[----:B0-----:R-:W4:Y:S04]  /*9e550*/  LDL.LU R7, [R1+0x950] ;  /* 0x0009500001077983 */ /* 0x001f280000300800 */
[----:B------:R0:W-:Y:S04]  /*9e560*/  STL [R1+0x315c], R12 ;  /* 0x00315c0c01007387 */ /* 0x0001e80000100800 */
[----:B------:R-:W-:Y:S01]  /*9e570*/  STL [R1+0x3ef8], R22 ;  /* 0x003ef81601007387 */ /* 0x000fe20000100800 */
[----:B---3--:R-:W-:-:S05]  /*9e580*/  IMAD.X R5, R14, 0x1, R8, P3 ;  /* 0x000000010e057824 */ /* 0x008fca00018e0608 */
[----:B------:R1:W-:Y:S04]  /*9e590*/  STL.64 [R1+0x2a18], R4 ;  /* 0x002a180401007387 */ /* 0x0003e80000100a00 */
[----:B------:R-:W-:Y:S04]  /*9e5a0*/  STL [R1+0x3efc], R17 ;  /* 0x003efc1101007387 */ /* 0x000fe80000100800 */
[----:B------:R-:W3:Y:S04]  /*9e5b0*/  LDL.LU R19, [R1+0x874] ;  /* 0x0008740001137983 */ /* 0x000ee80000300800 */
[----:B0-----:R-:W3:Y:S01]  /*9e5c0*/  LDL.LU R12, [R1+0x878] ;  /* 0x00087800010c7983 */ /* 0x001ee20000300800 */
[----:B-1----:R-:W-:-:S03]  /*9e5d0*/  IADD3 R4, P3, R11, R0, RZ ;  /* 0x000000000b047210 */ /* 0x002fc60007f7e0ff */
[----:B------:R-:W3:Y:S04]  /*9e5e0*/  LDL.LU R13, [R1+0x87c] ;  /* 0x00087c00010d7983 */ /* 0x000ee80000300800 */
[----:B------:R0:W-:Y:S02]  /*9e5f0*/  STL [R1+0x3f28], R0 ;  /* 0x003f280001007387 */ /* 0x0001e40000100800 */
[----:B0-----:R-:W-:-:S05]  /*9e600*/  SHF.R.S32.HI R0, RZ, 0x1f, R11 ;  /* 0x0000001fff007819 */ /* 0x001fca000001140b */
[----:B--2---:R-:W-:-:S05]  /*9e610*/  IMAD.X R5, R0, 0x1, R2, P3 ;  /* 0x0000000100057824 */ /* 0x004fca00018e0602 */
[----:B------:R0:W-:Y:S04]  /*9e620*/  STL.64 [R1+0x2a10], R4 ;  /* 0x002a100401007387 */ /* 0x0001e80000100a00 */
[----:B0-----:R-:W2:Y:S04]  /*9e630*/  LDL.LU.64 R4, [R1+0x3f38] ;  /* 0x003f380001047983 */ /* 0x001ea80000300a00 */
[----:B------:R-:W3:Y:S01]  /*9e640*/  LDL.LU R17, [R1+0x614] ;  /* 0x0006140001117983 */ /* 0x000ee20000300800 */
[----:B------:R-:W-:Y:S01]  /*9e650*/  IMAD.MOV.U32 R21, RZ, RZ, R10 ;  /* 0x000000ffff157224 */ /* 0x000fe200078e000a */
[----:B----4-:R-:W-:-:S02]  /*9e660*/  F2FP.SATFINITE.E5M2.F32.PACK_AB_MERGE_C R22, R24, R7, RZ ;  /* 0x000000071816723e */ /* 0x010fc400048060ff */
[----:B------:R-:W-:Y:S01]  /*9e670*/  F2FP.SATFINITE.E5M2.F32.PACK_AB_MERGE_C R25, R25, R15, RZ ;  /* 0x0000000f1919723e */ /* 0x000fe200048060ff */
[----:B---3--:R0:W-:Y:S04]  /*9e680*/  STL.64 [R1+0x3f20], R16 ;  /* 0x003f201001007387 */ /* 0x0081e80000100a00 */
[----:B0-----:R-:W3:Y:S04]  /*9e690*/  LDL.LU R17, [R1+0x870] ;  /* 0x0008700001117983 */ /* 0x001ee80000300800 */
[----:B------:R-:W4:Y:S04]  /*9e6a0*/  LDL.LU R10, [R1+0x61c] ;  /* 0x00061c00010a7983 */ /* 0x000f280000300800 */
[----:B------:R-:W4:Y:S04]  /*9e6b0*/  LDL.LU R14, [R1+0x544] ;  /* 0x00054400010e7983 */ /* 0x000f280000300800 */
[----:B------:R-:W4:Y:S04]  /*9e6c0*/  LDL.LU R18, [R1+0x54c] ;  /* 0x00054c0001127983 */ /* 0x000f280000300800 */
[----:B------:R-:W4:Y:S04]  /*9e6d0*/  LDL.LU R24, [R1+0x2e4] ;  /* 0x0002e40001187983 */ /* 0x000f280000300800 */
[----:B------:R-:W4:Y:S04]  /*9e6e0*/  LDL.LU R15, [R1+0x204] ;  /* 0x00020400010f7983 */ /* 0x000f280000300800 */
[----:B------:R0:W-:Y:S04]  /*9e6f0*/  STL.64 [R1+0x3f10], R22 ;  /* 0x003f101601007387 */ /* 0x0001e80000100a00 */
[----:B0-----:R-:W3:Y:S04]  /*9e700*/  LDL.LU R22, [R1+0x548] ;  /* 0x0005480001167983 */ /* 0x001ee80000300800 */
[----:B------:R-:W3:Y:S01]  /*9e710*/  LDL.LU R23, [R1+0x2e0] ;  /* 0x0002e00001177983 */ /* 0x000ee20000300800 */
[----:B------:R-:W-:-:S05]  /*9e720*/  IADD3 R6, P3, R11, R3, RZ ;  /* 0x000000030b067210 */ /* 0x000fca0007f7e0ff */
[----:B--2---:R-:W-:Y:S01]  /*9e730*/  IMAD.X R7, R0, 0x1, R4, P3 ;  /* 0x0000000100077824 */ /* 0x004fe200018e0604 */
[----:B---3--:R0:W-:Y:S04]  /*9e740*/  STL.64 [R1+0x3f18], R22 ;  /* 0x003f181601007387 */ /* 0x0081e80000100a00 */
[----:B0-----:R-:W4:Y:S04]  /*9e750*/  LDL.LU R22, [R1+0x618] ;  /* 0x0006180001167983 */ /* 0x001f280000300800 */
[----:B------:R-:W2:Y:S04]  /*9e760*/  LDL.LU R23, [R1+0x540] ;  /* 0x0005400001177983 */ /* 0x000ea80000300800 */
[----:B------:R0:W-:Y:S04]  /*9e770*/  STL [R1+0x3f08], R25 ;  /* 0x003f081901007387 */ /* 0x0001e80000100800 */
[----:B0-----:R-:W3:Y:S04]  /*9e780*/  LDL.LU R25, [R1+0x610] ;  /* 0x0006100001197983 */ /* 0x001ee80000300800 */
[----:B------:R0:W-:Y:S04]  /*9e790*/  STL.64 [R1+0x2a08], R6 ;  /* 0x002a080601007387 */ /* 0x0001e80000100a00 */
[----:B0-----:R-:W4:Y:S01]  /*9e7a0*/  LDL.LU.64 R6, [R1+0x3f30] ;  /* 0x003f300001067983 */ /* 0x001f220000300a00 */
[----:B------:R-:W-:-:S02]  /*9e7b0*/  IADD3 R16, P3, R11, R5, RZ ;  /* 0x000000050b107210 */ /* 0x000fc40007f7e0ff */
[----:B------:R-:W-:Y:S02]  /*9e7c0*/  F2FP.SATFINITE.E5M2.F32.PACK_AB_MERGE_C R19, R19, R17, RZ ;  /* 0x000000111313723e */ /* 0x000fe400048060ff */
[----:B------:R-:W-:Y:S02]  /*9e7d0*/  F2FP.SATFINITE.E5M2.F32.PACK_AB_MERGE_C R12, R13, R12, RZ ;  /* 0x0000000c0d0c723e */ /* 0x000fe400048060ff */
[----:B------:R-:W3:Y:S01]  /*9e7e0*/  LDL.LU R13, [R1+0x20c] ;  /* 0x00020c00010d7983 */ /* 0x000ee20000300800 */
[----:B----4-:R-:W-:-:S05]  /*9e7f0*/  IMAD.X R17, R0, 0x1, R7, P3 ;  /* 0x0000000100117824 */ /* 0x010fca00018e0607 */
[----:B------:R0:W-:Y:S02]  /*9e800*/  STL.64 [R1+0x2a00], R16 ;  /* 0x002a001001007387 */ /* 0x0001e40000100a00 */
[----:B0-----:R-:W-:Y:S01]  /*9e810*/  IADD3 R16, P3, R11, R6, RZ ;  /* 0x000000060b107210 */ /* 0x001fe20007f7e0ff */
[----:B------:R-:W-:Y:S02]  /*9e820*/  IMAD.MOV.U32 R17, RZ, RZ, R0 ;  /* 0x000000ffff117224 */ /* 0x000fe400078e0000 */
[----:B------:R-:W4:Y:S02]  /*9e830*/  LDL.LU R0, [R1+0x3f28] ;  /* 0x003f280001007983 */ /* 0x000f240000300800 */
[----:B------:R-:W-:Y:S02]  /*9e840*/  IMAD.X R17, R17, 0x1, R8, P3 ;  /* 0x0000000111117824 */ /* 0x000fe400018e0608 */
[----:B------:R0:W-:Y:S04]  /*9e850*/  STL [R1+0x3130], R11 ;  /* 0x0031300b01007387 */ /* 0x0001e80000100800 */
[----:B0-----:R-:W3:Y:S04]  /*9e860*/  LDL.LU R11, [R1+0x2ec] ;  /* 0x0002ec00010b7983 */ /* 0x001ee80000300800 */
[----:B------:R0:W-:Y:S04]  /*9e870*/  STL.64 [R1+0x29f8], R16 ;  /* 0x0029f81001007387 */ /* 0x0001e80000100a00 */
[----:B0-----:R-:W3:Y:S01]  /*9e880*/  LDL.LU.64 R16, [R1+0x3f20] ;  /* 0x003f200001107983 */ /* 0x001ee20000300a00 */
[----:B------:R-:W-:-:S02]  /*9e890*/  F2FP.SATFINITE.E5M2.F32.PACK_AB_MERGE_C R10, R10, R22, RZ ;  /* 0x000000160a0a723e */ /* 0x000fc400048060ff */
[----:B--2---:R-:W-:Y:S02]  /*9e8a0*/  F2FP.SATFINITE.E5M2.F32.PACK_AB_MERGE_C R14, R14, R23, RZ ;  /* 0x000000170e0e723e */ /* 0x004fe400048060ff */
[----:B----4-:R-:W-:Y:S02]  /*9e8b0*/  IADD3 R22, P3, R9, R0, RZ ;  /* 0x0000000009167210 */ /* 0x010fe40007f7e0ff */
[----:B---3--:R-:W-:Y:S02]  /*9e8c0*/  F2FP.SATFINITE.E5M2.F32.PACK_AB_MERGE_C R17, R17, R25, RZ ;  /* 0x000000191111723e */ /* 0x008fe400048060ff */
[----:B------:R-:W-:-:S05]  /*9e8d0*/  SHF.R.S32.HI R25, RZ, 0x1f, R9 ;  /* 0x0000001fff197819 */ /* 0x000fca0000011409 */
[----:B------:R-:W-:-:S05]  /*9e8e0*/  IMAD.X R23, R25, 0x1, R2, P3 ;  /* 0x0000000119177824 */ /* 0x000fca00018e0602 */
[----:B------:R0:W-:Y:S04]  /*9e8f0*/  STL.64 [R1+0x29f0], R22 ;  /* 0x0029f01601007387 */ /* 0x0001e80000100a00 */
[----:B0-----:R-:W2:Y:S02]  /*9e900*/  LDL.LU.64 R22, [R1+0x3f18] ;  /* 0x003f180001167983 */ /* 0x001ea40000300a00 */
[----:B--2---:R-:W-:-:S05]  /*9e910*/  F2FP.SATFINITE.E5M2.F32.PACK_AB_MERGE_C R18, R18, R22, RZ ;  /* 0x000000161212723e */ /* 0x004fca00048060ff */
[----:B------:R0:W-:Y:S04]  /*9e920*/  STL.64 [R1+0x3f00], R18 ;  /* 0x003f001201007387 */ /* 0x0001e80000100a00 */
[----:B0-----:R-:W2:Y:S04]  /*9e930*/  LDL.LU R18, [R1+0x2e8] ;  /* 0x0002e80001127983 */ /* 0x001ea80000300800 */
[----:B------:R-:W3:Y:S01]  /*9e940*/  LDL.LU R19, [R1+0x200] ;  /* 0x0002000001137983 */ /* 0x000ee20000300800 */
[----:B------:R-:W-:Y:S02]  /*9e950*/  IADD3 R22, P3, R9, R3, RZ ;  /* 0x0000000309167210 */ /* 0x000fe40007f7e0ff */
[----:B------:R-:W-:-:S03]  /*9e960*/  F2FP.SATFINITE.E5M2.F32.PACK_AB_MERGE_C R24, R24, R23, RZ ;  /* 0x000000171818723e */ /* 0x000fc600048060ff */
[----:B------:R-:W-:-:S05]  /*9e970*/  IMAD.X R23, R25, 0x1, R4, P3 ;  /* 0x0000000119177824 */ /* 0x000fca00018e0604 */
[----:B------:R0:W-:Y:S04]  /*9e980*/  STL.64 [R1+0x29e8], R22 ;  /* 0x0029e81601007387 */ /* 0x0001e80000100a00 */
[----:B0-----:R-:W4:Y:S01]  /*9e990*/  LDL.LU.64 R22, [R1+0x3f10] ;  /* 0x003f100001167983 */ /* 0x001f220000300a00 */
[----:B--2---:R-:W-:Y:S02]  /*9e9a0*/  F2FP.SATFINITE.E5M2.F32.PACK_AB_MERGE_C R11, R11, R18, RZ ;  /* 0x000000120b0b723e */ /* 0x004fe400048060ff */
[----:B------:R-:W-:Y:S02]  /*9e9b0*/  IADD3 R18, P3, R9, R5, RZ ;  /* 0x0000000509127210 */ /* 0x000fe40007f7e0ff */
[----:B---3--:R-:W-:-:S03]  /*9e9c0*/  F2FP.SATFINITE.E5M2.F32.PACK_AB_MERGE_C R15, R15, R19, RZ ;  /* 0x000000130f0f723e */ /* 0x008fc600048060ff */
[----:B------:R-:W-:-:S05]  /*9e9d0*/  IMAD.X R19, R25, 0x1, R7, P3 ;  /* 0x0000000119137824 */ /* 0x000fca00018e0607 */
[----:B------:R0:W-:Y:S04]  /*9e9e0*/  STL.64 [R1+0x29b8], R18 ;  /* 0x0029b81201007387 */ /* 0x0001e80000100a00 */
[----:B------:R1:W-:Y:S01]  /*9e9f0*/  STL.64 [R1+0x3ed0], R6 ;  /* 0x003ed00601007387 */ /* 0x0003e20000100a00 */
[----:B0-----:R-:W-:-:S03]  /*9ea00*/  IADD3 R18, P3, R9, R6, RZ ;  /* 0x0000000609127210 */ /* 0x001fc60007f7e0ff */
[----:B-1----:R-:W2:Y:S04]  /*9ea10*/  LDL.LU R6, [R1+0x208] ;  /* 0x0002080001067983 */ /* 0x002ea80000300800 */
[----:B------:R-:W3:Y:S01]  /*9ea20*/  LDL.LU R7, [R1+0x908] ;  /* 0x0009080001077983 */ /* 0x000ee20000300800 */
[----:B------:R-:W-:-:S03]  /*9ea30*/  IMAD.X R19, R25, 0x1, R8, P3 ;  /* 0x0000000119137824 */ /* 0x000fc600018e0608 */
[----:B------:R0:W-:Y:S04]  /*9ea40*/  STL.64 [R1+0x3ed8], R4 ;  /* 0x003ed80401007387 */ /* 0x0001e80000100a00 */
[----:B------:R-:W-:Y:S04]  /*9ea50*/  STL [R1+0x3134], R9 ;  /* 0x0031340901007387 */ /* 0x000fe80000100800 */
[----:B------:R-:W3:Y:S04]  /*9ea60*/  LDL.LU R25, [R1+0x3f08] ;  /* 0x003f080001197983 */ /* 0x000ee80000300800 */
[----:B------:R1:W-:Y:S01]  /*9ea70*/  STL.64 [R1+0x29b0], R18 ;  /* 0x0029b01201007387 */ /* 0x0003e20000100a00 */
[----:B0-----:R-:W-:-:S03]  /*9ea80*/  LOP3.LUT R5, R17, 0xffff, RZ, 0xc0, !PT ;  /* 0x0000ffff11057812 */ /* 0x001fc600078ec0ff */
[----:B-1----:R-:W3:Y:S04]  /*9ea90*/  LDL.LU.64 R18, [R1+0x3f00] ;  /* 0x003f000001127983 */ /* 0x002ee80000300a00 */
[----:B------:R-:W3:Y:S01]  /*9eaa0*/  LDL.LU R17, [R1+0x3efc] ;  /* 0x003efc0001117983 */ /* 0x000ee20000300800 */
[----:B--2---:R-:W-:Y:S02]  /*9eab0*/  F2FP.SATFINITE.E5M2.F32.PACK_AB_MERGE_C R13, R13, R6, RZ ;  /* 0x000000060d0d723e */ /* 0x004fe400048060ff */
[----:B----4-:R-:W-:Y:S02]  /*9eac0*/  LOP3.LUT R6, R22, 0xffff, RZ, 0xc0, !PT ;  /* 0x0000ffff16067812 */ /* 0x010fe400078ec0ff */
[----:B------:R-:W2:Y:S01]  /*9ead0*/  LDL.LU R22, [R1+0x3ef8] ;  /* 0x003ef80001167983 */ /* 0x000ea20000300800 */
[----:B---3--:R-:W-:-:S02]  /*9eae0*/  LOP3.LUT R4, R7, 0xffff, RZ, 0xc0, !PT ;  /* 0x0000ffff07047812 */ /* 0x008fc400078ec0ff */
[----:B------:R-:W-:Y:S02]  /*9eaf0*/  LOP3.LUT R9, R16, 0xffff, RZ, 0xc0, !PT ;  /* 0x0000ffff10097812 */ /* 0x000fe400078ec0ff */
[----:B------:R-:W3:Y:S01]  /*9eb00*/  LDL.LU R16, [R1+0x3ef4] ;  /* 0x003ef40001107983 */ /* 0x000ee20000300800 */
[----:B------:R-:W-:-:S03]  /*9eb10*/  LOP3.LUT R10, R10, 0xffff, RZ, 0xc0, !PT ;  /* 0x0000ffff0a0a7812 */ /* 0x000fc600078ec0ff */
[----:B------:R0:W-:Y:S04]  /*9eb20*/  STL [R1+0x2ec], R4 ;  /* 0x0002ec0401007387 */ /* 0x0001e80000100800 */
[----:B------:R1:W-:Y:S01]  /*9eb30*/  STL [R1+0x2e8], R5 ;  /* 0x0002e80501007387 */ /* 0x0003e20000100800 */
[----:B------:R-:W-:Y:S02]  /*9eb40*/  LOP3.LUT R25, R25, 0xffff, RZ, 0xc0, !PT ;  /* 0x0000ffff19197812 */ /* 0x000fe400078ec0ff */
[----:B0-----:R-:W-:Y:S02]  /*9eb50*/  PRMT R4, R4, 0x3340, R6 ;  /* 0x0000334004047816 */ /* 0x001fe40000000006 */
[----:B-1----:R-:W-:Y:S01]  /*9eb60*/  PRMT R5, R5, 0x3340, R0 ;  /* 0x0000334005057816 */ /* 0x002fe20000000000 */
[----:B------:R0:W-:Y:S03]  /*9eb70*/  STL [R1+0x2e4], R6 ;  /* 0x0002e40601007387 */ /* 0x0001e60000100800 */
[----:B------:R-:W-:-:S02]  /*9eb80*/  PRMT R4, R4, 0x5410, R5 ;  /* 0x0000541004047816 */ /* 0x000fc40000000005 */
[----:B------:R-:W-:Y:S01]  /*9eb90*/  PRMT R5, R9, 0x3340, R25 ;  /* 0x0000334009057816 */ /* 0x000fe20000000019 */
[----:B------:R1:W-:Y:S01]  /*9eba0*/  STL [R1+0x3e70], R10 ;  /* 0x003e700a01007387 */ /* 0x0003e20000100800 */
[----:B0-----:R-:W-:-:S03]  /*9ebb0*/  PRMT R6, R10, 0x3340, R0 ;  /* 0x000033400a067816 */ /* 0x001fc60000000000 */
[----:B------:R-:W-:Y:S01]  /*9ebc0*/  STL.64 [R1+0x3ee8], R24 ;  /* 0x003ee81801007387 */ /* 0x000fe20000100a00 */
[----:B------:R-:W-:Y:S02]  /*9ebd0*/  PRMT R5, R5, 0x5410, R6 ;  /* 0x0000541005057816 */ /* 0x000fe40000000006 */
[----:B--2---:R-:W-:Y:S02]  /*9ebe0*/  LOP3.LUT R6, R22, 0xffff, RZ, 0xc0, !PT ;  /* 0x0000ffff16067812 */ /* 0x004fe400078ec0ff */
[----:B------:R-:W2:Y:S01]  /*9ebf0*/  LDL.LU R22, [R1+0x3ef0] ;  /* 0x003ef00001167983 */ /* 0x000ea20000300800 */
[----:B-1----:R-:W-:Y:S02]  /*9ec00*/  LOP3.LUT R10, R19, 0xffff, RZ, 0xc0, !PT ;  /* 0x0000ffff130a7812 */ /* 0x002fe400078ec0ff */
[----:B------:R-:W-:Y:S01]  /*9ec10*/  LOP3.LUT R14, R14, 0xffff, RZ, 0xc0, !PT ;  /* 0x0000ffff0e0e7812 */ /* 0x000fe200078ec0ff */
[----:B------:R0:W-:Y:S01]  /*9ec20*/  STL [R1+0x54c], R6 ;  /* 0x00054c0601007387 */ /* 0x0001e20000100800 */
[----:B------:R-:W-:Y:S01]  /*9ec30*/  LOP3.LUT R19, R18, 0xffff, RZ, 0xc0, !PT ;  /* 0x0000ffff12137812 */ /* 0x000fe200078ec0ff */
[----:B------:R-:W-:Y:S01]  /*9ec40*/  IMAD.MOV.U32 R18, RZ, RZ, R28 ;  /* 0x000000ffff127224 */ /* 0x000fe200078e001c */
[----:B------:R-:W-:Y:S01]  /*9ec50*/  PRMT R7, R14, 0x3340, R0 ;  /* 0x000033400e077816 */ /* 0x000fe20000000000 */
[----:B------:R1:W-:Y:S01]  /*9ec60*/  STL [R1+0x508], R10 ;  /* 0x0005080a01007387 */ /* 0x0003e20000100800 */
[----:B------:R-:W-:Y:S01]  /*9ec70*/  IMAD.MOV.U32 R28, RZ, RZ, R23 ;  /* 0x000000ffff1c7224 */ /* 0x000fe200078e0017 */
[----:B------:R-:W-:-:S02]  /*9ec80*/  LOP3.LUT R17, R17, 0xffff, RZ, 0xc0, !PT ;  /* 0x0000ffff11117812 */ /* 0x000fc400078ec0ff */
[----:B------:R2:W-:Y:S01]  /*9ec90*/  STL [R1+0x3e9c], R14 ;  /* 0x003e9c0e01007387 */ /* 0x0005e20000100800 */
[----:B------:R-:W-:Y:S02]  /*9eca0*/  LOP3.LUT R23, R12, 0xffff, RZ, 0xc0, !PT ;  /* 0x0000ffff0c177812 */ /* 0x000fe400078ec0ff */
[----:B0-----:R-:W-:Y:S02]  /*9ecb0*/  PRMT R6, R6, 0x3340, R10 ;  /* 0x0000334006067816 */ /* 0x001fe4000000000a */
[----:B-1----:R-:W-:Y:S02]  /*9ecc0*/  PRMT R10, R19, 0x3340, R0 ;  /* 0x00003340130a7816 */ /* 0x002fe40000000000 */
[----:B------:R-:W-:Y:S02]  /*9ecd0*/  PRMT R6, R6, 0x5410, R7 ;  /* 0x0000541006067816 */ /* 0x000fe40000000007 */
[----:B------:R-:W-:Y:S01]  /*9ece0*/  PRMT R7, R17, 0x3340, R23 ;  /* 0x0000334011077816 */ /* 0x000fe20000000017 */
[----:B------:R-:W-:Y:S03]  /*9ecf0*/  STL [R1+0x3e68], R19 ;  /* 0x003e681301007387 */ /* 0x000fe60000100800 */
[----:B------:R-:W-:-:S02]  /*9ed00*/  PRMT R7, R7, 0x5410, R10 ;  /* 0x0000541007077816 */ /* 0x000fc4000000000a */
[----:B------:R-:W4:Y:S04]  /*9ed10*/  LDL.LU R10, [R1+0xc04] ;  /* 0x000c0400010a7983 */ /* 0x000f280000300800 */
[----:B------:R-:W4:Y:S01]  /*9ed20*/  LDL.LU R12, [R1+0xc00] ;  /* 0x000c0000010c7983 */ /* 0x000f220000300800 */
[----:B--2---:R-:W-:Y:S02]  /*9ed30*/  SHF.R.S32.HI R14, RZ, 0x1f, R22 ;  /* 0x0000001fff0e7819 */ /* 0x004fe40000011416 */
[----:B------:R-:W-:-:S05]  /*9ed40*/  IADD3 R24, P3, R22, R0, RZ ;  /* 0x0000000016187210 */ /* 0x000fca0007f7e0ff */
[----:B------:R-:W-:-:S05]  /*9ed50*/  IMAD.X R25, R14, 0x1, R2, P3 ;  /* 0x000000010e197824 */ /* 0x000fca00018e0602 */
[----:B------:R0:W-:Y:S04]  /*9ed60*/  STL.64 [R1+0x2988], R24 ;  /* 0x0029881801007387 */ /* 0x0001e80000100a00 */
[----:B0-----:R-:W2:Y:S01]  /*9ed70*/  LDL.LU.64 R24, [R1+0x3ee8] ;  /* 0x003ee80001187983 */ /* 0x001ea20000300a00 */
[----:B------:R-:W-:Y:S02]  /*9ed80*/  LOP3.LUT R11, R11, 0xffff, RZ, 0xc0, !PT ;  /* 0x0000ffff0b0b7812 */ /* 0x000fe400078ec0ff */
[----:B------:R-:W-:Y:S01]  /*9ed90*/  LOP3.LUT R15, R15, 0xffff, RZ, 0xc0, !PT ;  /* 0x0000ffff0f0f7812 */ /* 0x000fe200078ec0ff */
[----:B------:R-:W4:Y:S01]  /*9eda0*/  LDL.LU R14, [R1+0xc08] ;  /* 0x000c0800010e7983 */ /* 0x000f220000300800 */
[----:B------:R-:W-:Y:S02]  /*9edb0*/  LOP3.LUT R19, R13, 0xffff, RZ, 0xc0, !PT ;  /* 0x0000ffff0d137812 */ /* 0x000fe400078ec0ff */
[----:B------:R-:W-:-:S02]  /*9edc0*/  PRMT R5, R5, 0x4210, R11 ;  /* 0x0000421005057816 */ /* 0x000fc4000000000b */
[----:B------:R-:W-:Y:S02]  /*9edd0*/  PRMT R6, R6, 0x4210, R15 ;  /* 0x0000421006067816 */ /* 0x000fe4000000000f */
[----:B------:R-:W-:Y:S02]  /*9ede0*/  PRMT R7, R7, 0x4210, R19 ;  /* 0x0000421007077816 */ /* 0x000fe40000000013 */
[----:B--2---:R-:W-:-:S04]  /*9edf0*/  LOP3.LUT R24, R24, 0xffff, RZ, 0xc0, !PT ;  /* 0x0000ffff18187812 */ /* 0x004fc800078ec0ff */
[----:B------:R-:W-:Y:S01]  /*9ee00*/  PRMT R4, R4, 0x4210, R24 ;  /* 0x0000421004047816 */ /* 0x000fe20000000018 */
[----:B------:R-:W-:Y:S04]  /*9ee10*/  STL [R1+0x618], R24 ;  /* 0x0006181801007387 */ /* 0x000fe80000100800 */
[----:B------:R-:W2:Y:S04]  /*9ee20*/  LDL.LU R13, [R1+0x3ee0] ;  /* 0x003ee000010d7983 */ /* 0x000ea80000300800 */
[----:B------:R-:W-:Y:S04]  /*9ee30*/  STL [R1+0x61c], R19 ;  /* 0x00061c1301007387 */ /* 0x000fe80000100800 */
[----:B---3--:R0:W-:Y:S04]  /*9ee40*/  STSM.16.M88.4 [R16+0x200], R4 ;  /* 0x0002000410007844 */ /* 0x0081e80000000200 */
[----:B0-----:R-:W3:Y:S04]  /*9ee50*/  LDL.LU.64 R4, [R1+0x3ed8] ;  /* 0x003ed80001047983 */ /* 0x001ee80000300a00 */
[----:B------:R-:W2:Y:S04]  /*9ee60*/  LDL.LU R24, [R1+0xc0c] ;  /* 0x000c0c0001187983 */ /* 0x000ea80000300800 */
[----:B------:R-:W-:Y:S04]  /*9ee70*/  STL [R1+0x3ec0], R11 ;  /* 0x003ec00b01007387 */ /* 0x000fe80000100800 */
[----:B------:R-:W-:Y:S04]  /*9ee80*/  STL [R1+0x3eb0], R25 ;  /* 0x003eb01901007387 */ /* 0x000fe80000100800 */
[----:B------:R0:W-:Y:S01]  /*9ee90*/  STL [R1+0x3eac], R17 ;  /* 0x003eac1101007387 */ /* 0x0001e20000100800 */
[----:B------:R-:W-:Y:S01]  /*9eea0*/  BAR.SYNC.DEFER_BLOCKING 0x0 ;  /* 0x0000000000007b1d */ /* 0x000fe20000010000 */
[----:B------:R-:W-:-:S05]  /*9eeb0*/  IADD3 R6, P3, R22, R3, RZ ;  /* 0x0000000316067210 */ /* 0x000fca0007f7e0ff */
[----:B0-----:R-:W2:Y:S04]  /*9eec0*/  LDL.LU R17, [R1+0xc10] ;  /* 0x000c100001117983 */ /* 0x001ea80000300800 */
[----:B------:R-:W-:Y:S04]  /*9eed0*/  STL [R1+0x3ea8], R23 ;  /* 0x003ea81701007387 */ /* 0x000fe80000100800 */
[----:B------:R-:W-:Y:S04]  /*9eee0*/  STL [R1+0x3ea0], R16 ;  /* 0x003ea01001007387 */ /* 0x000fe80000100800 */
[----:B------:R0:W-:Y:S02]  /*9eef0*/  STL [R1+0x3e54], R15 ;  /* 0x003e540f01007387 */ /* 0x0001e40000100800 */
[----:B0-----:R-:W-:-:S02]  /*9ef00*/  SHF.R.S32.HI R15, RZ, 0x1f, R22 ;  /* 0x0000001fff0f7819 */ /* 0x001fc40000011416 */
[----:B----4-:R-:W-:Y:S02]  /*9ef10*/  SHF.R.U32.HI R12, RZ, 0x8, R12 ;  /* 0x00000008ff0c7819 */ /* 0x010fe4000001160c */
[----:B------:R-:W-:Y:S02]  /*9ef20*/  SHF.R.U32.HI R10, RZ, 0x8, R10 ;  /* 0x00000008ff0a7819 */ /* 0x000fe4000001160a */
[----:B------:R-:W-:Y:S02]  /*9ef30*/  LOP3.LUT R12, R12, 0xffff, RZ, 0xc0, !PT ;  /* 0x0000ffff0c0c7812 */ /* 0x000fe400078ec0ff */
[----:B------:R-:W-:Y:S02]  /*9ef40*/  LOP3.LUT R10, R10, 0xffff, RZ, 0xc0, !PT ;  /* 0x0000ffff0a0a7812 */ /* 0x000fe400078ec0ff */
[----:B------:R-:W-:Y:S02]  /*9ef50*/  SHF.R.U32.HI R11, RZ, 0x8, R14 ;  /* 0x00000008ff0b7819 */ /* 0x000fe4000001160e */
[----:B------:R-:W-:Y:S01]  /*9ef60*/  PRMT R10, R10, 0x3340, R12 ;  /* 0x000033400a0a7816 */ /* 0x000fe2000000000c */
[----:B---3--:R-:W-:-:S05]  /*9ef70*/  IMAD.X R7, R15, 0x1, R4, P3 ;  /* 0x000000010f077824 */ /* 0x008fca00018e0604 */
[----:B------:R0:W-:Y:S04]  /*9ef80*/  STL.64 [R1+0x2918], R6 ;  /* 0x0029180601007387 */ /* 0x0001e80000100a00 */
[----:B0-----:R-:W3:Y:S04]  /*9ef90*/  LDL.LU.64 R6, [R1+0x3ed0] ;  /* 0x003ed00001067983 */ /* 0x001ee80000300a00 */
[----:B------:R-:W4:Y:S04]  /*9efa0*/  LDL.LU R16, [R1+0xc20] ;  /* 0x000c200001107983 */ /* 0x000f280000300800 */
[----:B------:R-:W2:Y:S04]  /*9efb0*/  LDL.LU R23, [R1+0xc14] ;  /* 0x000c140001177983 */ /* 0x000ea80000300800 */
[----:B------:R-:W4:Y:S04]  /*9efc0*/  LDL.LU R19, [R1+0xc18] ;  /* 0x000c180001137983 */ /* 0x000f280000300800 */
[----:B------:R-:W4:Y:S04]  /*9efd0*/  LDL.LU R12, [R1+0xc2c] ;  /* 0x000c2c00010c7983 */ /* 0x000f280000300800 */
[----:B------:R-:W4:Y:S04]  /*9efe0*/  LDL.LU R25, [R1+0xc24] ;  /* 0x000c240001197983 */ /* 0x000f280000300800 */
[----:B------:R-:W4:Y:S01]  /*9eff0*/  LDL.LU R14, [R1+0xc1c] ;  /* 0x000c1c00010e7983 */ /* 0x000f220000300800 */
[----:B------:R-:W-:-:S04]  /*9f000*/  LOP3.LUT R11, R11, 0xffff, RZ, 0xc0, !PT ;  /* 0x0000ffff0b0b7812 */ /* 0x000fc800078ec0ff */
[----:B------:R-:W-:-:S05]  /*9f010*/  PRMT R11, R11, 0x3340, R0 ;  /* 0x000033400b0b7816 */ /* 0x000fca0000000000 */
[----:B------:R0:W-:Y:S02]  /*9f020*/  STL.64 [R1+0x3ec8], R10 ;  /* 0x003ec80a01007387 */ /* 0x0001e40000100a00 */
[----:B0-----:R-:W-:-:S05]  /*9f030*/  IADD3 R10, P3, R22, R5, RZ ;  /* 0x00000005160a7210 */ /* 0x001fca0007f7e0ff */
[----:B---3--:R-:W-:-:S05]  /*9f040*/  IMAD.X R11, R15, 0x1, R7, P3 ;  /* 0x000000010f0b7824 */ /* 0x008fca00018e0607 */
[----:B------:R0:W-:Y:S02]  /*9f050*/  STL.64 [R1+0x2980], R10 ;  /* 0x0029800a01007387 */ /* 0x0001e40000100a00 */
[----:B0-----:R-:W-:Y:S02]  /*9f060*/  IADD3 R10, P3, R22, R6, RZ ;  /* 0x00000006160a7210 */ /* 0x001fe40007f7e0ff */
[----:B------:R-:W-:Y:S03]  /*9f070*/  STL [R1+0x3160], R22 ;  /* 0x0031601601007387 */ /* 0x000fe60000100800 */
[----:B------:R-:W-:-:S05]  /*9f080*/  IMAD.X R11, R15, 0x1, R8, P3 ;  /* 0x000000010f0b7824 */ /* 0x000fca00018e0608 */
[----:B------:R0:W-:Y:S01]  /*9f090*/  STL.64 [R1+0x2978], R10 ;  /* 0x0029780a01007387 */ /* 0x0001e20000100a00 */
[----:B--2---:R-:W-:Y:S02]  /*9f0a0*/  SHF.R.U32.HI R15, RZ, 0x8, R23 ;  /* 0x00000008ff0f7819 */ /* 0x004fe40000011617 */
[----:B0-----:R-:W-:Y:S02]  /*9f0b0*/  SHF.R.U32.HI R10, RZ, 0x8, R17 ;  /* 0x00000008ff0a7819 */ /* 0x001fe40000011611 */
[----:B------:R-:W-:Y:S02]  /*9f0c0*/  SHF.R.U32.HI R11, RZ, 0x8, R24 ;  /* 0x00000008ff0b7819 */ /* 0x000fe40000011618 */
[----:B------:R-:W-:Y:S01]  /*9f0d0*/  LOP3.LUT R10, R10, 0xffff, RZ, 0xc0, !PT ;  /* 0x0000ffff0a0a7812 */ /* 0x000fe200078ec0ff */
[----:B------:R-:W2:Y:S01]  /*9f0e0*/  LDL.LU R24, [R1+0xc28] ;  /* 0x000c280001187983 */ /* 0x000ea20000300800 */
[----:B------:R-:W-:-:S04]  /*9f0f0*/  LOP3.LUT R11, R11, 0xffff, RZ, 0xc0, !PT ;  /* 0x0000ffff0b0b7812 */ /* 0x000fc800078ec0ff */
[----:B------:R-:W-:Y:S02]  /*9f100*/  PRMT R17, R10, 0x3340, R11 ;  /* 0x000033400a117816 */ /* 0x000fe4000000000b */
[----:B----4-:R-:W-:Y:S02]  /*9f110*/  SHF.R.U32.HI R11, RZ, 0x8, R16 ;  /* 0x00000008ff0b7819 */ /* 0x010fe40000011610 */
[----:B------:R-:W-:Y:S02]  /*9f120*/  SHF.R.U32.HI R10, RZ, 0x8, R19 ;  /* 0x00000008ff0a7819 */ /* 0x000fe40000011613 */
[----:B------:R-:W-:Y:S02]  /*9f130*/  LOP3.LUT R11, R11, 0xffff, RZ, 0xc0, !PT ;  /* 0x0000ffff0b0b7812 */ /* 0x000fe400078ec0ff */
[----:B------:R-:W-:Y:S02]  /*9f140*/  LOP3.LUT R15, R15, 0xffff, RZ, 0xc0, !PT ;  /* 0x0000ffff0f0f7812 */ /* 0x000fe400078ec0ff */
[----:B------:R-:W-:-:S02]  /*9f150*/  LOP3.LUT R10, R10, 0xffff, RZ, 0xc0, !PT ;  /* 0x0000ffff0a0a7812 */ /* 0x000fc400078ec0ff */
[----:B------:R-:W-:Y:S02]  /*9f160*/  PRMT R19, R11, 0x3340, R15 ;  /* 0x000033400b137816 */ /* 0x000fe4000000000f */
[----:B------:R-:W-:Y:S02]  /*9f170*/  PRMT R23, R10, 0x3340, R0 ;  /* 0x000033400a177816 */ /* 0x000fe40000000000 */
[----:B------:R-:W-:Y:S02]  /*9f180*/  SHF.R.S32.HI R15, RZ, 0x1f, R13 ;  /* 0x0000001fff0f7819 */ /* 0x000fe4000001140d */
[----:B------:R-:W-:-:S05]  /*9f190*/  IADD3 R10, P3, R13, R0, RZ ;  /* 0x000000000d0a7210 */ /* 0x000fca0007f7e0ff */
[----:B------:R-:W-:-:S05]  /*9f1a0*/  IMAD.X R11, R15, 0x1, R2, P3 ;  /* 0x000000010f0b7824 */ /* 0x000fca00018e0602 */
[----:B------:R0:W-:Y:S01]  /*9f1b0*/  STL.64 [R1+0x2970], R10 ;  /* 0x0029700a01007387 */ /* 0x0001e20000100a00 */
[----:B------:R-:W-:Y:S02]  /*9f1c0*/  SHF.R.U32.HI R12, RZ, 0x8, R12 ;  /* 0x00000008ff0c7819 */ /* 0x000fe4000001160c */
[----:B0-----:R-:W-:Y:S02]  /*9f1d0*/  SHF.R.U32.HI R10, RZ, 0x8, R25 ;  /* 0x00000008ff0a7819 */ /* 0x001fe40000011619 */
[----:B------:R-:W-:Y:S02]  /*9f1e0*/  SHF.R.U32.HI R11, RZ, 0x8, R14 ;  /* 0x00000008ff0b7819 */ /* 0x000fe4000001160e */
[----:B------:R-:W-:Y:S02]  /*9f1f0*/  LOP3.LUT R10, R10, 0xffff, RZ, 0xc0, !PT ;  /* 0x0000ffff0a0a7812 */ /* 0x000fe400078ec0ff */
[----:B------:R-:W-:-:S04]  /*9f200*/  LOP3.LUT R11, R11, 0xffff, RZ, 0xc0, !PT ;  /* 0x0000ffff0b0b7812 */ /* 0x000fc800078ec0ff */
[----:B------:R-:W-:Y:S02]  /*9f210*/  PRMT R16, R10, 0x3340, R11 ;  /* 0x000033400a107816 */ /* 0x000fe4000000000b */
[----:B------:R-:W-:Y:S02]  /*9f220*/  IADD3 R10, P3, R13, R3, RZ ;  /* 0x000000030d0a7210 */ /* 0x000fe40007f7e0ff */
[----:B------:R-:W-:-:S03]  /*9f230*/  LOP3.LUT R12, R12, 0xffff, RZ, 0xc0, !PT ;  /* 0x0000ffff0c0c7812 */ /* 0x000fc600078ec0ff */
[----:B------:R-:W-:Y:S01]  /*9f240*/  IMAD.X R11, R15, 0x1, R4, P3 ;  /* 0x000000010f0b7824 */ /* 0x000fe200018e0604 */
[----:B------:R-:W-:Y:S01]  /*9f250*/  PRMT R25, R12, 0x3340, R0 ;  /* 0x000033400c197816 */ /* 0x000fe20000000000 */
[----:B------:R-:W-:Y:S04]  /*9f260*/  STL.64 [R1+0x3eb8], R18 ;  /* 0x003eb81201007387 */ /* 0x000fe80000100a00 */
[----:B------:R-:W3:Y:S04]  /*9f270*/  LDL.LU R12, [R1+0xbf0] ;  /* 0x000bf000010c7983 */ /* 0x000ee80000300800 */
[----:B------:R0:W-:Y:S04]  /*9f280*/  STL.64 [R1+0x29a8], R10 ;  /* 0x0029a80a01007387 */ /* 0x0001e80000100a00 */
[----:B0-----:R-:W4:Y:S01]  /*9f290*/  LDL.LU.64 R10, [R1+0x3ec8] ;  /* 0x003ec800010a7983 */ /* 0x001f220000300a00 */
[----:B--2---:R-:W-:-:S04]  /*9f2a0*/  SHF.R.U32.HI R14, RZ, 0x8, R24 ;  /* 0x00000008ff0e7819 */ /* 0x004fc80000011618 */
[----:B------:R-:W-:-:S04]  /*9f2b0*/  LOP3.LUT R14, R14, 0xffff, RZ, 0xc0, !PT ;  /* 0x0000ffff0e0e7812 */ /* 0x000fc800078ec0ff */
[----:B------:R-:W-:Y:S02]  /*9f2c0*/  PRMT R24, R14, 0x3340, R0 ;  /* 0x000033400e187816 */ /* 0x000fe40000000000 */
[----:B----4-:R-:W-:Y:S02]  /*9f2d0*/  PRMT R14, R10, 0x5410, R11 ;  /* 0x000054100a0e7816 */ /* 0x010fe4000000000b */
[----:B------:R-:W-:-:S05]  /*9f2e0*/  IADD3 R10, P3, R13, R5, RZ ;  /* 0x000000050d0a7210 */ /* 0x000fca0007f7e0ff */
[----:B------:R-:W-:Y:S01]  /*9f2f0*/  IMAD.X R11, R15, 0x1, R7, P3 ;  /* 0x000000010f0b7824 */ /* 0x000fe200018e0607 */
[----:B------:R-:W-:-:S04]  /*9f300*/  IADD3 R18, P3, R13, R6, RZ ;  /* 0x000000060d127210 */ /* 0x000fc80007f7e0ff */
[----:B------:R0:W-:Y:S04]  /*9f310*/  STL.64 [R1+0x29d0], R10 ;  /* 0x0029d00a01007387 */ /* 0x0001e80000100a00 */
[----:B0-----:R-:W2:Y:S04]  /*9f320*/  LDL.LU R11, [R1+0x3ec0] ;  /* 0x003ec000010b7983 */ /* 0x001ea80000300800 */
[----:B------:R-:W4:Y:S04]  /*9f330*/  LDL.LU R22, [R1+0x2ec] ;  /* 0x0002ec0001167983 */ /* 0x000f280000300800 */
[----:B------:R-:W2:Y:S04]  /*9f340*/  LDL.LU R10, [R1+0x2e4] ;  /* 0x0002e400010a7983 */ /* 0x000ea80000300800 */
[----:B------:R0:W-:Y:S04]  /*9f350*/  STL.64 [R1+0x3e80], R6 ;  /* 0x003e800601007387 */ /* 0x0001e80000100a00 */
[----:B------:R1:W-:Y:S01]  /*9f360*/  STL [R1+0x29c8], R18 ;  /* 0x0029c81201007387 */ /* 0x0003e20000100800 */
[----:B0-----:R-:W-:-:S02]  /*9f370*/  IMAD.MOV.U32 R6, RZ, RZ, R18 ;  /* 0x000000ffff067224 */ /* 0x001fc400078e0012 */
[----:B------:R-:W-:Y:S02]  /*9f380*/  IMAD.MOV.U32 R7, RZ, RZ, R19 ;  /* 0x000000ffff077224 */ /* 0x000fe400078e0013 */
[----:B-1----:R-:W3:Y:S01]  /*9f390*/  LDL.LU.64 R18, [R1+0x3eb8] ;  /* 0x003eb80001127983 */ /* 0x002ee20000300a00 */
[----:B------:R-:W-:-:S03]  /*9f3a0*/  IMAD.X R7, R15, 0x1, R8, P3 ;  /* 0x000000010f077824 */ /* 0x000fc600018e0608 */
[----:B------:R0:W-:Y:S04]  /*9f3b0*/  STL.64 [R1+0x3e78], R4 ;  /* 0x003e780401007387 */ /* 0x0001e80000100a00 */
[----:B0-----:R-:W4:Y:S04]  /*9f3c0*/  LDL.LU R4, [R1+0xbf8] ;  /* 0x000bf80001047983 */ /* 0x001f280000300800 */
[----:B------:R0:W-:Y:S01]  /*9f3d0*/  STL [R1+0x3164], R13 ;  /* 0x0031640d01007387 */ /* 0x0001e20000100800 */
[----:B------:R-:W-:-:S03]  /*9f3e0*/  PRMT R5, R17, 0x5410, R25 ;  /* 0x0000541011057816 */ /* 0x000fc60000000019 */
[----:B0-----:R-:W4:Y:S04]  /*9f3f0*/  LDL.LU R13, [R1+0xbf4] ;  /* 0x000bf400010d7983 */ /* 0x001f280000300800 */
[----:B--2---:R-:W-:Y:S04]  /*9f400*/  STL.64 [R1+0x3e90], R10 ;  /* 0x003e900a01007387 */ /* 0x004fe80000100a00 */
[----:B------:R-:W-:Y:S04]  /*9f410*/  STL.64 [R1+0x3e88], R8 ;  /* 0x003e880801007387 */ /* 0x000fe80000100a00 */
[----:B------:R-:W2:Y:S04]  /*9f420*/  LDL.LU R15, [R1+0x2e8] ;  /* 0x0002e800010f7983 */ /* 0x000ea80000300800 */
[----:B------:R0:W-:Y:S04]  /*9f430*/  STL [R1+0x29cc], R7 ;  /* 0x0029cc0701007387 */ /* 0x0001e80000100800 */
[----:B------:R-:W2:Y:S04]  /*9f440*/  LDL.LU R25, [R1+0x3eb0] ;  /* 0x003eb00001197983 */ /* 0x000ea80000300800 */
[----:B------:R-:W2:Y:S01]  /*9f450*/  LDL.LU R17, [R1+0x3eac] ;  /* 0x003eac0001117983 */ /* 0x000ea20000300800 */
[----:B---3--:R-:W-:-:S02]  /*9f460*/  PRMT R6, R19, 0x5410, R23 ;  /* 0x0000541013067816 */ /* 0x008fc40000000017 */
[----:B0-----:R-:W-:Y:S01]  /*9f470*/  PRMT R7, R16, 0x5410, R24 ;  /* 0x0000541010077816 */ /* 0x001fe20000000018 */
[----:B------:R-:W3:Y:S04]  /*9f480*/  LDL.LU R23, [R1+0x3ea8] ;  /* 0x003ea80001177983 */ /* 0x000ee80000300800 */
[----:B------:R-:W2:Y:S04]  /*9f490*/  LDL.LU R24, [R1+0x3ea4] ;  /* 0x003ea40001187983 */ /* 0x000ea80000300800 */
[----:B------:R-:W3:Y:S01]  /*9f4a0*/  LDL.LU R16, [R1+0x3ea0] ;  /* 0x003ea00001107983 */ /* 0x000ee20000300800 */
[----:B------:R-:W0:Y:S01]  /*9f4b0*/  S2R R19, SR_TID.X ;  /* 0x0000000000137919 */ /* 0x000e220000002100 */
[----:B------:R-:W-:-:S02]  /*9f4c0*/  PRMT R6, R6, 0x5210, R12 ;  /* 0x0000521006067816 */ /* 0x000fc4000000000c */
[----:B0-----:R-:W-:-:S04]  /*9f4d0*/  LOP3.LUT R8, R19, 0x3f, RZ, 0xc0, !PT ;  /* 0x0000003f13087812 */ /* 0x001fc800078ec0ff */
[----:B------:R-:W-:Y:S01]  /*9f4e0*/  LEA R12, R8, UR25, 0x4 ;  /* 0x00000019080c7c11 */ /* 0x000fe2000f8e20ff */
[----:B------:R-:W-:-:S04]  /*9f4f0*/  ULDC.64 UR24, c[0x0][0x228] ;  /* 0x00008a0000187ab9 */ /* 0x000fc80000000a00 */
[----:B------:R-:W0:Y:S01]  /*9f500*/  LDS.128 R8, [R12] ;  /* 0x000000000c087984 */ /* 0x000e220000000c00 */
[----:B----4-:R-:W-:-:S03]  /*9f510*/  PRMT R4, R14, 0x5210, R4 ;  /* 0x000052100e047816 */ /* 0x010fc60000000004 */
[----:B------:R-:W4:Y:S01]  /*9f520*/  LDL.LU R14, [R1+0x3e9c] ;  /* 0x003e9c00010e7983 */ /* 0x000f220000300800 */
[----:B------:R-:W-:Y:S02]  /*9f530*/  PRMT R5, R5, 0x5210, R13 ;  /* 0x0000521005057816 */ /* 0x000fe4000000000d */
[----:B--2---:R-:W-:Y:S02]  /*9f540*/  PRMT R7, R7, 0x5210, R24 ;  /* 0x0000521007077816 */ /* 0x004fe40000000018 */
[----:B------:R-:W2:Y:S04]  /*9f550*/  LDL.LU R24, [R1+0x3e98] ;  /* 0x003e980001187983 */ /* 0x000ea80000300800 */
[----:B------:R-:W-:Y:S04]  /*9f560*/  STL [R1+0x1c], R12 ;  /* 0x00001c0c01007387 */ /* 0x000fe80000100800 */
[----:B0-----:R-:W-:Y:S04]  /*9f570*/  STL.64 [R1+0x950], R8 ;  /* 0x0009500801007387 */ /* 0x001fe80000100a00 */
[----:B------:R-:W-:Y:S04]  /*9f580*/  STL.64 [R1+0x958], R10 ;  /* 0x0009580a01007387 */ /* 0x000fe80000100a00 */
[----:B------:R-:W0:Y:S01]  /*9f590*/  LDS.128 R8, [R12+0x400] ;  /* 0x000400000c087984 */ /* 0x000e220000000c00 */
[----:B------:R-:W-:Y:S06]  /*9f5a0*/  BAR.SYNC.DEFER_BLOCKING 0x0 ;  /* 0x0000000000007b1d */ /* 0x000fec0000010000 */
[----:B0-----:R-:W-:Y:S04]  /*9f5b0*/  STL.64 [R1+0x900], R8 ;  /* 0x0009000801007387 */ /* 0x001fe80000100a00 */
[----:B------:R0:W-:Y:S04]  /*9f5c0*/  STL.64 [R1+0x908], R10 ;  /* 0x0009080a01007387 */ /* 0x0001e80000100a00 */
[----:B0-----:R-:W4:Y:S04]  /*9f5d0*/  LDL.LU.64 R10, [R1+0x3e90] ;  /* 0x003e9000010a7983 */ /* 0x001f280000300a00 */
[----:B------:R-:W4:Y:S04]  /*9f5e0*/  LDL.LU.64 R8, [R1+0x3e88] ;  /* 0x003e880001087983 */ /* 0x000f280000300a00 */
[----:B------:R-:W-:Y:S04]  /*9f5f0*/  STL [R1+0x3df0], R12 ;  /* 0x003df00c01007387 */ /* 0x000fe80000100800 */
[----:B---3--:R0:W-:Y:S04]  /*9f600*/  STSM.16.M88.4 [R16], R4 ;  /* 0x0000000410007844 */ /* 0x0081e80000000200 */
[----:B0-----:R-:W3:Y:S04]  /*9f610*/  LDL.LU.64 R6, [R1+0x3e80] ;  /* 0x003e800001067983 */ /* 0x001ee80000300a00 */
[----:B------:R-:W3:Y:S01]  /*9f620*/  LDL.LU.64 R4, [R1+0x3e78] ;  /* 0x003e780001047983 */ /* 0x000ee20000300a00 */
[----:B------:R-:W-:-:S04]  /*9f630*/  SHF.R.U32.HI R15, RZ, 0x8, R15 ;  /* 0x00000008ff0f7819 */ /* 0x000fc8000001160f */
[----:B------:R-:W-:-:S04]  /*9f640*/  LOP3.LUT R15, R15, 0xffff, RZ, 0xc0, !PT ;  /* 0x0000ffff0f0f7812 */ /* 0x000fc800078ec0ff */
[----:B------:R-:W-:Y:S02]  /*9f650*/  PRMT R15, R15, 0x3340, R0 ;  /* 0x000033400f0f7816 */ /* 0x000fe40000000000 */
[----:B--2---:R-:W-:Y:S02]  /*9f660*/  SHF.R.S32.HI R19, RZ, 0x1f, R24 ;  /* 0x0000001fff137819 */ /* 0x004fe40000011418 */
[----:B------:R-:W-:-:S05]  /*9f670*/  IADD3 R12, P3, R24, R0, RZ ;  /* 0x00000000180c7210 */ /* 0x000fca0007f7e0ff */
[----:B------:R-:W-:-:S05]  /*9f680*/  IMAD.X R13, R19, 0x1, R2, P3 ;  /* 0x00000001130d7824 */ /* 0x000fca00018e0602 */
[----:B------:R0:W-:Y:S02]  /*9f690*/  STL.64 [R1+0x2968], R12 ;  /* 0x0029680c01007387 */ /* 0x0001e40000100a00 */
[----:B0-----:R-:W-:Y:S02]  /*9f6a0*/  SHF.R.U32.HI R12, RZ, 0x8, R22 ;  /* 0x00000008ff0c7819 */ /* 0x001fe40000011616 */
[----:B------:R-:W2:Y:S02]  /*9f6b0*/  LDL.LU R13, [R1+0x54c] ;  /* 0x00054c00010d7983 */ /* 0x000ea40000300800 */
[----:B------:R-:W-:Y:S02]  /*9f6c0*/  LOP3.LUT R12, R12, 0xffff, RZ, 0xc0, !PT ;  /* 0x0000ffff0c0c7812 */ /* 0x000fe400078ec0ff */
[----:B------:R-:W2:Y:S01]  /*9f6d0*/  LDL.LU R22, [R1+0x508] ;  /* 0x0005080001167983 */ /* 0x000ea20000300800 */
[----:B----4-:R-:W-:-:S04]  /*9f6e0*/  SHF.R.U32.HI R10, RZ, 0x8, R10 ;  /* 0x00000008ff0a7819 */ /* 0x010fc8000001160a */
[----:B------:R-:W-:-:S04]  /*9f6f0*/  LOP3.LUT R10, R10, 0xffff, RZ, 0xc0, !PT ;  /* 0x0000ffff0a0a7812 */ /* 0x000fc800078ec0ff */
[----:B------:R-:W-:Y:S02]  /*9f700*/  PRMT R12, R12, 0x3340, R10 ;  /* 0x000033400c0c7816 */ /* 0x000fe4000000000a */
[----:B------:R-:W4:Y:S04]  /*9f710*/  LDL.LU R10, [R1+0x3e70] ;  /* 0x003e7000010a7983 */ /* 0x000f280000300800 */
[----:B------:R0:W-:Y:S02]  /*9f720*/  STL.64 [R1+0x3e60], R14 ;  /* 0x003e600e01007387 */ /* 0x0001e40000100a00 */
[----:B0-----:R-:W-:-:S05]  /*9f730*/  IADD3 R14, P3, R24, R3, RZ ;  /* 0x00000003180e7210 */ /* 0x001fca0007f7e0ff */
[----:B---3--:R-:W-:-:S05]  /*9f740*/  IMAD.X R15, R19, 0x1, R4, P3 ;  /* 0x00000001130f7824 */ /* 0x008fca00018e0604 */
[----:B------:R0:W-:Y:S02]  /*9f750*/  STL.64 [R1+0x2960], R14 ;  /* 0x0029600e01007387 */ /* 0x0001e40000100a00 */
[----:B0-----:R-:W-:Y:S02]  /*9f760*/  SHF.R.U32.HI R15, RZ, 0x8, R25 ;  /* 0x00000008ff0f7819 */ /* 0x001fe40000011619 */
[----:B------:R-:W3:Y:S01]  /*9f770*/  LDL.LU R25, [R1+0x3e6c] ;  /* 0x003e6c0001197983 */ /* 0x000ee20000300800 */
[----:B------:R-:W-:Y:S02]  /*9f780*/  SHF.R.U32.HI R9, RZ, 0x8, R9 ;  /* 0x00000008ff097819 */ /* 0x000fe40000011609 */
[----:B------:R-:W-:Y:S02]  /*9f790*/  LOP3.LUT R15, R15, 0xffff, RZ, 0xc0, !PT ;  /* 0x0000ffff0f0f7812 */ /* 0x000fe400078ec0ff */
[----:B------:R-:W-:-:S04]  /*9f7a0*/  LOP3.LUT R9, R9, 0xffff, RZ, 0xc0, !PT ;  /* 0x0000ffff09097812 */ /* 0x000fc800078ec0ff */
[----:B------:R-:W-:Y:S02]  /*9f7b0*/  PRMT R9, R9, 0x3340, R15 ;  /* 0x0000334009097816 */ /* 0x000fe4000000000f */
[----:B--2---:R-:W-:Y:S02]  /*9f7c0*/  SHF.R.U32.HI R13, RZ, 0x8, R13 ;  /* 0x00000008ff0d7819 */ /* 0x004fe4000001160d */
[----:B------:R-:W-:Y:S02]  /*9f7d0*/  SHF.R.U32.HI R22, RZ, 0x8, R22 ;  /* 0x00000008ff167819 */ /* 0x000fe40000011616 */
[----:B------:R-:W-:Y:S02]  /*9f7e0*/  LOP3.LUT R13, R13, 0xffff, RZ, 0xc0, !PT ;  /* 0x0000ffff0d0d7812 */ /* 0x000fe400078ec0ff */
[----:B------:R-:W-:-:S04]  /*9f7f0*/  LOP3.LUT R22, R22, 0xffff, RZ, 0xc0, !PT ;  /* 0x0000ffff16167812 */ /* 0x000fc800078ec0ff */
[----:B------:R-:W-:Y:S02]  /*9f800*/  PRMT R13, R13, 0x3340, R22 ;  /* 0x000033400d0d7816 */ /* 0x000fe40000000016 */
[----:B------:R-:W-:Y:S02]  /*9f810*/  SHF.R.U32.HI R22, RZ, 0x8, R23 ;  /* 0x00000008ff167819 */ /* 0x000fe40000011617 */
[----:B----4-:R-:W-:Y:S01]  /*9f820*/  SHF.R.U32.HI R14, RZ, 0x8, R10 ;  /* 0x00000008ff0e7819 */ /* 0x010fe2000001160a */
[----:B------:R-:W-:-:S03]  /*9f830*/  IMAD.MOV.U32 R10, RZ, RZ, R26 ;  /* 0x000000ffff0a7224 */ /* 0x000fc600078e001a */
[----:B------:R-:W-:-:S04]  /*9f840*/  LOP3.LUT R14, R14, 0xffff, RZ, 0xc0, !PT ;  /* 0x0000ffff0e0e7812 */ /* 0x000fc800078ec0ff */
[----:B------:R-:W-:Y:S02]  /*9f850*/  PRMT R26, R14, 0x3340, R0 ;  /* 0x000033400e1a7816 */ /* 0x000fe40000000000 */
[----:B------:R-:W-:-:S05]  /*9f860*/  IADD3 R14, P3, R24, R5, RZ ;  /* 0x00000005180e7210 */ /* 0x000fca0007f7e0ff */
[----:B------:R-:W-:-:S05]  /*9f870*/  IMAD.X R15, R19, 0x1, R7, P3 ;  /* 0x00000001130f7824 */ /* 0x000fca00018e0607 */
[----:B------:R0:W-:Y:S04]  /*9f880*/  STL.64 [R1+0x2958], R14 ;  /* 0x0029580e01007387 */ /* 0x0001e80000100a00 */
[----:B------:R-:W-:Y:S01]  /*9f890*/  STL [R1+0x3168], R24 ;  /* 0x0031681801007387 */ /* 0x000fe20000100800 */
[----:B0-----:R-:W-:-:S05]  /*9f8a0*/  IADD3 R14, P3, R24, R6, RZ ;  /* 0x00000006180e7210 */ /* 0x001fca0007f7e0ff */
[----:B------:R-:W-:Y:S01]  /*9f8b0*/  IMAD.X R15, R19, 0x1, R8, P3 ;  /* 0x00000001130f7824 */ /* 0x000fe200018e0608 */
[----:B---3--:R-:W-:Y:S04]  /*9f8c0*/  STL [R1+0x3e38], R25 ;  /* 0x003e381901007387 */ /* 0x008fe80000100800 */
[----:B------:R-:W2:Y:S04]  /*9f8d0*/  LDL.LU R19, [R1+0x3e68] ;  /* 0x003e680001137983 */ /* 0x000ea80000300800 */
[----:B------:R0:W-:Y:S04]  /*9f8e0*/  STL.64 [R1+0x2950], R14 ;  /* 0x0029500e01007387 */ /* 0x0001e80000100a00 */
[----:B0-----:R-:W3:Y:S04]  /*9f8f0*/  LDL.LU.64 R14, [R1+0x3e60] ;  /* 0x003e6000010e7983 */ /* 0x001ee80000300a00 */
[----:B------:R-:W4:Y:S01]  /*9f900*/  LDL.LU R23, [R1+0x3e58] ;  /* 0x003e580001177983 */ /* 0x000f220000300800 */
[----:B------:R-:W-:-:S03]  /*9f910*/  LOP3.LUT R24, R22, 0xffff, RZ, 0xc0, !PT ;  /* 0x0000ffff16187812 */ /* 0x000fc600078ec0ff */
[----:B------:R-:W3:Y:S01]  /*9f920*/  LDL.LU R22, [R1+0x618] ;  /* 0x0006180001167983 */ /* 0x000ee20000300800 */
[----:B------:R-:W-:-:S04]  /*9f930*/  SHF.R.U32.HI R17, RZ, 0x8, R17 ;  /* 0x00000008ff117819 */ /* 0x000fc80000011611 */
[----:B------:R-:W-:Y:S01]  /*9f940*/  LOP3.LUT R17, R17, 0xffff, RZ, 0xc0, !PT ;  /* 0x0000ffff11117812 */ /* 0x000fe200078ec0ff */
[----:B------:R0:W-:Y:S03]  /*9f950*/  STL.64 [R1+0x3e48], R10 ;  /* 0x003e480a01007387 */ /* 0x0001e60000100a00 */
[----:B------:R-:W-:Y:S02]  /*9f960*/  PRMT R17, R17, 0x3340, R24 ;  /* 0x0000334011117816 */ /* 0x000fe40000000018 */
[----:B------:R-:W-:Y:S02]  /*9f970*/  PRMT R9, R9, 0x5410, R26 ;  /* 0x0000541009097816 */ /* 0x000fe4000000001a */
[----:B--2---:R-:W-:-:S04]  /*9f980*/  SHF.R.U32.HI R19, RZ, 0x8, R19 ;  /* 0x00000008ff137819 */ /* 0x004fc80000011613 */
[----:B------:R-:W-:-:S04]  /*9f990*/  LOP3.LUT R19, R19, 0xffff, RZ, 0xc0, !PT ;  /* 0x0000ffff13137812 */ /* 0x000fc800078ec0ff */
[----:B------:R-:W-:Y:S02]  /*9f9a0*/  PRMT R24, R19, 0x3340, R0 ;  /* 0x0000334013187816 */ /* 0x000fe40000000000 */
[----:B----4-:R-:W-:Y:S02]  /*9f9b0*/  SHF.R.S32.HI R19, RZ, 0x1f, R23 ;  /* 0x0000001fff137819 */ /* 0x010fe40000011417 */
[----:B0-----:R-:W-:-:S05]  /*9f9c0*/  IADD3 R10, P3, R23, R0, RZ ;  /* 0x00000000170a7210 */ /* 0x001fca0007f7e0ff */
[----:B------:R-:W-:-:S05]  /*9f9d0*/  IMAD.X R11, R19, 0x1, R2, P3 ;  /* 0x00000001130b7824 */ /* 0x000fca00018e0602 */
[----:B------:R3:W-:Y:S02]  /*9f9e0*/  STL.64 [R1+0x2948], R10 ;  /* 0x0029480a01007387 */ /* 0x0007e40000100a00 */
[----:B---3--:R-:W-:-:S04]  /*9f9f0*/  SHF.R.U32.HI R10, RZ, 0x8, R14 ;  /* 0x00000008ff0a7819 */ /* 0x008fc8000001160e */
[----:B------:R-:W-:-:S04]  /*9fa00*/  LOP3.LUT R10, R10, 0xffff, RZ, 0xc0, !PT ;  /* 0x0000ffff0a0a7812 */ /* 0x000fc800078ec0ff */
[----:B------:R-:W-:Y:S02]  /*9fa10*/  PRMT R14, R10, 0x3340, R0 ;  /* 0x000033400a0e7816 */ /* 0x000fe40000000000 */
[----:B------:R-:W-:Y:S02]  /*9fa20*/  IADD3 R10, P3, R23, R3, RZ ;  /* 0x00000003170a7210 */ /* 0x000fe40007f7e0ff */
[----:B------:R-:W-:Y:S02]  /*9fa30*/  PRMT R12, R12, 0x5410, R15 ;  /* 0x000054100c0c7816 */ /* 0x000fe4000000000f */
[----:B------:R-:W2:Y:S01]  /*9fa40*/  LDL.LU R15, [R1+0x3e54] ;  /* 0x003e5400010f7983 */ /* 0x000ea20000300800 */
[----:B------:R-:W-:-:S03]  /*9fa50*/  IMAD.X R11, R19, 0x1, R4, P3 ;  /* 0x00000001130b7824 */ /* 0x000fc600018e0604 */
[----:B------:R-:W3:Y:S04]  /*9fa60*/  LDL.LU R26, [R1+0x3e50] ;  /* 0x003e5000011a7983 */ /* 0x000ee80000300800 */
[----:B------:R0:W-:Y:S04]  /*9fa70*/  STL.64 [R1+0x2940], R10 ;  /* 0x0029400a01007387 */ /* 0x0001e80000100a00 */
[----:B------:R1:W-:Y:S01]  /*9fa80*/  STL.64 [R1+0x3e40], R4 ;  /* 0x003e400401007387 */ /* 0x0003e20000100a00 */
[----:B0-----:R-:W-:-:S05]  /*9fa90*/  IADD3 R10, P3, R23, R5, RZ ;  /* 0x00000005170a7210 */ /* 0x001fca0007f7e0ff */
[----:B------:R-:W-:Y:S01]  /*9faa0*/  IMAD.X R11, R19, 0x1, R7, P3 ;  /* 0x00000001130b7824 */ /* 0x000fe200018e0607 */
[----:B-1----:R-:W-:Y:S02]  /*9fab0*/  IADD3 R4, P3, R23, R6, RZ ;  /* 0x0000000617047210 */ /* 0x002fe40007f7e0ff */
[----:B------:R-:W-:Y:S02]  /*9fac0*/  PRMT R24, R17, 0x5410, R24 ;  /* 0x0000541011187816 */ /* 0x000fe40000000018 */
[----:B------:R0:W-:Y:S01]  /*9fad0*/  STL.64 [R1+0x29a0], R10 ;  /* 0x0029a00a01007387 */ /* 0x0001e20000100a00 */
[----:B------:R-:W-:Y:S02]  /*9fae0*/  IMAD.X R5, R19, 0x1, R8, P3 ;  /* 0x0000000113057824 */ /* 0x000fe400018e0608 */
[----:B------:R-:W-:Y:S02]  /*9faf0*/  IMAD.MOV.U32 R17, RZ, RZ, R18 ;  /* 0x000000ffff117224 */ /* 0x000fe400078e0012 */
[----:B------:R-:W-:-:S02]  /*9fb00*/  IMAD.MOV.U32 R18, RZ, RZ, R20 ;  /* 0x000000ffff127224 */ /* 0x000fc400078e0014 */
[----:B------:R-:W-:Y:S02]  /*9fb10*/  IMAD.MOV.U32 R20, RZ, RZ, R21 ;  /* 0x000000ffff147224 */ /* 0x000fe400078e0015 */
[----:B------:R-:W-:Y:S01]  /*9fb20*/  IMAD.MOV.U32 R19, RZ, RZ, R27 ;  /* 0x000000ffff137224 */ /* 0x000fe200078e001b */
[----:B0-----:R-:W4:Y:S01]  /*9fb30*/  LDL.LU.64 R10, [R1+0x3e48] ;  /* 0x003e4800010a7983 */ /* 0x001f220000300a00 */
[----:B------:R-:W-:-:S03]  /*9fb40*/  IMAD.MOV.U32 R21, RZ, RZ, R29 ;  /* 0x000000ffff157224 */ /* 0x000fc600078e001d */
[----:B------:R-:W3:Y:S04]  /*9fb50*/  LDL.LU R25, [R1+0x61c] ;  /* 0x00061c0001197983 */ /* 0x000ee80000300800 */
[----:B------:R-:W-:Y:S01]  /*9fb60*/  STL [R1+0x316c], R23 ;  /* 0x00316c1701007387 */ /* 0x000fe20000100800 */
[----:B------:R-:W-:-:S03]  /*9fb70*/  PRMT R14, R13, 0x5410, R14 ;  /* 0x000054100d0e7816 */ /* 0x000fc6000000000e */
[----:B------:R0:W-:Y:S04]  /*9fb80*/  STL.64 [R1+0x2998], R4 ;  /* 0x0029980401007387 */ /* 0x0001e80000100a00 */
[----:B------:R-:W3:Y:S04]  /*9fb90*/  LDL.LU R27, [R1+0x1040] ;  /* 0x00104000011b7983 */ /* 0x000ee80000300800 */
[----:B------:R-:W3:Y:S01]  /*9fba0*/  LDL.LU R29, [R1+0x1044] ;  /* 0x00104400011d7983 */ /* 0x000ee20000300800 */
[----:B0-----:R-:W-:-:S03]  /*9fbb0*/  PRMT R5, R12, 0x5210, R22 ;  /* 0x000052100c057816 */ /* 0x001fc60000000016 */
[----:B------:R-:W3:Y:S04]  /*9fbc0*/  LDL.LU R12, [R1+0x1048] ;  /* 0x00104800010c7983 */ /* 0x000ee80000300800 */
[----:B------:R-:W3:Y:S01]  /*9fbd0*/  LDL.LU R13, [R1+0x104c] ;  /* 0x00104c00010d7983 */ /* 0x000ee20000300800 */
[----:B--2---:R-:W-:Y:S02]  /*9fbe0*/  PRMT R23, R14, 0x5210, R15 ;  /* 0x000052100e177816 */ /* 0x004fe4000000000f */
[----:B----4-:R-:W-:Y:S02]  /*9fbf0*/  PRMT R4, R9, 0x5210, R11 ;  /* 0x0000521009047816 */ /* 0x010fe4000000000b */
[----:B---3--:R-:W-:Y:S01]  /*9fc00*/  SHF.R.S32.HI R11, RZ, 0x1f, R26 ;  /* 0x0000001fff0b7819 */ /* 0x008fe2000001141a */
[----:B------:R0:W-:Y:S04]  /*9fc10*/  STL.64 [R1+0x3e28], R12 ;  /* 0x003e280c01007387 */ /* 0x0001e80000100a00 */
[----:B------:R-:W2:Y:S04]  /*9fc20*/  LDL.LU R22, [R1+0x1320] ;  /* 0x0013200001167983 */ /* 0x000ea80000300800 */
[----:B------:R-:W2:Y:S01]  /*9fc30*/  LDL.LU R9, [R1+0x1324] ;  /* 0x0013240001097983 */ /* 0x000ea20000300800 */
[----:B0-----:R-:W-:Y:S01]  /*9fc40*/  IMAD.MOV.U32 R13, RZ, RZ, R4 ;  /* 0x000000ffff0d7224 */ /* 0x001fe200078e0004 */
[----:B------:R-:W-:Y:S01]  /*9fc50*/  IADD3 R4, P3, R26, R0, RZ ;  /* 0x000000001a047210 */ /* 0x000fe20007f7e0ff */
[----:B------:R-:W-:-:S04]  /*9fc60*/  IMAD.MOV.U32 R12, RZ, RZ, R5 ;  /* 0x000000ffff0c7224 */ /* 0x000fc800078e0005 */
[----:B------:R-:W-:-:S05]  /*9fc70*/  IMAD.X R5, R11, 0x1, R2, P3 ;  /* 0x000000010b057824 */ /* 0x000fca00018e0602 */
[----:B------:R0:W-:Y:S04]  /*9fc80*/  STL.64 [R1+0x2990], R4 ;  /* 0x0029900401007387 */ /* 0x0001e80000100a00 */
[----:B0-----:R-:W3:Y:S04]  /*9fc90*/  LDL.LU.64 R4, [R1+0x3e40] ;  /* 0x003e400001047983 */ /* 0x001ee80000300a00 */
[----:B------:R-:W4:Y:S04]  /*9fca0*/  LDL.LU R14, [R1+0x1328] ;  /* 0x00132800010e7983 */ /* 0x000f280000300800 */
[----:B------:R-:W4:Y:S04]  /*9fcb0*/  LDL.LU R15, [R1+0x132c] ;  /* 0x00132c00010f7983 */ /* 0x000f280000300800 */
[----:B----4-:R0:W-:Y:S02]  /*9fcc0*/  STL.64 [R1+0x3e30], R14 ;  /* 0x003e300e01007387 */ /* 0x0101e40000100a00 */
[----:B0-----:R-:W-:-:S02]  /*9fcd0*/  PRMT R15, R24, 0x5210, R25 ;  /* 0x00005210180f7816 */ /* 0x001fc40000000019 */
[----:B------:R-:W-:-:S05]  /*9fce0*/  IADD3 R24, P3, R26, R3, RZ ;  /* 0x000000031a187210 */ /* 0x000fca0007f7e0ff */
[----:B---3--:R-:W-:-:S05]  /*9fcf0*/  IMAD.X R25, R11, 0x1, R4, P3 ;  /* 0x000000010b197824 */ /* 0x008fca00018e0604 */
[----:B------:R0:W-:Y:S02]  /*9fd00*/  STL.64 [R1+0x29c0], R24 ;  /* 0x0029c01801007387 */ /* 0x0001e40000100a00 */
[----:B0-----:R-:W-:-:S05]  /*9fd10*/  IADD3 R24, P3, R26, R5, RZ ;  /* 0x000000051a187210 */ /* 0x001fca0007f7e0ff */
[----:B------:R-:W-:-:S05]  /*9fd20*/  IMAD.X R25, R11, 0x1, R7, P3 ;  /* 0x000000010b197824 */ /* 0x000fca00018e0607 */
[----:B------:R0:W-:Y:S02]  /*9fd30*/  STL.64 [R1+0x29e0], R24 ;  /* 0x0029e01801007387 */ /* 0x0001e40000100a00 */
[----:B0-----:R-:W-:Y:S02]  /*9fd40*/  IADD3 R24, P3, R26, R6, RZ ;  /* 0x000000061a187210 */ /* 0x001fe40007f7e0ff */
[----:B------:R-:W-:Y:S03]  /*9fd50*/  STL [R1+0x3170], R26 ;  /* 0x0031701a01007387 */ /* 0x000fe60000100800 */
[----:B------:R-:W-:-:S05]  /*9fd60*/  IMAD.X R25, R11, 0x1, R8, P3 ;  /* 0x000000010b197824 */ /* 0x000fca00018e0608 */
[----:B------:R0:W-:Y:S04]  /*9fd70*/  STL.64 [R1+0x29d8], R24 ;  /* 0x0029d81801007387 */ /* 0x0001e80000100a00 */
[----:B0-----:R-:W3:Y:S01]  /*9fd80*/  LDL.LU R25, [R1+0x3e38] ;  /* 0x003e380001197983 */ /* 0x001ee20000300800 */
[----:B------:R-:W-:-:S05]  /*9fd90*/  IMAD.MOV.U32 R14, RZ, RZ, R23 ;  /* 0x000000ffff0e7224 */ /* 0x000fca00078e0017 */
[----:B------:R0:W-:Y:S02]  /*9fda0*/  STSM.16.M88.4 [R16+0x200], R12 ;  /* 0x0002000c10007844 */ /* 0x0001e40000000200 */
[----:B0-----:R-:W-:Y:S02]  /*9fdb0*/  F2FP.SATFINITE.E5M2.F32.PACK_AB_MERGE_C R12, R29, R27, RZ ;  /* 0x0000001b1d0c723e */ /* 0x001fe400048060ff */
[----:B------:R-:W4:Y:S04]  /*9fdc0*/  LDL.LU.64 R14, [R1+0x3e30] ;  /* 0x003e3000010e7983 */ /* 0x000f280000300a00 */
[----:B------:R-:W-:Y:S04]  /*9fdd0*/  STL [R1+0x3df4], R16 ;  /* 0x003df41001007387 */ /* 0x000fe80000100800 */
[----:B------:R-:W4:Y:S04]  /*9fde0*/  LDL.LU R11, [R1+0xae0] ;  /* 0x000ae000010b7983 */ /* 0x000f280000300800 */
[----:B------:R-:W4:Y:S04]  /*9fdf0*/  LDL.LU R27, [R1+0xae4] ;  /* 0x000ae400011b7983 */ /* 0x000f280000300800 */
[----:B------:R0:W-:Y:S01]  /*9fe00*/  STL [R1+0x540], R12 ;  /* 0x0005400c01007387 */ /* 0x0001e20000100800 */
[----:B--2---:R-:W-:Y:S01]  /*9fe10*/  F2FP.SATFINITE.E5M2.F32.PACK_AB_MERGE_C R22, R9, R22, RZ ;  /* 0x000000160916723e */ /* 0x004fe200048060ff */
[----:B------:R-:W-:Y:S01]  /*9fe20*/  BAR.SYNC.DEFER_BLOCKING 0x0 ;  /* 0x0000000000007b1d */ /* 0x000fe20000010000 */
[----:B---3--:R-:W-:-:S02]  /*9fe30*/  SHF.R.S32.HI R29, RZ, 0x1f, R25 ;  /* 0x0000001fff1d7819 */ /* 0x008fc40000011419 */
[----:B0-----:R-:W-:-:S05]  /*9fe40*/  IADD3 R12, P3, R25, R0, RZ ;  /* 0x00000000190c7210 */ /* 0x001fca0007f7e0ff */
[----:B------:R-:W-:-:S05]  /*9fe50*/  IMAD.X R13, R29, 0x1, R2, P3 ;  /* 0x000000011d0d7824 */ /* 0x000fca00018e0602 */
[----:B------:R0:W-:Y:S04]  /*9fe60*/  STL.64 [R1+0x2938], R12 ;  /* 0x0029380c01007387 */ /* 0x0001e80000100a00 */
[----:B0-----:R-:W2:Y:S01]  /*9fe70*/  LDL.LU.64 R12, [R1+0x3e28] ;  /* 0x003e2800010c7983 */ /* 0x001ea20000300a00 */
[----:B----4-:R-:W-:Y:S01]  /*9fe80*/  F2FP.SATFINITE.E5M2.F32.PACK_AB_MERGE_C R24, R15, R14, RZ ;  /* 0x0000000e0f18723e */ /* 0x010fe200048060ff */
[----:B------:R-:W-:Y:S01]  /*9fe90*/  IMAD.MOV.U32 R15, RZ, RZ, R28 ;  /* 0x000000ffff0f7224 */ /* 0x000fe200078e001c */
[----:B--2---:R-:W-:Y:S02]  /*9fea0*/  F2FP.SATFINITE.E5M2.F32.PACK_AB_MERGE_C R16, R13, R12, RZ ;  /* 0x0000000c0d10723e */ /* 0x004fe400048060ff */
[----:B------:R-:W-:-:S03]  /*9feb0*/  IADD3 R12, P3, R25, R3, RZ ;  /* 0x00000003190c7210 */ /* 0x000fc60007f7e0ff */
[----:B------:R-:W-:Y:S02]  /*9fec0*/  STL [R1+0x3df8], R16 ;  /* 0x003df81001007387 */ /* 0x000fe40000100800 */
[----:B------:R-:W-:Y:S02]  /*9fed0*/  IMAD.X R13, R29, 0x1, R4, P3 ;  /* 0x000000011d0d7824 */ /* 0x000fe400018e0604 */
[----:B------:R-:W-:Y:S04]  /*9fee0*/  STL [R1+0x3dfc], R22 ;  /* 0x003dfc1601007387 */ /* 0x000fe80000100800 */
[----:B------:R-:W-:Y:S04]  /*9fef0*/  STL.64 [R1+0x3e18], R2 ;  /* 0x003e180201007387 */ /* 0x000fe80000100a00 */
[----:B------:R-:W2:Y:S04]  /*9ff00*/  LDL.LU R26, [R1+0xaec] ;  /* 0x000aec00011a7983 */ /* 0x000ea80000300800 */
[----:B------:R-:W3:Y:S04]  /*9ff10*/  LDL.LU R23, [R1+0xa14] ;  /* 0x000a140001177983 */ /* 0x000ee80000300800 */
[----:B------:R0:W-:Y:S04]  /*9ff20*/  STL.64 [R1+0x2930], R12 ;  /* 0x0029300c01007387 */ /* 0x0001e80000100a00 */
[----:B------:R-:W4:Y:S04]  /*9ff30*/  LDL.LU R14, [R1+0xa1c] ;  /* 0x000a1c00010e7983 */ /* 0x000f280000300800 */
[----:B------:R-:W2:Y:S04]  /*9ff40*/  LDL.LU R28, [R1+0x794] ;  /* 0x00079400011c7983 */ /* 0x000ea80000300800 */
[----:B0-----:R-:W2:Y:S04]  /*9ff50*/  LDL.LU R12, [R1+0x79c] ;  /* 0x00079c00010c7983 */ /* 0x001ea80000300800 */
[----:B------:R0:W-:Y:S04]  /*9ff60*/  STL.64 [R1+0x3e08], R20 ;  /* 0x003e081401007387 */ /* 0x0001e80000100a00 */
[----:B0-----:R-:W3:Y:S04]  /*9ff70*/  LDL.LU R20, [R1+0x790] ;  /* 0x0007900001147983 */ /* 0x001ee80000300800 */
[----:B------:R-:W3:Y:S01]  /*9ff80*/  LDL.LU R21, [R1+0x798] ;  /* 0x0007980001157983 */ /* 0x000ee20000300800 */
[----:B------:R-:W-:-:S02]  /*9ff90*/  IADD3 R2, P3, R25, R5, RZ ;  /* 0x0000000519027210 */ /* 0x000fc40007f7e0ff */
[----:B------:R-:W-:-:S03]  /*9ffa0*/  F2FP.SATFINITE.E5M2.F32.PACK_AB_MERGE_C R27, R27, R11, RZ ;  /* 0x0000000b1b1b723e */ /* 0x000fc600048060ff */
[----:B------:R-:W-:Y:S01]  /*9ffb0*/  IMAD.X R3, R29, 0x1, R7, P3 ;  /* 0x000000011d037824 */ /* 0x000fe200018e0607 */
[----:B---3--:R0:W-:Y:S04]  /*9ffc0*/  STL.64 [R1+0x3e10], R20 ;  /* 0x003e101401007387 */ /* 0x0081e80000100a00 */
[----:B0-----:R-:W3:Y:S04]  /*9ffd0*/  LDL.LU R20, [R1+0xa10] ;  /* 0x000a100001147983 */ /* 0x001ee80000300800 */
[----:B------:R-:W4:Y:S04]  /*9ffe0*/  LDL.LU R21, [R1+0xa18] ;  /* 0x000a180001157983 */ /* 0x000f280000300800 */
[----:B------:R-:W-:Y:S04]  /*9fff0*/  STL [R1+0x3e00], R24 ;  /* 0x003e001801007387 */ /* 0x000fe80000100800 */
[----:B------:R0:W-:Y:S04]  /*a0000*/  STL [R1+0x3e04], R27 ;  /* 0x003e041b01007387 */ /* 0x0001e80000100800 */
[----:B0-----:R-:W2:Y:S04]  /*a0010*/  LDL.LU R27, [R1+0x6d0] ;  /* 0x0006d000011b7983 */ /* 0x001ea80000300800 */
[----:B------:R-:W2:Y:S04]  /*a0020*/  LDL.LU R24, [R1+0x6d8] ;  /* 0x0006d80001187983 */ /* 0x000ea80000300800 */
[----:B------:R0:W-:Y:S04]  /*a0030*/  STL.64 [R1+0x2928], R2 ;  /* 0x0029280201007387 */ /* 0x0001e80000100a00 */
[----:B------:R-:W2:Y:S04]  /*a0040*/  LDL.LU R13, [R1+0x6dc] ;  /* 0x0006dc00010d7983 */ /* 0x000ea80000300800 */
[----:B------:R-:W2:Y:S04]  /*a0050*/  LDL.LU R22, [R1+0x460] ;  /* 0x0004600001167983 */ /* 0x000ea80000300800 */
[----:B------:R-:W2:Y:S01]  /*a0060*/  LDL.LU R11, [R1+0x464] ;  /* 0x00046400010b7983 */ /* 0x000ea20000300800 */
[----:B0-----:R-:W-:Y:S01]  /*a0070*/  IADD3 R2, P3, R25, R6, RZ ;  /* 0x0000000619027210 */ /* 0x001fe20007f7e0ff */
[----:B------:R-:W-:-:S02]  /*a0080*/  IMAD.MOV.U32 R3, RZ, RZ, R29 ;  /* 0x000000ffff037224 */ /* 0x000fc400078e001d */
[----:B------:R-:W2:Y:S04]  /*a0090*/  LDL.LU R16, [R1+0x468] ;  /* 0x0004680001107983 */ /* 0x000ea80000300800 */
[----:B------:R-:W2:Y:S01]  /*a00a0*/  LDL.LU R9, [R1+0x46c] ;  /* 0x00046c0001097983 */ /* 0x000ea20000300800 */
[----:B------:R-:W-:-:S03]  /*a00b0*/  IMAD.X R3, R3, 0x1, R8, P3 ;  /* 0x0000000103037824 */ /* 0x000fc600018e0608 */
[----:B------:R-:W2:Y:S04]  /*a00c0*/  LDL.LU R29, [R1+0x3e20] ;  /* 0x003e2000011d7983 */ /* 0x000ea80000300800 */
[----:B------:R0:W-:Y:S04]  /*a00d0*/  STL [R1+0x3174], R25 ;  /* 0x0031741901007387 */ /* 0x0001e80000100800 */
[----:B0-----:R-:W2:Y:S04]  /*a00e0*/  LDL.LU R25, [R1+0xae8] ;  /* 0x000ae80001197983 */ /* 0x001ea80000300800 */
[----:B------:R0:W-:Y:S04]  /*a00f0*/  STL.64 [R1+0x2920], R2 ;  /* 0x0029200201007387 */ /* 0x0001e80000100a00 */
[----:B0-----:R-:W2:Y:S01]  /*a0100*/  LDL.LU.64 R2, [R1+0x3e18] ;  /* 0x003e180001027983 */ /* 0x001ea20000300a00 */
[----:B---3--:R-:W-:-:S02]  /*a0110*/  F2FP.SATFINITE.E5M2.F32.PACK_AB_MERGE_C R23, R23, R20, RZ ;  /* 0x000000141717723e */ /* 0x008fc400048060ff */
[----:B----4-:R-:W-:Y:S02]  /*a0120*/  F2FP.SATFINITE.E5M2.F32.PACK_AB_MERGE_C R14, R14, R21, RZ ;  /* 0x000000150e0e723e */ /* 0x010fe400048060ff */
[----:B--2---:R-:W-:Y:S02]  /*a0130*/  IADD3 R20, P3, R29, R0, RZ ;  /* 0x000000001d147210 */ /* 0x004fe40007f7e0ff */
[----:B------:R-:W-:Y:S02]  /*a0140*/  F2FP.SATFINITE.E5M2.F32.PACK_AB_MERGE_C R26, R26, R25, RZ ;  /* 0x000000191a1a723e */ /* 0x000fe400048060ff */
[----:B------:R-:W-:-:S05]  /*a0150*/  SHF.R.S32.HI R25, RZ, 0x1f, R29 ;  /* 0x0000001fff197819 */ /* 0x000fca000001141d */
[----:B------:R-:W-:-:S05]  /*a0160*/  IMAD.X R21, R25, 0x1, R2, P3 ;  /* 0x0000000119157824 */ /* 0x000fca00018e0602 */
[----:B------:R0:W-:Y:S04]  /*a0170*/  STL.64 [R1+0x2910], R20 ;  /* 0x0029101401007387 */ /* 0x0001e80000100a00 */
[----:B0-----:R-:W2:Y:S04]  /*a0180*/  LDL.LU.64 R20, [R1+0x3e10] ;  /* 0x003e100001147983 */ /* 0x001ea80000300a00 */
[----:B------:R0:W-:Y:S04]  /*a0190*/  STL.64 [R1+0x3dc0], R2 ;  /* 0x003dc00201007387 */ /* 0x0001e80000100a00 */
[----:B0-----:R-:W3:Y:S01]  /*a01a0*/  LDL.LU R2, [R1+0x6d4] ;  /* 0x0006d40001027983 */ /* 0x001ee20000300800 */
[----:B------:R-:W-:-:S02]  /*a01b0*/  F2FP.SATFINITE.E5M2.F32.PACK_AB_MERGE_C R13, R13, R24, RZ ;  /* 0x000000180d0d723e */ /* 0x000fc400048060ff */
[----:B------:R-:W-:Y:S02]  /*a01c0*/  F2FP.SATFINITE.E5M2.F32.PACK_AB_MERGE_C R11, R11, R22, RZ ;  /* 0x000000160b0b723e */ /* 0x000fe400048060ff */
[----:B------:R-:W-:Y:S02]  /*a01d0*/  F2FP.SATFINITE.E5M2.F32.PACK_AB_MERGE_C R9, R9, R16, RZ ;  /* 0x000000100909723e */ /* 0x000fe400048060ff */
[----:B--2---:R-:W-:Y:S02]  /*a01e0*/  F2FP.SATFINITE.E5M2.F32.PACK_AB_MERGE_C R28, R28, R20, RZ ;  /* 0x000000141c1c723e */ /* 0x004fe400048060ff */
[----:B------:R-:W-:Y:S02]  /*a01f0*/  IADD3 R20, P3, R29, R3, RZ ;  /* 0x000000031d147210 */ /* 0x000fe40007f7e0ff */
[----:B------:R-:W-:Y:S01]  /*a0200*/  F2FP.SATFINITE.E5M2.F32.PACK_AB_MERGE_C R12, R12, R21, RZ ;  /* 0x000000150c0c723e */ /* 0x000fe200048060ff */
[----:B------:R-:W2:Y:S02]  /*a0210*/  LDL.LU R3, [R1+0x3ac] ;  /* 0x0003ac0001037983 */ /* 0x000ea40000300800 */
[----:B------:R-:W-:-:S05]  /*a0220*/  IMAD.X R21, R25, 0x1, R4, P3 ;  /* 0x0000000119157824 */ /* 0x000fca00018e0604 */
[----:B------:R0:W-:Y:S01]  /*a0230*/  STL.64 [R1+0x2908], R20 ;  /* 0x0029081401007387 */ /* 0x0001e20000100a00 */
[----:B---3--:R-:W-:-:S03]  /*a0240*/  F2FP.SATFINITE.E5M2.F32.PACK_AB_MERGE_C R2, R2, R27, RZ ;  /* 0x0000001b0202723e */ /* 0x008fc600048060ff */
[----:B0-----:R-:W3:Y:S04]  /*a0250*/  LDL.LU.64 R20, [R1+0x3e08] ;  /* 0x003e080001147983 */ /* 0x001ee80000300a00 */
[----:B------:R0:W-:Y:S04]  /*a0260*/  STL.64 [R1+0x3dd0], R6 ;  /* 0x003dd00601007387 */ /* 0x0001e80000100a00 */
[----:B0-----:R-:W4:Y:S04]  /*a0270*/  LDL.LU R7, [R1+0x3a4] ;  /* 0x0003a40001077983 */ /* 0x001f280000300800 */
[----:B------:R-:W2:Y:S04]  /*a0280*/  LDL.LU R6, [R1+0x540] ;  /* 0x0005400001067983 */ /* 0x000ea80000300800 */
[----:B------:R0:W-:Y:S04]  /*a0290*/  STL.64 [R1+0x3dc8], R4 ;  /* 0x003dc80401007387 */ /* 0x0001e80000100a00 */
[----:B0-----:R-:W4:Y:S04]  /*a02a0*/  LDL.LU R4, [R1+0x3a0] ;  /* 0x0003a00001047983 */ /* 0x001f280000300800 */
[----:B------:R-:W3:Y:S04]  /*a02b0*/  LDL.LU R5, [R1+0x3a8] ;  /* 0x0003a80001057983 */ /* 0x000ee80000300800 */
[----:B------:R-:W3:Y:S04]  /*a02c0*/  LDL.LU R27, [R1+0x3e04] ;  /* 0x003e0400011b7983 */ /* 0x000ee80000300800 */
[----:B------:R-:W3:Y:S04]  /*a02d0*/  LDL.LU R24, [R1+0x3e00] ;  /* 0x003e000001187983 */ /* 0x000ee80000300800 */
[----:B------:R-:W3:Y:S04]  /*a02e0*/  LDL.LU R22, [R1+0x3dfc] ;  /* 0x003dfc0001167983 */ /* 0x000ee80000300800 */
[----:B------:R-:W3:Y:S01]  /*a02f0*/  LDL.LU R16, [R1+0x3df8] ;  /* 0x003df80001107983 */ /* 0x000ee20000300800 */
[----:B------:R-:W-:-:S02]  /*a0300*/  LOP3.LUT R28, R28, 0xffff, RZ, 0xc0, !PT ;  /* 0x0000ffff1c1c7812 */ /* 0x000fc400078ec0ff */
[----:B------:R-:W-:Y:S02]  /*a0310*/  LOP3.LUT R26, R26, 0xffff, RZ, 0xc0, !PT ;  /* 0x0000ffff1a1a7812 */ /* 0x000fe400078ec0ff */
[----:B------:R-:W-:Y:S02]  /*a0320*/  LOP3.LUT R23, R23, 0xffff, RZ, 0xc0, !PT ;  /* 0x0000ffff17177812 */ /* 0x000fe400078ec0ff */
[----:B------:R-:W-:Y:S02]  /*a0330*/  LOP3.LUT R13, R13, 0xffff, RZ, 0xc0, !PT ;  /* 0x0000ffff0d0d7812 */ /* 0x000fe400078ec0ff */
[----:B------:R-:W-:Y:S02]  /*a0340*/  LOP3.LUT R14, R14, 0xffff, RZ, 0xc0, !PT ;  /* 0x0000ffff0e0e7812 */ /* 0x000fe400078ec0ff */
[----:B------:R-:W-:Y:S02]  /*a0350*/  LOP3.LUT R11, R11, 0xffff, RZ, 0xc0, !PT ;  /* 0x0000ffff0b0b7812 */ /* 0x000fe400078ec0ff */
[----:B------:R-:W-:-:S02]  /*a0360*/  LOP3.LUT R9, R9, 0xffff, RZ, 0xc0, !PT ;  /* 0x0000ffff09097812 */ /* 0x000fc400078ec0ff */
[----:B----4-:R-:W-:Y:S02]  /*a0370*/  F2FP.SATFINITE.E5M2.F32.PACK_AB_MERGE_C R7, R7, R4, RZ ;  /* 0x000000040707723e */ /* 0x010fe400048060ff */
[----:B--2---:R-:W-:Y:S02]  /*a0380*/  LOP3.LUT R4, R6, 0xffff, RZ, 0xc0, !PT ;  /* 0x0000ffff06047812 */ /* 0x004fe400078ec0ff */
[----:B---3--:R-:W-:Y:S02]  /*a0390*/  F2FP.SATFINITE.E5M2.F32.PACK_AB_MERGE_C R3, R3, R5, RZ ;  /* 0x000000050303723e */ /* 0x008fe400048060ff */
[----:B------:R-:W-:Y:S02]  /*a03a0*/  LOP3.LUT R6, R12, 0xffff, RZ, 0xc0, !PT ;  /* 0x0000ffff0c067812 */ /* 0x000fe400078ec0ff */
[----:B------:R-:W-:Y:S02]  /*a03b0*/  LOP3.LUT R27, R27, 0xffff, RZ, 0xc0, !PT ;  /* 0x0000ffff1b1b7812 */ /* 0x000fe400078ec0ff */
[----:B------:R-:W-:-:S02]  /*a03c0*/  LOP3.LUT R5, R16, 0xffff, RZ, 0xc0, !PT ;  /* 0x0000ffff10057812 */ /* 0x000fc400078ec0ff */
[----:B------:R-:W2:Y:S04]  /*a03d0*/  LDL.LU R16, [R1+0x3df4] ;  /* 0x003df40001107983 */ /* 0x000ea80000300800 */
[----:B------:R-:W-:Y:S04]  /*a03e0*/  STL [R1+0x544], R4 ;  /* 0x0005440401007387 */ /* 0x000fe80000100800 */
[----:B------:R0:W-:Y:S04]  /*a03f0*/  STL [R1+0x6d0], R28 ;  /* 0x0006d01c01007387 */ /* 0x0001e80000100800 */
[----:B------:R-:W3:Y:S04]  /*a0400*/  LDL.LU R12, [R1+0x3df0] ;  /* 0x003df000010c7983 */ /* 0x000ee80000300800 */
[----:B------:R1:W-:Y:S04]  /*a0410*/  STL [R1+0x540], R27 ;  /* 0x0005401b01007387 */ /* 0x0003e80000100800 */
[----:B------:R4:W-:Y:S01]  /*a0420*/  STL [R1+0x54c], R5 ;  /* 0x00054c0501007387 */ /* 0x0009e20000100800 */
[----:B0-----:R-:W-:-:S03]  /*a0430*/  PRMT R28, R28, 0x3340, R0 ;  /* 0x000033401c1c7816 */ /* 0x001fc60000000000 */
[----:B------:R0:W-:Y:S01]  /*a0440*/  STL [R1+0x614], R6 ;  /* 0x0006140601007387 */ /* 0x0001e20000100800 */
[----:B------:R-:W-:-:S03]  /*a0450*/  PRMT R4, R4, 0x3340, R27 ;  /* 0x0000334004047816 */ /* 0x000fc6000000001b */
[----:B-1----:R-:W2:Y:S01]  /*a0460*/  LDL.LU R27, [R1+0x3dec] ;  /* 0x003dec00011b7983 */ /* 0x002ea20000300800 */
[----:B----4-:R-:W-:Y:S02]  /*a0470*/  PRMT R5, R5, 0x3340, R26 ;  /* 0x0000334005057816 */ /* 0x010fe4000000001a */
[----:B0-----:R-:W-:-:S04]  /*a0480*/  PRMT R6, R6, 0x3340, R0 ;  /* 0x0000334006067816 */ /* 0x001fc80000000000 */
[----:B------:R-:W-:Y:S02]  /*a0490*/  PRMT R5, R5, 0x5410, R6 ;  /* 0x0000541005057816 */ /* 0x000fe40000000006 */
[----:B------:R-:W-:Y:S02]  /*a04a0*/  LOP3.LUT R6, R22, 0xffff, RZ, 0xc0, !PT ;  /* 0x0000ffff16067812 */ /* 0x000fe400078ec0ff */
[----:B------:R-:W-:Y:S02]  /*a04b0*/  LOP3.LUT R22, R2, 0xffff, RZ, 0xc0, !PT ;  /* 0x0000ffff02167812 */ /* 0x000fe400078ec0ff */
[----:B------:R-:W-:Y:S02]  /*a04c0*/  PRMT R4, R4, 0x5410, R28 ;  /* 0x0000541004047816 */ /* 0x000fe4000000001c */
[----:B------:R-:W4:Y:S01]  /*a04d0*/  LDL.LU R28, [R1+0x3de8] ;  /* 0x003de800011c7983 */ /* 0x000f220000300800 */
[----:B------:R-:W-:-:S03]  /*a04e0*/  LOP3.LUT R2, R24, 0xffff, RZ, 0xc0, !PT ;  /* 0x0000ffff18027812 */ /* 0x000fc600078ec0ff */
[----:B------:R-:W-:Y:S01]  /*a04f0*/  STL [R1+0x50c], R26 ;  /* 0x00050c1a01007387 */ /* 0x000fe20000100800 */
[----:B------:R-:W-:-:S03]  /*a0500*/  LOP3.LUT R7, R7, 0xffff, RZ, 0xc0, !PT ;  /* 0x0000ffff07077812 */ /* 0x000fc600078ec0ff */
[----:B------:R0:W-:Y:S01]  /*a0510*/  STL [R1+0x610], R6 ;  /* 0x0006100601007387 */ /* 0x0001e20000100800 */
[----:B------:R-:W-:-:S03]  /*a0520*/  LOP3.LUT R3, R3, 0xffff, RZ, 0xc0, !PT ;  /* 0x0000ffff03037812 */ /* 0x000fc600078ec0ff */
[----:B------:R-:W-:Y:S04]  /*a0530*/  STL [R1+0x548], R22 ;  /* 0x0005481601007387 */ /* 0x000fe80000100800 */
[----:B------:R-:W-:Y:S04]  /*a0540*/  STL [R1+0x508], R23 ;  /* 0x0005081701007387 */ /* 0x000fe80000100800 */
[----:B------:R-:W-:Y:S04]  /*a0550*/  STL [R1+0x6d4], R2 ;  /* 0x0006d40201007387 */ /* 0x000fe80000100800 */
[----:B------:R-:W-:Y:S04]  /*a0560*/  STL [R1+0x61c], R13 ;  /* 0x00061c0d01007387 */ /* 0x000fe80000100800 */
[----:B------:R-:W-:Y:S04]  /*a0570*/  STL [R1+0x618], R14 ;  /* 0x0006180e01007387 */ /* 0x000fe80000100800 */
[----:B------:R1:W-:Y:S01]  /*a0580*/  STL [R1+0x794], R11 ;  /* 0x0007940b01007387 */ /* 0x0003e20000100800 */
[----:B------:R-:W-:-:S03]  /*a0590*/  PRMT R4, R4, 0x4210, R11 ;  /* 0x0000421004047816 */ /* 0x000fc6000000000b */
[----:B------:R-:W-:Y:S01]  /*a05a0*/  STL [R1+0x790], R9 ;  /* 0x0007900901007387 */ /* 0x000fe20000100800 */
[----:B0-----:R-:W-:-:S03]  /*a05b0*/  PRMT R6, R6, 0x3340, R23 ;  /* 0x0000334006067816 */ /* 0x001fc60000000017 */
[----:B------:R0:W-:Y:S04]  /*a05c0*/  STL [R1+0x6dc], R7 ;  /* 0x0006dc0701007387 */ /* 0x0001e80000100800 */
[----:B------:R-:W-:Y:S04]  /*a05d0*/  STL [R1+0x6d8], R3 ;  /* 0x0006d80301007387 */ /* 0x000fe80000100800 */
[----:B------:R-:W2:Y:S04]  /*a05e0*/  LDL.LU R26, [R1+0x1250] ;  /* 0x00125000011a7983 */ /* 0x000ea80000300800 */
[----:B-1----:R-:W4:Y:S04]  /*a05f0*/  LDL.LU R11, [R1+0x1254] ;  /* 0x00125400010b7983 */ /* 0x002f280000300800 */
[----:B------:R-:W4:Y:S04]  /*a0600*/  LDL.LU R23, [R1+0x1258] ;  /* 0x0012580001177983 */ /* 0x000f280000300800 */
[----:B------:R-:W3:Y:S01]  /*a0610*/  LDL.LU R24, [R1+0x125c] ;  /* 0x00125c0001187983 */ /* 0x000ee20000300800 */
[----:B------:R-:W-:-:S02]  /*a0620*/  PRMT R22, R22, 0x3340, R0 ;  /* 0x0000334016167816 */ /* 0x000fc40000000000 */
[----:B------:R-:W-:Y:S02]  /*a0630*/  PRMT R2, R2, 0x3340, R14 ;  /* 0x0000334002027816 */ /* 0x000fe4000000000e */
[----:B------:R-:W-:Y:S02]  /*a0640*/  PRMT R6, R6, 0x5410, R22 ;  /* 0x0000541006067816 */ /* 0x000fe40000000016 */
[----:B------:R-:W-:-:S04]  /*a0650*/  PRMT R13, R13, 0x3340, R0 ;  /* 0x000033400d0d7816 */ /* 0x000fc80000000000 */
[----:B------:R-:W-:Y:S02]  /*a0660*/  PRMT R2, R2, 0x5410, R13 ;  /* 0x0000541002027816 */ /* 0x000fe4000000000d */
[----:B------:R-:W-:Y:S02]  /*a0670*/  PRMT R6, R6, 0x4210, R7 ;  /* 0x0000421006067816 */ /* 0x000fe40000000007 */
[----:B------:R-:W-:Y:S02]  /*a0680*/  PRMT R5, R5, 0x4210, R9 ;  /* 0x0000421005057816 */ /* 0x000fe40000000009 */
[----:B0-----:R-:W-:Y:S01]  /*a0690*/  PRMT R7, R2, 0x4210, R3 ;  /* 0x0000421002077816 */ /* 0x001fe20000000003 */
[----:B--2---:R-:W-:Y:S04]  /*a06a0*/  STL.64 [R1+0x3de0], R26 ;  /* 0x003de01a01007387 */ /* 0x004fe80000100a00 */
[----:B---3--:R-:W-:Y:S04]  /*a06b0*/  STL.64 [R1+0x3dd8], R24 ;  /* 0x003dd81801007387 */ /* 0x008fe80000100a00 */
[----:B------:R-:W0:Y:S04]  /*a06c0*/  LDS.128 R24, [R12] ;  /* 0x000000000c187984 */ /* 0x000e280000000c00 */
[----:B------:R-:W2:Y:S04]  /*a06d0*/  LDL.LU R22, [R1+0x1180] ;  /* 0x0011800001167983 */ /* 0x000ea80000300800 */
[----:B------:R-:W2:Y:S04]  /*a06e0*/  LDL.LU R14, [R1+0x1184] ;  /* 0x00118400010e7983 */ /* 0x000ea80000300800 */
[----:B0-----:R-:W-:Y:S04]  /*a06f0*/  STL.64 [R1+0x870], R24 ;  /* 0x0008701801007387 */ /* 0x001fe80000100a00 */
[----:B------:R-:W-:Y:S04]  /*a0700*/  STL.64 [R1+0x878], R26 ;  /* 0x0008781a01007387 */ /* 0x000fe80000100a00 */
[----:B------:R-:W0:Y:S01]  /*a0710*/  LDS.128 R24, [R12+0x400] ;  /* 0x000400000c187984 */ /* 0x000e220000000c00 */
[----:B------:R-:W-:Y:S06]  /*a0720*/  BAR.SYNC.DEFER_BLOCKING 0x0 ;  /* 0x0000000000007b1d */ /* 0x000fec0000010000 */
[----:B------:R-:W-:Y:S04]  /*a0730*/  STSM.16.M88.4 [R16], R4 ;  /* 0x0000000410007844 */ /* 0x000fe80000000200 */
[----:B0-----:R-:W-:Y:S04]  /*a0740*/  STL.64 [R1+0x820], R24 ;  /* 0x0008201801007387 */ /* 0x001fe80000100a00 */
[----:B------:R0:W-:Y:S04]  /*a0750*/  STL.64 [R1+0x828], R26 ;  /* 0x0008281a01007387 */ /* 0x0001e80000100a00 */
[----:B0-----:R-:W4:Y:S04]  /*a0760*/  LDL.LU.64 R26, [R1+0x3de0] ;  /* 0x003de000011a7983 */ /* 0x001f280000300a00 */
[----:B------:R-:W3:Y:S04]  /*a0770*/  LDL.LU.64 R24, [R1+0x3dd8] ;  /* 0x003dd80001187983 */ /* 0x000ee80000300a00 */
[----:B------:R-:W-:Y:S04]  /*a0780*/  STL [R1+0x3d70], R12 ;  /* 0x003d700c01007387 */ /* 0x000fe80000100800 */
[----:B------:R-:W3:Y:S04]  /*a0790*/  LDL.LU.64 R6, [R1+0x3dd0] ;  /* 0x003dd00001067983 */ /* 0x000ee80000300a00 */
[----:B------:R-:W2:Y:S04]  /*a07a0*/  LDL.LU.64 R4, [R1+0x3dc8] ;  /* 0x003dc80001047983 */ /* 0x000ea80000300a00 */
[----:B------:R-:W4:Y:S04]  /*a07b0*/  LDL.LU R13, [R1+0x1188] ;  /* 0x00118800010d7983 */ /* 0x000f280000300800 */
[----:B------:R-:W4:Y:S04]  /*a07c0*/  LDL.LU R9, [R1+0x118c] ;  /* 0x00118c0001097983 */ /* 0x000f280000300800 */
[----:B------:R-:W-:Y:S01]  /*a07d0*/  STL [R1+0x3d80], R16 ;  /* 0x003d801001007387 */ /* 0x000fe20000100800 */
[----:B--2---:R-:W-:-:S05]  /*a07e0*/  IADD3 R2, P3, R29, R5, RZ ;  /* 0x000000051d027210 */ /* 0x004fca0007f7e0ff */
[----:B---3--:R-:W-:-:S05]  /*a07f0*/  IMAD.X R3, R25, 0x1, R7, P3 ;  /* 0x0000000119037824 */ /* 0x008fca00018e0607 */
[----:B------:R0:W-:Y:S04]  /*a0800*/  STL.64 [R1+0x2900], R2 ;  /* 0x0029000201007387 */ /* 0x0001e80000100a00 */
[----:B------:R-:W-:Y:S01]  /*a0810*/  STL.64 [R1+0x3db8], R6 ;  /* 0x003db80601007387 */ /* 0x000fe20000100a00 */
[----:B0-----:R-:W-:-:S03]  /*a0820*/  IADD3 R2, P3, R29, R6, RZ ;  /* 0x000000061d027210 */ /* 0x001fc60007f7e0ff */
[----:B------:R-:W-:Y:S02]  /*a0830*/  STL [R1+0x3178], R29 ;  /* 0x0031781d01007387 */ /* 0x000fe40000100800 */
[----:B------:R-:W-:-:S05]  /*a0840*/  IMAD.X R3, R25, 0x1, R8, P3 ;  /* 0x0000000119037824 */ /* 0x000fca00018e0608 */
[----:B------:R0:W-:Y:S04]  /*a0850*/  STL.64 [R1+0x28f8], R2 ;  /* 0x0028f80201007387 */ /* 0x0001e80000100a00 */
[----:B0-----:R-:W2:Y:S01]  /*a0860*/  LDL.LU.64 R2, [R1+0x3dc0] ;  /* 0x003dc00001027983 */ /* 0x001ea20000300a00 */
[----:B----4-:R-:W-:-:S03]  /*a0870*/  F2FP.SATFINITE.E5M2.F32.PACK_AB_MERGE_C R11, R11, R26, RZ ;  /* 0x0000001a0b0b723e */ /* 0x010fc600048060ff */
[----:B------:R-:W3:Y:S04]  /*a0880*/  LDL.LU R6, [R1+0x940] ;  /* 0x0009400001067983 */ /* 0x000ee80000300800 */
[----:B------:R-:W3:Y:S04]  /*a0890*/  LDL.LU R7, [R1+0x944] ;  /* 0x0009440001077983 */ /* 0x000ee80000300800 */
[----:B------:R0:W-:Y:S02]  /*a08a0*/  STL [R1+0x3d90], R11 ;  /* 0x003d900b01007387 */ /* 0x0001e40000100800 */
[----:B0-----:R-:W-:-:S02]  /*a08b0*/  F2FP.SATFINITE.E5M2.F32.PACK_AB_MERGE_C R11, R24, R23, RZ ;  /* 0x00000017180b723e */ /* 0x001fc400048060ff */
[----:B------:R-:W-:-:S05]  /*a08c0*/  F2FP.SATFINITE.E5M2.F32.PACK_AB_MERGE_C R24, R14, R22, RZ ;  /* 0x000000160e18723e */ /* 0x000fca00048060ff */
[----:B------:R0:W-:Y:S04]  /*a08d0*/  STL [R1+0x3d84], R24 ;  /* 0x003d841801007387 */ /* 0x0001e80000100800 */
[----:B------:R-:W-:Y:S04]  /*a08e0*/  STL [R1+0x3a8], R11 ;  /* 0x0003a80b01007387 */ /* 0x000fe80000100800 */
[----:B------:R-:W4:Y:S01]  /*a08f0*/  LDL.LU R22, [R1+0x94c] ;  /* 0x00094c0001167983 */ /* 0x000f220000300800 */
[----:B0-----:R-:W-:-:S03]  /*a0900*/  IADD3 R24, P3, R28, R0, RZ ;  /* 0x000000001c187210 */ /* 0x001fc60007f7e0ff */
[----:B------:R-:W4:Y:S04]  /*a0910*/  LDL.LU R14, [R1+0x864] ;  /* 0x00086400010e7983 */ /* 0x000f280000300800 */
[----:B------:R0:W-:Y:S04]  /*a0920*/  STL [R1+0x3db0], R0 ;  /* 0x003db00001007387 */ /* 0x0001e80000100800 */
[----:B------:R-:W4:Y:S04]  /*a0930*/  LDL.LU R12, [R1+0x868] ;  /* 0x00086800010c7983 */ /* 0x000f280000300800 */
[----:B------:R-:W4:Y:S01]  /*a0940*/  LDL.LU R23, [R1+0x86c] ;  /* 0x00086c0001177983 */ /* 0x000f220000300800 */
[----:B0-----:R-:W-:-:S05]  /*a0950*/  SHF.R.S32.HI R0, RZ, 0x1f, R28 ;  /* 0x0000001fff007819 */ /* 0x001fca000001141c */
[----:B--2---:R-:W-:-:S05]  /*a0960*/  IMAD.X R25, R0, 0x1, R2, P3 ;  /* 0x0000000100197824 */ /* 0x004fca00018e0602 */
[----:B------:R0:W-:Y:S04]  /*a0970*/  STL.64 [R1+0x28f0], R24 ;  /* 0x0028f01801007387 */ /* 0x0001e80000100a00 */
[----:B------:R-:W2:Y:S04]  /*a0980*/  LDL.LU R11, [R1+0x608] ;  /* 0x00060800010b7983 */ /* 0x000ea80000300800 */
[----:B------:R-:W2:Y:S04]  /*a0990*/  LDL.LU R16, [R1+0x60c] ;  /* 0x00060c0001107983 */ /* 0x000ea80000300800 */
[----:B0-----:R-:W4:Y:S04]  /*a09a0*/  LDL.LU R25, [R1+0x534] ;  /* 0x0005340001197983 */ /* 0x001f280000300800 */
[----:B------:R-:W2:Y:S01]  /*a09b0*/  LDL.LU R26, [R1+0x53c] ;  /* 0x00053c00011a7983 */ /* 0x000ea20000300800 */
[----:B---3--:R-:W-:-:S02]  /*a09c0*/  F2FP.SATFINITE.E5M2.F32.PACK_AB_MERGE_C R24, R7, R6, RZ ;  /* 0x000000060718723e */ /* 0x008fc400048060ff */
[----:B------:R-:W-:Y:S02]  /*a09d0*/  IADD3 R6, P3, R28, R3, RZ ;  /* 0x000000031c067210 */ /* 0x000fe40007f7e0ff */
[----:B------:R-:W-:-:S03]  /*a09e0*/  F2FP.SATFINITE.E5M2.F32.PACK_AB_MERGE_C R29, R9, R13, RZ ;  /* 0x0000000d091d723e */ /* 0x000fc600048060ff */
[----:B------:R-:W-:Y:S01]  /*a09f0*/  IMAD.X R7, R0, 0x1, R4, P3 ;  /* 0x0000000100077824 */ /* 0x000fe200018e0604 */
[----:B--2---:R0:W-:Y:S04]  /*a0a00*/  STL.64 [R1+0x3da8], R26 ;  /* 0x003da81a01007387 */ /* 0x0041e80000100a00 */
[----:B0-----:R-:W2:Y:S04]  /*a0a10*/  LDL.LU R26, [R1+0x948] ;  /* 0x00094800011a7983 */ /* 0x001ea80000300800 */
[----:B------:R-:W3:Y:S04]  /*a0a20*/  LDL.LU R27, [R1+0x860] ;  /* 0x00086000011b7983 */ /* 0x000ee80000300800 */
[----:B------:R-:W3:Y:S04]  /*a0a30*/  LDL.LU R13, [R1+0x2d4] ;  /* 0x0002d400010d7983 */ /* 0x000ee80000300800 */
[----:B------:R-:W3:Y:S04]  /*a0a40*/  LDL.LU R9, [R1+0x2dc] ;  /* 0x0002dc0001097983 */ /* 0x000ee80000300800 */
[----:B----4-:R0:W-:Y:S04]  /*a0a50*/  STL.64 [R1+0x3da0], R24 ;  /* 0x003da01801007387 */ /* 0x0101e80000100a00 */
[----:B0-----:R-:W4:Y:S04]  /*a0a60*/  LDL.LU R24, [R1+0x600] ;  /* 0x0006000001187983 */ /* 0x001f280000300800 */
[----:B------:R-:W4:Y:S04]  /*a0a70*/  LDL.LU R25, [R1+0x604] ;  /* 0x0006040001197983 */ /* 0x000f280000300800 */
[----:B------:R0:W-:Y:S04]  /*a0a80*/  STL.64 [R1+0x28e8], R6 ;  /* 0x0028e80601007387 */ /* 0x0001e80000100a00 */
[----:B0-----:R-:W4:Y:S04]  /*a0a90*/  LDL.LU.64 R6, [R1+0x3db8] ;  /* 0x003db80001067983 */ /* 0x001f280000300a00 */
[----:B------:R0:W-:Y:S04]  /*a0aa0*/  STL.64 [R1+0x3d98], R18 ;  /* 0x003d981201007387 */ /* 0x0001e80000100a00 */
[----:B0-----:R-:W4:Y:S04]  /*a0ab0*/  LDL.LU R18, [R1+0x530] ;  /* 0x0005300001127983 */ /* 0x001f280000300800 */
[----:B------:R-:W4:Y:S01]  /*a0ac0*/  LDL.LU R19, [R1+0x538] ;  /* 0x0005380001137983 */ /* 0x000f220000300800 */
[----:B------:R-:W-:-:S02]  /*a0ad0*/  F2FP.SATFINITE.E5M2.F32.PACK_AB_MERGE_C R12, R23, R12, RZ ;  /* 0x0000000c170c723e */ /* 0x000fc400048060ff */
[----:B--2---:R-:W-:Y:S02]  /*a0ae0*/  F2FP.SATFINITE.E5M2.F32.PACK_AB_MERGE_C R22, R22, R26, RZ ;  /* 0x0000001a1616723e */ /* 0x004fe400048060ff */
[----:B------:R-:W-:Y:S02]  /*a0af0*/  IADD3 R26, P3, R28, R5, RZ ;  /* 0x000000051c1a7210 */ /* 0x000fe40007f7e0ff */
[----:B---3--:R-:W-:-:S03]  /*a0b00*/  F2FP.SATFINITE.E5M2.F32.PACK_AB_MERGE_C R14, R14, R27, RZ ;  /* 0x0000001b0e0e723e */ /* 0x008fc600048060ff */
[----:B----4-:R-:W-:-:S05]  /*a0b10*/  IMAD.X R27, R0, 0x1, R7, P3 ;  /* 0x00000001001b7824 */ /* 0x010fca00018e0607 */
[----:B------:R0:W-:Y:S04]  /*a0b20*/  STL.64 [R1+0x28e0], R26 ;  /* 0x0028e01a01007387 */ /* 0x0001e80000100a00 */
[----:B------:R-:W-:Y:S01]  /*a0b30*/  STL [R1+0x317c], R28 ;  /* 0x00317c1c01007387 */ /* 0x000fe20000100800 */
[----:B0-----:R-:W-:-:S05]  /*a0b40*/  IADD3 R26, P3, R28, R6, RZ ;  /* 0x000000061c1a7210 */ /* 0x001fca0007f7e0ff */
[----:B------:R-:W-:Y:S02]  /*a0b50*/  IMAD.X R27, R0, 0x1, R8, P3 ;  /* 0x00000001001b7824 */ /* 0x000fe400018e0608 */
[----:B------:R-:W2:Y:S04]  /*a0b60*/  LDL.LU R0, [R1+0x3db0] ;  /* 0x003db00001007983 */ /* 0x000ea80000300800 */
[----:B------:R0:W-:Y:S04]  /*a0b70*/  STL.64 [R1+0x28d8], R26 ;  /* 0x0028d81a01007387 */ /* 0x0001e80000100a00 */
[----:B0-----:R-:W3:Y:S04]  /*a0b80*/  LDL.LU.64 R26, [R1+0x3da8] ;  /* 0x003da800011a7983 */ /* 0x001ee80000300a00 */
[----:B------:R-:W4:Y:S01]  /*a0b90*/  LDL.LU R23, [R1+0x1174] ;  /* 0x0011740001177983 */ /* 0x000f220000300800 */
[----:B------:R-:W-:-:S02]  /*a0ba0*/  F2FP.SATFINITE.E5M2.F32.PACK_AB_MERGE_C R28, R25, R24, RZ ;  /* 0x00000018191c723e */ /* 0x000fc400048060ff */
[----:B------:R-:W-:Y:S02]  /*a0bb0*/  F2FP.SATFINITE.E5M2.F32.PACK_AB_MERGE_C R16, R16, R11, RZ ;  /* 0x0000000b1010723e */ /* 0x000fe400048060ff */
[----:B---3--:R-:W-:Y:S02]  /*a0bc0*/  SHF.R.S32.HI R11, RZ, 0x1f, R27 ;  /* 0x0000001fff0b7819 */ /* 0x008fe4000001141b */
[----:B--2---:R-:W-:Y:S01]  /*a0bd0*/  IADD3 R24, P3, R27, R0, RZ ;  /* 0x000000001b187210 */ /* 0x004fe20007f7e0ff */
[----:B----4-:R0:W-:Y:S04]  /*a0be0*/  STL.64 [R1+0x3d88], R22 ;  /* 0x003d881601007387 */ /* 0x0101e80000100a00 */
[----:B------:R-:W-:Y:S01]  /*a0bf0*/  IMAD.X R25, R11, 0x1, R2, P3 ;  /* 0x000000010b197824 */ /* 0x000fe200018e0602 */
[----:B0-----:R-:W2:Y:S04]  /*a0c00*/  LDL.LU R22, [R1+0x2d0] ;  /* 0x0002d00001167983 */ /* 0x001ea80000300800 */
[----:B------:R-:W3:Y:S04]  /*a0c10*/  LDL.LU R23, [R1+0x2d8] ;  /* 0x0002d80001177983 */ /* 0x000ee80000300800 */
[----:B------:R0:W-:Y:S04]  /*a0c20*/  STL.64 [R1+0x28d0], R24 ;  /* 0x0028d01801007387 */ /* 0x0001e80000100a00 */
[----:B0-----:R-:W4:Y:S01]  /*a0c30*/  LDL.LU.64 R24, [R1+0x3da0] ;  /* 0x003da00001187983 */ /* 0x001f220000300a00 */
[----:B------:R-:W-:-:S02]  /*a0c40*/  F2FP.SATFINITE.E5M2.F32.PACK_AB_MERGE_C R26, R26, R19, RZ ;  /* 0x000000131a1a723e */ /* 0x000fc400048060ff */
[----:B--2---:R-:W-:Y:S02]  /*a0c50*/  F2FP.SATFINITE.E5M2.F32.PACK_AB_MERGE_C R13, R13, R22, RZ ;  /* 0x000000160d0d723e */ /* 0x004fe400048060ff */
[----:B---3--:R-:W-:Y:S02]  /*a0c60*/  F2FP.SATFINITE.E5M2.F32.PACK_AB_MERGE_C R9, R9, R23, RZ ;  /* 0x000000170909723e */ /* 0x008fe400048060ff */
[----:B----4-:R-:W-:Y:S02]  /*a0c70*/  F2FP.SATFINITE.E5M2.F32.PACK_AB_MERGE_C R25, R25, R18, RZ ;  /* 0x000000121919723e */ /* 0x010fe400048060ff */
[----:B------:R-:W-:-:S05]  /*a0c80*/  IADD3 R18, P3, R27, R3, RZ ;  /* 0x000000031b127210 */ /* 0x000fca0007f7e0ff */
[----:B------:R-:W-:Y:S01]  /*a0c90*/  IMAD.X R19, R11, 0x1, R4, P3 ;  /* 0x000000010b137824 */ /* 0x000fe200018e0604 */
[----:B------:R-:W-:-:S05]  /*a0ca0*/  IADD3 R22, P3, R27, R5, RZ ;  /* 0x000000051b167210 */ /* 0x000fca0007f7e0ff */
[----:B------:R-:W-:Y:S01]  /*a0cb0*/  IMAD.X R23, R11, 0x1, R7, P3 ;  /* 0x000000010b177824 */ /* 0x000fe200018e0607 */
[----:B------:R0:W-:Y:S04]  /*a0cc0*/  STL.64 [R1+0x28c8], R18 ;  /* 0x0028c81201007387 */ /* 0x0001e80000100a00 */
[----:B0-----:R-:W2:Y:S04]  /*a0cd0*/  LDL.LU.64 R18, [R1+0x3d98] ;  /* 0x003d980001127983 */ /* 0x001ea80000300a00 */
[----:B------:R0:W-:Y:S04]  /*a0ce0*/  STL [R1+0x3d5c], R5 ;  /* 0x003d5c0501007387 */ /* 0x0001e80000100800 */
[----:B------:R1:W-:Y:S04]  /*a0cf0*/  STL.64 [R1+0x2888], R22 ;  /* 0x0028881601007387 */ /* 0x0003e80000100a00 */
[----:B0-----:R-:W3:Y:S01]  /*a0d00*/  LDL R5, [R1+0x10] ;  /* 0x0000100001057983 */ /* 0x001ee20000100800 */
[----:B-1----:R-:W-:Y:S01]  /*a0d10*/  IADD3 R22, P3, R27, R6, RZ ;  /* 0x000000061b167210 */ /* 0x002fe20007f7e0ff */
[----:B------:R-:W-:-:S02]  /*a0d20*/  IMAD.MOV.U32 R23, RZ, RZ, R11 ;  /* 0x000000ffff177224 */ /* 0x000fc400078e000b */
[----:B------:R-:W4:Y:S02]  /*a0d30*/  LDL.LU R11, [R1+0x3d90] ;  /* 0x003d9000010b7983 */ /* 0x000f240000300800 */
[----:B------:R-:W-:Y:S02]  /*a0d40*/  IMAD.X R23, R23, 0x1, R8, P3 ;  /* 0x0000000117177824 */ /* 0x000fe400018e0608 */
[----:B------:R0:W-:Y:S04]  /*a0d50*/  STL.64 [R1+0x3d78], R6 ;  /* 0x003d780601007387 */ /* 0x0001e80000100a00 */
[----:B0-----:R-:W2:Y:S04]  /*a0d60*/  LDL.LU R6, [R1+0x117c] ;  /* 0x00117c0001067983 */ /* 0x001ea80000300800 */
[----:B------:R-:W3:Y:S04]  /*a0d70*/  LDL.LU R7, [R1+0x3a8] ;  /* 0x0003a80001077983 */ /* 0x000ee80000300800 */
[----:B------:R-:W-:Y:S04]  /*a0d80*/  STL [R1+0x3180], R27 ;  /* 0x0031801b01007387 */ /* 0x000fe80000100800 */
[----:B------:R0:W-:Y:S04]  /*a0d90*/  STL [R1+0x3488], R27 ;  /* 0x0034881b01007387 */ /* 0x0001e80000100800 */
[----:B0-----:R-:W2:Y:S04]  /*a0da0*/  LDL.LU R27, [R1+0x1178] ;  /* 0x00117800011b7983 */ /* 0x001ea80000300800 */
[----:B------:R0:W-:Y:S04]  /*a0db0*/  STL.64 [R1+0x2880], R22 ;  /* 0x0028801601007387 */ /* 0x0001e80000100a00 */
[----:B0-----:R-:W4:Y:S04]  /*a0dc0*/  LDL.LU.64 R22, [R1+0x3d88] ;  /* 0x003d880001167983 */ /* 0x001f280000300a00 */
[----:B------:R0:W-:Y:S04]  /*a0dd0*/  STL [R1+0x3d74], R8 ;  /* 0x003d740801007387 */ /* 0x0001e80000100800 */
[----:B0-----:R-:W4:Y:S01]  /*a0de0*/  LDL.LU R8, [R1+0x1170] ;  /* 0x0011700001087983 */ /* 0x001f220000300800 */
[----:B------:R-:W-:-:S02]  /*a0df0*/  LOP3.LUT R28, R28, 0xffff, RZ, 0xc0, !PT ;  /* 0x0000ffff1c1c7812 */ /* 0x000fc400078ec0ff */
[----:B----4-:R-:W-:Y:S02]  /*a0e00*/  F2FP.SATFINITE.E5M2.F32.PACK_AB_MERGE_C R23, R23, R8, RZ ;  /* 0x000000081717723e */ /* 0x010fe400048060ff */
[----:B------:R-:W-:Y:S02]  /*a0e10*/  LOP3.LUT R8, R24, 0xffff, RZ, 0xc0, !PT ;  /* 0x0000ffff18087812 */ /* 0x000fe400078ec0ff */
[----:B------:R-:W4:Y:S01]  /*a0e20*/  LDL.LU R24, [R1+0x3d84] ;  /* 0x003d840001187983 */ /* 0x000f220000300800 */
[----:B--2---:R-:W-:Y:S02]  /*a0e30*/  F2FP.SATFINITE.E5M2.F32.PACK_AB_MERGE_C R27, R6, R27, RZ ;  /* 0x0000001b061b723e */ /* 0x004fe400048060ff */
[----:B---3--:R-:W-:Y:S02]  /*a0e40*/  LOP3.LUT R6, R7, 0xffff, RZ, 0xc0, !PT ;  /* 0x0000ffff07067812 */ /* 0x008fe400078ec0ff */
[----:B------:R-:W-:Y:S02]  /*a0e50*/  LOP3.LUT R11, R11, 0xffff, RZ, 0xc0, !PT ;  /* 0x0000ffff0b0b7812 */ /* 0x000fe400078ec0ff */
[----:B------:R-:W-:-:S02]  /*a0e60*/  LOP3.LUT R7, R16, 0xffff, RZ, 0xc0, !PT ;  /* 0x0000ffff10077812 */ /* 0x000fc400078ec0ff */
[----:B------:R-:W2:Y:S04]  /*a0e70*/  LDL.LU R16, [R1+0x3d80] ;  /* 0x003d800001107983 */ /* 0x000ea80000300800 */
[----:B------:R0:W-:Y:S01]  /*a0e80*/  STL [R1+0x3ac], R28 ;  /* 0x0003ac1c01007387 */ /* 0x0001e20000100800 */
[----:B------:R-:W-:-:S03]  /*a0e90*/  LOP3.LUT R22, R22, 0xffff, RZ, 0xc0, !PT ;  /* 0x0000ffff16167812 */ /* 0x000fc600078ec0ff */
[----:B------:R1:W-:Y:S01]  /*a0ea0*/  STL [R1+0x2ec], R8 ;  /* 0x0002ec0801007387 */ /* 0x0003e20000100800 */
[----:B0-----:R-:W-:Y:S02]  /*a0eb0*/  PRMT R28, R28, 0x3340, R0 ;  /* 0x000033401c1c7816 */ /* 0x001fe40000000000 */
[----:B-1----:R-:W-:Y:S01]  /*a0ec0*/  PRMT R8, R11, 0x3340, R8 ;  /* 0x000033400b087816 */ /* 0x002fe20000000008 */
[----:B------:R0:W-:Y:S03]  /*a0ed0*/  STL [R1+0x2dc], R6 ;  /* 0x0002dc0601007387 */ /* 0x0001e60000100800 */
[----:B------:R-:W-:Y:S01]  /*a0ee0*/  PRMT R8, R8, 0x5410, R28 ;  /* 0x0000541008087816 */ /* 0x000fe2000000001c */
[----:B------:R1:W-:Y:S01]  /*a0ef0*/  STL [R1+0x3a8], R7 ;  /* 0x0003a80701007387 */ /* 0x0003e20000100800 */
[----:B------:R-:W-:Y:S02]  /*a0f00*/  LOP3.LUT R25, R25, 0xffff, RZ, 0xc0, !PT ;  /* 0x0000ffff19197812 */ /* 0x000fe400078ec0ff */
[----:B------:R-:W-:-:S02]  /*a0f10*/  LOP3.LUT R14, R14, 0xffff, RZ, 0xc0, !PT ;  /* 0x0000ffff0e0e7812 */ /* 0x000fc400078ec0ff */
[----:B0-----:R-:W-:Y:S01]  /*a0f20*/  PRMT R6, R6, 0x3340, R22 ;  /* 0x0000334006067816 */ /* 0x001fe20000000016 */
[----:B------:R0:W-:Y:S01]  /*a0f30*/  STL [R1+0x2d4], R8 ;  /* 0x0002d40801007387 */ /* 0x0001e20000100800 */
[--C-:B-1----:R-:W-:Y:S02]  /*a0f40*/  PRMT R7, R7, 0x3340, R0.reuse ;  /* 0x0000334007077816 */ /* 0x102fe40000000000 */
[----:B------:R-:W-:Y:S02]  /*a0f50*/  LOP3.LUT R29, R29, 0xffff, RZ, 0xc0, !PT ;  /* 0x0000ffff1d1d7812 */ /* 0x000fe400078ec0ff */
[----:B------:R-:W-:Y:S02]  /*a0f60*/  LOP3.LUT R26, R26, 0xffff, RZ, 0xc0, !PT ;  /* 0x0000ffff1a1a7812 */ /* 0x000fe400078ec0ff */
[----:B0-----:R-:W-:Y:S02]  /*a0f70*/  PRMT R8, R6, 0x5410, R7 ;  /* 0x0000541006087816 */ /* 0x001fe40000000007 */
[----:B------:R-:W-:-:S02]  /*a0f80*/  PRMT R7, R25, 0x3340, R0 ;  /* 0x0000334019077816 */ /* 0x000fc40000000000 */
[----:B------:R-:W-:Y:S01]  /*a0f90*/  LOP3.LUT R28, R12, 0xffff, RZ, 0xc0, !PT ;  /* 0x0000ffff0c1c7812 */ /* 0x000fe200078ec0ff */
[----:B------:R0:W-:Y:S01]  /*a0fa0*/  STL [R1+0x3d28], R26 ;  /* 0x003d281a01007387 */ /* 0x0001e20000100800 */
[----:B----4-:R-:W-:-:S04]  /*a0fb0*/  LOP3.LUT R24, R24, 0xffff, RZ, 0xc0, !PT ;  /* 0x0000ffff18187812 */ /* 0x010fc800078ec0ff */
[----:B------:R-:W-:-:S04]  /*a0fc0*/  PRMT R6, R24, 0x3340, R14 ;  /* 0x0000334018067816 */ /* 0x000fc8000000000e */
[----:B------:R-:W-:Y:S02]  /*a0fd0*/  PRMT R12, R6, 0x5410, R7 ;  /* 0x00005410060c7816 */ /* 0x000fe40000000007 */
[----:B------:R-:W-:Y:S02]  /*a0fe0*/  PRMT R7, R26, 0x3340, R0 ;  /* 0x000033401a077816 */ /* 0x000fe40000000000 */
[----:B------:R-:W-:-:S04]  /*a0ff0*/  PRMT R6, R29, 0x3340, R28 ;  /* 0x000033401d067816 */ /* 0x000fc8000000001c */
[----:B0-----:R-:W-:Y:S02]  /*a1000*/  PRMT R26, R6, 0x5410, R7 ;  /* 0x00005410061a7816 */ /* 0x001fe40000000007 */
[----:B------:R-:W-:Y:S02]  /*a1010*/  SHF.R.S32.HI R7, RZ, 0x1f, R5 ;  /* 0x0000001fff077819 */ /* 0x000fe40000011405 */
[----:B------:R-:W-:-:S03]  /*a1020*/  IADD3 R6, P3, R5, R0, RZ ;  /* 0x0000000005067210 */ /* 0x000fc60007f7e0ff */
[----:B------:R-:W-:Y:S04]  /*a1030*/  STL [R1+0x200], R7 ;  /* 0x0002000701007387 */ /* 0x000fe80000100800 */
[----:B------:R0:W-:Y:S04]  /*a1040*/  STL [R1+0x3d58], R0 ;  /* 0x003d580001007387 */ /* 0x0001e80000100800 */
[----:B0-----:R-:W3:Y:S02]  /*a1050*/  LDL.LU R0, [R1+0x200] ;  /* 0x0002000001007983 */ /* 0x001ee40000300800 */
[----:B---3--:R-:W-:-:S05]  /*a1060*/  IMAD.X R7, R0, 0x1, R2, P3 ;  /* 0x0000000100077824 */ /* 0x008fca00018e0602 */
[----:B------:R0:W-:Y:S02]  /*a1070*/  STL.64 [R1+0x2830], R6 ;  /* 0x0028300601007387 */ /* 0x0001e40000100a00 */
[----:B0-----:R-:W-:-:S05]  /*a1080*/  IADD3 R6, P3, R5, R3, RZ ;  /* 0x0000000305067210 */ /* 0x001fca0007f7e0ff */
[----:B------:R-:W-:-:S05]  /*a1090*/  IMAD.X R7, R0, 0x1, R4, P3 ;  /* 0x0000000100077824 */ /* 0x000fca00018e0604 */
[----:B------:R0:W-:Y:S04]  /*a10a0*/  STL.64 [R1+0x2838], R6 ;  /* 0x0028380601007387 */ /* 0x0001e80000100a00 */
[----:B0-----:R-:W3:Y:S01]  /*a10b0*/  LDL.LU.64 R6, [R1+0x3d78] ;  /* 0x003d780001067983 */ /* 0x001ee20000300a00 */
[----:B------:R-:W-:Y:S02]  /*a10c0*/  LOP3.LUT R9, R9, 0xffff, RZ, 0xc0, !PT ;  /* 0x0000ffff09097812 */ /* 0x000fe400078ec0ff */
[----:B------:R-:W-:Y:S01]  /*a10d0*/  LOP3.LUT R23, R23, 0xffff, RZ, 0xc0, !PT ;  /* 0x0000ffff17177812 */ /* 0x000fe200078ec0ff */
[----:B---3--:R0:W-:Y:S04]  /*a10e0*/  STL.64 [R1+0x3d68], R6 ;  /* 0x003d680601007387 */ /* 0x0081e80000100a00 */
[----:B0-----:R-:W3:Y:S01]  /*a10f0*/  LDL.LU R7, [R1+0x2d4] ;  /* 0x0002d40001077983 */ /* 0x001ee20000300800 */
[----:B------:R-:W-:-:S03]  /*a1100*/  LOP3.LUT R13, R13, 0xffff, RZ, 0xc0, !PT ;  /* 0x0000ffff0d0d7812 */ /* 0x000fc600078ec0ff */
[----:B------:R0:W-:Y:S01]  /*a1110*/  STL.64 [R1+0x3d60], R4 ;  /* 0x003d600401007387 */ /* 0x0001e20000100a00 */
[----:B------:R-:W-:Y:S02]  /*a1120*/  LOP3.LUT R27, R27, 0xffff, RZ, 0xc0, !PT ;  /* 0x0000ffff1b1b7812 */ /* 0x000fe400078ec0ff */
[----:B------:R-:W-:Y:S02]  /*a1130*/  PRMT R6, R12, 0x4210, R23 ;  /* 0x000042100c067816 */ /* 0x000fe40000000017 */
[----:B0-----:R-:W-:Y:S02]  /*a1140*/  PRMT R5, R8, 0x4210, R9 ;  /* 0x0000421008057816 */ /* 0x001fe40000000009 */
[----:B------:R-:W4:Y:S04]  /*a1150*/  LDL.LU R8, [R1+0x3d74] ;  /* 0x003d740001087983 */ /* 0x000f280000300800 */
[----:B------:R-:W4:Y:S01]  /*a1160*/  LDL.LU R12, [R1+0x3d70] ;  /* 0x003d7000010c7983 */ /* 0x000f220000300800 */
[----:B---3--:R-:W-:-:S02]  /*a1170*/  PRMT R4, R7, 0x4210, R13 ;  /* 0x0000421007047816 */ /* 0x008fc4000000000d */
[----:B------:R-:W-:-:S05]  /*a1180*/  PRMT R7, R26, 0x4210, R27 ;  /* 0x000042101a077816 */ /* 0x000fca000000001b */
[----:B--2---:R0:W-:Y:S04]  /*a1190*/  STSM.16.M88.4 [R16+0x200], R4 ;  /* 0x0002000410007844 */ /* 0x0041e80000000200 */
[----:B0-----:R-:W2:Y:S04]  /*a11a0*/  LDL.LU.64 R6, [R1+0x3d68] ;  /* 0x003d680001067983 */ /* 0x001ea80000300a00 */
[----:B------:R-:W3:Y:S04]  /*a11b0*/  LDL.LU.64 R4, [R1+0x3d60] ;  /* 0x003d600001047983 */ /* 0x000ee80000300a00 */
[----:B------:R-:W2:Y:S04]  /*a11c0*/  LDL.LU R26, [R1+0x50c] ;  /* 0x00050c00011a7983 */ /* 0x000ea80000300800 */
[----:B------:R0:W-:Y:S04]  /*a11d0*/  STL [R1+0x3d48], R22 ;  /* 0x003d481601007387 */ /* 0x0001e80000100800 */
[----:B0-----:R-:W2:Y:S04]  /*a11e0*/  LDL.LU R22, [R1+0x6d0] ;  /* 0x0006d00001167983 */ /* 0x001ea80000300800 */
[----:B------:R0:W-:Y:S04]  /*a11f0*/  STL [R1+0x3d38], R14 ;  /* 0x003d380e01007387 */ /* 0x0001e80000100800 */
[----:B0-----:R-:W2:Y:S04]  /*a1200*/  LDL.LU R14, [R1+0x614] ;  /* 0x00061400010e7983 */ /* 0x001ea80000300800 */
[----:B----4-:R0:W-:Y:S04]  /*a1210*/  STL.64 [R1+0x3d30], R12 ;  /* 0x003d300c01007387 */ /* 0x0101e80000100a00 */
[----:B0-----:R-:W4:Y:S04]  /*a1220*/  LDL.LU R12, [R1+0x544] ;  /* 0x00054400010c7983 */ /* 0x001f280000300800 */
[----:B------:R-:W2:Y:S04]  /*a1230*/  LDL.LU R13, [R1+0x540] ;  /* 0x00054000010d7983 */ /* 0x000ea80000300800 */
[----:B------:R0:W-:Y:S04]  /*a1240*/  STL [R1+0x3d2c], R16 ;  /* 0x003d2c1001007387 */ /* 0x0001e80000100800 */
[----:B0-----:R-:W2:Y:S04]  /*a1250*/  LDL.LU R16, [R1+0x54c] ;  /* 0x00054c0001107983 */ /* 0x001ea80000300800 */
[----:B------:R3:W-:Y:S01]  /*a1260*/  STL.64 [R1+0x3cf8], R28 ;  /* 0x003cf81c01007387 */ /* 0x0007e20000100a00 */
[----:B------:R-:W-:Y:S01]  /*a1270*/  BAR.SYNC.DEFER_BLOCKING 0x0 ;  /* 0x0000000000007b1d */ /* 0x000fe20000010000 */
[----:B---3--:R-:W-:-:S05]  /*a1280*/  IMAD.MOV.U32 R29, RZ, RZ, R5 ;  /* 0x000000ffff1d7224 */ /* 0x008fca00078e0005 */
[----:B------:R-:W3:Y:S04]  /*a1290*/  LDL.LU R5, [R1+0x3d5c] ;  /* 0x003d5c0001057983 */ /* 0x000ee80000300800 */
[----:B------:R-:W-:Y:S04]  /*a12a0*/  STL.64 [R1+0x3cf0], R24 ;  /* 0x003cf01801007387 */ /* 0x000fe80000100a00 */
[----:B------:R0:W-:Y:S04]  /*a12b0*/  STL [R1+0x3cec], R9 ;  /* 0x003cec0901007387 */ /* 0x0001e80000100800 */
[----:B0-----:R-:W3:Y:S04]  /*a12c0*/  LDL R9, [R1+0x8] ;  /* 0x0000080001097983 */ /* 0x001ee80000100800 */
[----:B------:R-:W-:Y:S04]  /*a12d0*/  STL [R1+0x3ce8], R23 ;  /* 0x003ce81701007387 */ /* 0x000fe80000100800 */
[----:B------:R0:W-:Y:S04]  /*a12e0*/  STL [R1+0x3cd8], R27 ;  /* 0x003cd81b01007387 */ /* 0x0001e80000100800 */
[----:B0-----:R-:W3:Y:S01]  /*a12f0*/  LDL.LU R27, [R1+0x610] ;  /* 0x00061000011b7983 */ /* 0x001ee20000300800 */
[----:B----4-:R-:W-:-:S02]  /*a1300*/  SHF.R.U32.HI R12, RZ, 0x8, R12 ;  /* 0x00000008ff0c7819 */ /* 0x010fc4000001160c */
[----:B--2---:R-:W-:Y:S02]  /*a1310*/  SHF.R.U32.HI R13, RZ, 0x8, R13 ;  /* 0x00000008ff0d7819 */ /* 0x004fe4000001160d */
[----:B------:R-:W-:Y:S02]  /*a1320*/  LOP3.LUT R12, R12, 0xffff, RZ, 0xc0, !PT ;  /* 0x0000ffff0c0c7812 */ /* 0x000fe400078ec0ff */
[----:B------:R-:W-:-:S04]  /*a1330*/  LOP3.LUT R13, R13, 0xffff, RZ, 0xc0, !PT ;  /* 0x0000ffff0d0d7812 */ /* 0x000fc800078ec0ff */
[----:B------:R-:W-:Y:S02]  /*a1340*/  PRMT R23, R12, 0x3340, R13 ;  /* 0x000033400c177816 */ /* 0x000fe4000000000d */
[----:B---3--:R-:W-:-:S05]  /*a1350*/  IADD3 R12, P3, R29, R5, RZ ;  /* 0x000000051d0c7210 */ /* 0x008fca0007f7e0ff */
[----:B------:R-:W-:Y:S01]  /*a1360*/  IMAD.X R13, R0, 0x1, R7, P3 ;  /* 0x00000001000d7824 */ /* 0x000fe200018e0607 */
[----:B------:R-:W-:-:S04]  /*a1370*/  IADD3 R24, P3, R29, R6, RZ ;  /* 0x000000061d187210 */ /* 0x000fc80007f7e0ff */
[----:B------:R0:W-:Y:S01]  /*a1380*/  STL.64 [R1+0x2828], R12 ;  /* 0x0028280c01007387 */ /* 0x0001e20000100a00 */
[----:B------:R-:W-:-:S03]  /*a1390*/  IMAD.X R25, R0, 0x1, R8, P3 ;  /* 0x0000000100197824 */ /* 0x000fc600018e0608 */
[----:B0-----:R-:W2:Y:S04]  /*a13a0*/  LDL.LU R12, [R1+0x508] ;  /* 0x00050800010c7983 */ /* 0x001ea80000300800 */
[----:B------:R-:W3:Y:S04]  /*a13b0*/  LDL.LU R13, [R1+0x548] ;  /* 0x00054800010d7983 */ /* 0x000ee80000300800 */
[----:B------:R0:W-:Y:S04]  /*a13c0*/  STL.64 [R1+0x3d50], R6 ;  /* 0x003d500601007387 */ /* 0x0001e80000100a00 */
[----:B------:R-:W4:Y:S01]  /*a13d0*/  LDL.LU R0, [R1+0x3d58] ;  /* 0x003d580001007983 */ /* 0x000f220000300800 */
[----:B0-----:R-:W-:-:S02]  /*a13e0*/  SHF.R.U32.HI R6, RZ, 0x8, R16 ;  /* 0x00000008ff067819 */ /* 0x001fc40000011610 */
[----:B------:R-:W-:Y:S02]  /*a13f0*/  SHF.R.U32.HI R7, RZ, 0x8, R26 ;  /* 0x00000008ff077819 */ /* 0x000fe4000001161a */
[----:B------:R-:W-:Y:S02]  /*a1400*/  LOP3.LUT R6, R6, 0xffff, RZ, 0xc0, !PT ;  /* 0x0000ffff06067812 */ /* 0x000fe400078ec0ff */
[----:B------:R-:W-:-:S04]  /*a1410*/  LOP3.LUT R7, R7, 0xffff, RZ, 0xc0, !PT ;  /* 0x0000ffff07077812 */ /* 0x000fc800078ec0ff */
[----:B------:R-:W-:Y:S02]  /*a1420*/  PRMT R28, R6, 0x3340, R7 ;  /* 0x00003340061c7816 */ /* 0x000fe40000000007 */
[----:B------:R-:W-:Y:S02]  /*a1430*/  SHF.R.U32.HI R6, RZ, 0x8, R22 ;  /* 0x00000008ff067819 */ /* 0x000fe40000011616 */
[----:B------:R-:W-:Y:S02]  /*a1440*/  SHF.R.U32.HI R7, RZ, 0x8, R14 ;  /* 0x00000008ff077819 */ /* 0x000fe4000001160e */
[----:B------:R-:W-:Y:S01]  /*a1450*/  LOP3.LUT R6, R6, 0xffff, RZ, 0xc0, !PT ;  /* 0x0000ffff06067812 */ /* 0x000fe200078ec0ff */
[----:B------:R0:W-:Y:S01]  /*a1460*/  STL.64 [R1+0x2820], R24 ;  /* 0x0028201801007387 */ /* 0x0001e20000100a00 */
[----:B------:R-:W-:Y:S02]  /*a1470*/  LOP3.LUT R7, R7, 0xffff, RZ, 0xc0, !PT ;  /* 0x0000ffff07077812 */ /* 0x000fe400078ec0ff */
[----:B------:R-:W-:Y:S01]  /*a1480*/  SHF.R.S32.HI R22, RZ, 0x1f, R9 ;  /* 0x0000001fff167819 */ /* 0x000fe20000011409 */
[----:B------:R-:W3:Y:S04]  /*a1490*/  LDL.LU R16, [R1+0x6d4] ;  /* 0x0006d40001107983 */ /* 0x000ee80000300800 */
[----:B------:R-:W3:Y:S04]  /*a14a0*/  LDL.LU R26, [R1+0x618] ;  /* 0x00061800011a7983 */ /* 0x000ee80000300800 */
[----:B0-----:R-:W3:Y:S04]  /*a14b0*/  LDL.LU R25, [R1+0x61c] ;  /* 0x00061c0001197983 */ /* 0x001ee80000300800 */
[----:B------:R-:W3:Y:S01]  /*a14c0*/  LDL.LU R29, [R1+0x18] ;  /* 0x00001800011d7983 */ /* 0x000ee20000300800 */
[----:B----4-:R-:W-:-:S02]  /*a14d0*/  PRMT R24, R6, 0x3340, R0 ;  /* 0x0000334006187816 */ /* 0x010fc40000000000 */
[----:B------:R-:W-:Y:S02]  /*a14e0*/  IADD3 R6, P3, R9, R0, RZ ;  /* 0x0000000009067210 */ /* 0x000fe40007f7e0ff */
[----:B------:R-:W-:-:S03]  /*a14f0*/  PRMT R14, R7, 0x3340, R0 ;  /* 0x00003340070e7816 */ /* 0x000fc60000000000 */
[----:B------:R-:W-:-:S05]  /*a1500*/  IMAD.X R7, R22, 0x1, R2, P3 ;  /* 0x0000000116077824 */ /* 0x000fca00018e0602 */
[----:B------:R3:W-:Y:S01]  /*a1510*/  STL.64 [R1+0x27e8], R6 ;  /* 0x0027e80601007387 */ /* 0x0007e20000100a00 */
[----:B--2---:R-:W-:Y:S02]  /*a1520*/  SHF.R.U32.HI R12, RZ, 0x8, R12 ;  /* 0x00000008ff0c7819 */ /* 0x004fe4000001160c */
[----:B---3--:R-:W-:Y:S02]  /*a1530*/  SHF.R.U32.HI R6, RZ, 0x8, R13 ;  /* 0x00000008ff067819 */ /* 0x008fe4000001160d */
[----:B------:R-:W-:Y:S02]  /*a1540*/  SHF.R.U32.HI R7, RZ, 0x8, R27 ;  /* 0x00000008ff077819 */ /* 0x000fe4000001161b */
[----:B------:R-:W-:Y:S02]  /*a1550*/  LOP3.LUT R6, R6, 0xffff, RZ, 0xc0, !PT ;  /* 0x0000ffff06067812 */ /* 0x000fe400078ec0ff */
[----:B------:R-:W-:Y:S02]  /*a1560*/  LOP3.LUT R7, R7, 0xffff, RZ, 0xc0, !PT ;  /* 0x0000ffff07077812 */ /* 0x000fe400078ec0ff */
[----:B------:R-:W-:-:S02]  /*a1570*/  PRMT R13, R6, 0x3340, R0 ;  /* 0x00003340060d7816 */ /* 0x000fc40000000000 */
[----:B------:R-:W-:Y:S02]  /*a1580*/  LOP3.LUT R12, R12, 0xffff, RZ, 0xc0, !PT ;  /* 0x0000ffff0c0c7812 */ /* 0x000fe400078ec0ff */
[----:B------:R-:W-:Y:S02]  /*a1590*/  IADD3 R6, P3, R9, R3, RZ ;  /* 0x0000000309067210 */ /* 0x000fe40007f7e0ff */
[----:B------:R-:W-:-:S03]  /*a15a0*/  PRMT R12, R7, 0x3340, R12 ;  /* 0x00003340070c7816 */ /* 0x000fc6000000000c */
[----:B------:R-:W-:-:S05]  /*a15b0*/  IMAD.X R7, R22, 0x1, R4, P3 ;  /* 0x0000000116077824 */ /* 0x000fca00018e0604 */
[----:B------:R0:W-:Y:S04]  /*a15c0*/  STL.64 [R1+0x27e0], R6 ;  /* 0x0027e00601007387 */ /* 0x0001e80000100a00 */
[----:B0-----:R-:W2:Y:S01]  /*a15d0*/  LDL.LU.64 R6, [R1+0x3d50] ;  /* 0x003d500001067983 */ /* 0x001ea20000300a00 */
[----:B------:R-:W-:Y:S02]  /*a15e0*/  SHF.R.U32.HI R16, RZ, 0x8, R16 ;  /* 0x00000008ff107819 */ /* 0x000fe40000011610 */
[----:B------:R-:W-:Y:S02]  /*a15f0*/  SHF.R.U32.HI R26, RZ, 0x8, R26 ;  /* 0x00000008ff1a7819 */ /* 0x000fe4000001161a */
[----:B------:R-:W-:Y:S01]  /*a1600*/  SHF.R.U32.HI R25, RZ, 0x8, R25 ;  /* 0x00000008ff197819 */ /* 0x000fe20000011619 */
[----:B------:R0:W-:Y:S01]  /*a1610*/  STL.64 [R1+0x3d40], R10 ;  /* 0x003d400a01007387 */ /* 0x0001e20000100a00 */
[----:B------:R-:W-:-:S02]  /*a1620*/  LOP3.LUT R16, R16, 0xffff, RZ, 0xc0, !PT ;  /* 0x0000ffff10107812 */ /* 0x000fc400078ec0ff */
[----:B------:R-:W-:Y:S01]  /*a1630*/  LOP3.LUT R26, R26, 0xffff, RZ, 0xc0, !PT ;  /* 0x0000ffff1a1a7812 */ /* 0x000fe200078ec0ff */
[----:B------:R-:W3:Y:S03]  /*a1640*/  LDL.LU R27, [R1+0x6dc] ;  /* 0x0006dc00011b7983 */ /* 0x000ee60000300800 */
[----:B------:R-:W-:Y:S02]  /*a1650*/  PRMT R26, R16, 0x3340, R26 ;  /* 0x00003340101a7816 */ /* 0x000fe4000000001a */
[----:B0-----:R-:W-:Y:S02]  /*a1660*/  LOP3.LUT R10, R25, 0xffff, RZ, 0xc0, !PT ;  /* 0x0000ffff190a7812 */ /* 0x001fe400078ec0ff */
[----:B------:R-:W4:Y:S02]  /*a1670*/  LDL.LU R25, [R1+0x6d8] ;  /* 0x0006d80001197983 */ /* 0x000f240000300800 */
[----:B------:R-:W-:-:S02]  /*a1680*/  PRMT R16, R10, 0x3340, R0 ;  /* 0x000033400a107816 */ /* 0x000fc40000000000 */
[----:B------:R-:W-:-:S05]  /*a1690*/  IADD3 R10, P3, R9, R5, RZ ;  /* 0x00000005090a7210 */ /* 0x000fca0007f7e0ff */
[----:B--2---:R-:W-:-:S05]  /*a16a0*/  IMAD.X R11, R22, 0x1, R7, P3 ;  /* 0x00000001160b7824 */ /* 0x004fca00018e0607 */
[----:B------:R0:W-:Y:S02]  /*a16b0*/  STL.64 [R1+0x27d8], R10 ;  /* 0x0027d80a01007387 */ /* 0x0001e40000100a00 */
[----:B0-----:R-:W-:Y:S02]  /*a16c0*/  IADD3 R10, P3, R9, R6, RZ ;  /* 0x00000006090a7210 */ /* 0x001fe40007f7e0ff */
[----:B------:R-:W2:Y:S03]  /*a16d0*/  LDL.LU R9, [R1+0x2dc] ;  /* 0x0002dc0001097983 */ /* 0x000ea60000300800 */
[----:B------:R-:W-:Y:S01]  /*a16e0*/  IMAD.X R11, R22, 0x1, R8, P3 ;  /* 0x00000001160b7824 */ /* 0x000fe200018e0608 */
[----:B------:R0:W-:Y:S04]  /*a16f0*/  STL.64 [R1+0x3d08], R6 ;  /* 0x003d080601007387 */ /* 0x0001e80000100a00 */
[----:B------:R1:W-:Y:S04]  /*a1700*/  STL.64 [R1+0x3d10], R4 ;  /* 0x003d100401007387 */ /* 0x0003e80000100a00 */
[----:B------:R-:W3:Y:S01]  /*a1710*/  LDL.LU R22, [R1+0x3d48] ;  /* 0x003d480001167983 */ /* 0x000ee20000300800 */
[----:B0-----:R-:W-:-:S02]  /*a1720*/  PRMT R6, R12, 0x5410, R13 ;  /* 0x000054100c067816 */ /* 0x001fc4000000000d */
[----:B------:R-:W-:Y:S02]  /*a1730*/  IADD3 R12, P3, R29, R0, RZ ;  /* 0x000000001d0c7210 */ /* 0x000fe40007f7e0ff */
[----:B-1----:R-:W-:Y:S02]  /*a1740*/  PRMT R4, R23, 0x5410, R24 ;  /* 0x0000541017047816 */ /* 0x002fe40000000018 */
[----:B------:R-:W-:Y:S01]  /*a1750*/  SHF.R.S32.HI R23, RZ, 0x1f, R29 ;  /* 0x0000001fff177819 */ /* 0x000fe2000001141d */
[----:B------:R0:W-:Y:S01]  /*a1760*/  STL.64 [R1+0x27d0], R10 ;  /* 0x0027d00a01007387 */ /* 0x0001e20000100a00 */
[----:B------:R-:W-:-:S03]  /*a1770*/  PRMT R5, R28, 0x5410, R14 ;  /* 0x000054101c057816 */ /* 0x000fc6000000000e */
[----:B------:R-:W-:Y:S01]  /*a1780*/  IMAD.X R13, R23, 0x1, R2, P3 ;  /* 0x00000001170d7824 */ /* 0x000fe200018e0602 */
[----:B0-----:R-:W2:Y:S04]  /*a1790*/  LDL.LU.64 R10, [R1+0x3d40] ;  /* 0x003d4000010a7983 */ /* 0x001ea80000300a00 */
[----:B------:R-:W2:Y:S04]  /*a17a0*/  LDL.LU R14, [R1+0x3d38] ;  /* 0x003d3800010e7983 */ /* 0x000ea80000300800 */
[----:B------:R0:W-:Y:S04]  /*a17b0*/  STL.64 [R1+0x27c8], R12 ;  /* 0x0027c80c01007387 */ /* 0x0001e80000100a00 */
[----:B0-----:R-:W2:Y:S04]  /*a17c0*/  LDL.LU.64 R12, [R1+0x3d30] ;  /* 0x003d3000010c7983 */ /* 0x001ea80000300a00 */
[----:B---3--:R0:W-:Y:S04]  /*a17d0*/  STL.64 [R1+0x3d20], R22 ;  /* 0x003d201601007387 */ /* 0x0081e80000100a00 */
[----:B0-----:R-:W3:Y:S04]  /*a17e0*/  LDL.LU R22, [R1+0x794] ;  /* 0x0007940001167983 */ /* 0x001ee80000300800 */
[----:B------:R-:W2:Y:S04]  /*a17f0*/  LDL.LU R23, [R1+0x790] ;  /* 0x0007900001177983 */ /* 0x000ea80000300800 */
[----:B------:R-:W-:Y:S01]  /*a1800*/  STL.64 [R1+0x3d18], R20 ;  /* 0x003d181401007387 */ /* 0x000fe20000100a00 */
[----:B------:R-:W-:-:S03]  /*a1810*/  PRMT R7, R26, 0x5410, R16 ;  /* 0x000054101a077816 */ /* 0x000fc60000000010 */
[----:B------:R-:W2:Y:S04]  /*a1820*/  LDL.LU R24, [R1+0x2ec] ;  /* 0x0002ec0001187983 */ /* 0x000ea80000300800 */
[----:B------:R-:W2:Y:S04]  /*a1830*/  LDL.LU R28, [R1+0x3ac] ;  /* 0x0003ac00011c7983 */ /* 0x000ea80000300800 */
[----:B------:R-:W2:Y:S04]  /*a1840*/  LDL.LU R16, [R1+0x3d2c] ;  /* 0x003d2c0001107983 */ /* 0x000ea80000300800 */
[----:B------:R-:W2:Y:S01]  /*a1850*/  LDL.LU R26, [R1+0x3d28] ;  /* 0x003d2800011a7983 */ /* 0x000ea20000300800 */
[----:B----4-:R-:W-:-:S02]  /*a1860*/  PRMT R7, R7, 0x5210, R25 ;  /* 0x0000521007077816 */ /* 0x010fc40000000019 */
[----:B---3--:R-:W-:Y:S02]  /*a1870*/  PRMT R4, R4, 0x5210, R22 ;  /* 0x0000521004047816 */ /* 0x008fe40000000016 */
[----:B--2---:R-:W-:Y:S02]  /*a1880*/  PRMT R5, R5, 0x5210, R23 ;  /* 0x0000521005057816 */ /* 0x004fe40000000017 */
[----:B------:R-:W0:Y:S04]  /*a1890*/  LDS.128 R20, [R12] ;  /* 0x000000000c147984 */ /* 0x000e280000000c00 */
[----:B0-----:R-:W-:Y:S04]  /*a18a0*/  STL.64 [R1+0x6d0], R20 ;  /* 0x0006d01401007387 */ /* 0x001fe80000100a00 */
[----:B------:R-:W-:Y:S04]  /*a18b0*/  STL.64 [R1+0x6d8], R22 ;  /* 0x0006d81601007387 */ /* 0x000fe80000100a00 */
[----:B------:R-:W0:Y:S04]  /*a18c0*/  LDS.128 R20, [R12+0x400] ;  /* 0x000400000c147984 */ /* 0x000e280000000c00 */
[----:B0-----:R-:W-:Y:S04]  /*a18d0*/  STL.64 [R1+0x790], R20 ;  /* 0x0007901401007387 */ /* 0x001fe80000100a00 */
[----:B------:R0:W-:Y:S04]  /*a18e0*/  STL.64 [R1+0x798], R22 ;  /* 0x0007981601007387 */ /* 0x0001e80000100a00 */
[----:B0-----:R-:W2:Y:S04]  /*a18f0*/  LDL.LU.64 R22, [R1+0x3d20] ;  /* 0x003d200001167983 */ /* 0x001ea80000300a00 */
[----:B------:R-:W3:Y:S04]  /*a1900*/  LDL.LU.64 R20, [R1+0x3d18] ;  /* 0x003d180001147983 */ /* 0x000ee80000300a00 */
[----:B------:R-:W4:Y:S01]  /*a1910*/  LDL.LU R25, [R1+0x3a8] ;  /* 0x0003a80001197983 */ /* 0x000f220000300800 */
[----:B------:R-:W-:Y:S01]  /*a1920*/  PRMT R6, R6, 0x5210, R27 ;  /* 0x0000521006067816 */ /* 0x000fe2000000001b */
[----:B------:R-:W-:Y:S06]  /*a1930*/  BAR.SYNC.DEFER_BLOCKING 0x0 ;  /* 0x0000000000007b1d */ /* 0x000fec0000010000 */
[----:B------:R0:W-:Y:S04]  /*a1940*/  STSM.16.M88.4 [R16], R4 ;  /* 0x0000000410007844 */ /* 0x0001e80000000200 */
[----:B----4-:R-:W-:Y:S04]  /*a1950*/  STL [R1+0x3d00], R25 ;  /* 0x003d001901007387 */ /* 0x010fe80000100800 */
[----:B------:R-:W-:Y:S04]  /*a1960*/  STL [R1+0x3c70], R12 ;  /* 0x003c700c01007387 */ /* 0x000fe80000100800 */
[----:B0-----:R-:W4:Y:S01]  /*a1970*/  LDL.LU.64 R4, [R1+0x3d10] ;  /* 0x003d100001047983 */ /* 0x001f220000300a00 */
[----:B------:R-:W-:-:S02]  /*a1980*/  SHF.R.U32.HI R6, RZ, 0x8, R9 ;  /* 0x00000008ff067819 */ /* 0x000fc40000011609 */
[----:B--2---:R-:W-:Y:S01]  /*a1990*/  SHF.R.U32.HI R7, RZ, 0x8, R22 ;  /* 0x00000008ff077819 */ /* 0x004fe20000011616 */
[----:B------:R-:W2:Y:S01]  /*a19a0*/  LDL.LU R27, [R1+0x14] ;  /* 0x00001400011b7983 */ /* 0x000ea20000300800 */
[----:B------:R-:W-:Y:S02]  /*a19b0*/  LOP3.LUT R6, R6, 0xffff, RZ, 0xc0, !PT ;  /* 0x0000ffff06067812 */ /* 0x000fe400078ec0ff */
[----:B------:R-:W-:-:S04]  /*a19c0*/  LOP3.LUT R7, R7, 0xffff, RZ, 0xc0, !PT ;  /* 0x0000ffff07077812 */ /* 0x000fc800078ec0ff */
[----:B------:R-:W-:Y:S02]  /*a19d0*/  PRMT R22, R6, 0x3340, R7 ;  /* 0x0000334006167816 */ /* 0x000fe40000000007 */
[----:B------:R-:W-:-:S05]  /*a19e0*/  IADD3 R6, P3, R29, R3, RZ ;  /* 0x000000031d067210 */ /* 0x000fca0007f7e0ff */
[----:B----4-:R-:W-:-:S05]  /*a19f0*/  IMAD.X R7, R23, 0x1, R4, P3 ;  /* 0x0000000117077824 */ /* 0x010fca00018e0604 */
[----:B------:R0:W-:Y:S04]  /*a1a00*/  STL.64 [R1+0x27a0], R6 ;  /* 0x0027a00601007387 */ /* 0x0001e80000100a00 */
[----:B0-----:R-:W4:Y:S01]  /*a1a10*/  LDL.LU.64 R6, [R1+0x3d08] ;  /* 0x003d080001067983 */ /* 0x001f220000300a00 */
[----:B------:R-:W-:Y:S02]  /*a1a20*/  SHF.R.U32.HI R12, RZ, 0x8, R24 ;  /* 0x00000008ff0c7819 */ /* 0x000fe40000011618 */
[----:B------:R-:W-:Y:S02]  /*a1a30*/  IADD3 R24, P3, R29, R5, RZ ;  /* 0x000000051d187210 */ /* 0x000fe40007f7e0ff */
[----:B------:R-:W-:-:S03]  /*a1a40*/  SHF.R.U32.HI R9, RZ, 0x8, R28 ;  /* 0x00000008ff097819 */ /* 0x000fc6000001161c */
[----:B----4-:R-:W-:Y:S01]  /*a1a50*/  IMAD.X R25, R23, 0x1, R7, P3 ;  /* 0x0000000117197824 */ /* 0x010fe200018e0607 */
[----:B------:R-:W-:-:S04]  /*a1a60*/  IADD3 R28, P3, R29, R6, RZ ;  /* 0x000000061d1c7210 */ /* 0x000fc80007f7e0ff */
[----:B------:R0:W-:Y:S01]  /*a1a70*/  STL.64 [R1+0x2798], R24 ;  /* 0x0027981801007387 */ /* 0x0001e20000100a00 */
[----:B------:R-:W-:-:S03]  /*a1a80*/  IMAD.X R29, R23, 0x1, R8, P3 ;  /* 0x00000001171d7824 */ /* 0x000fc600018e0608 */
[----:B0-----:R-:W4:Y:S04]  /*a1a90*/  LDL.LU R25, [R1+0x3d00] ;  /* 0x003d000001197983 */ /* 0x001f280000300800 */
[----:B------:R0:W-:Y:S04]  /*a1aa0*/  STL.64 [R1+0x2790], R28 ;  /* 0x0027901c01007387 */ /* 0x0001e80000100a00 */
[----:B0-----:R-:W3:Y:S01]  /*a1ab0*/  LDL.LU.64 R28, [R1+0x3cf8] ;  /* 0x003cf800011c7983 */ /* 0x001ee20000300a00 */
[----:B------:R-:W-:Y:S02]  /*a1ac0*/  SHF.R.U32.HI R11, RZ, 0x8, R11 ;  /* 0x00000008ff0b7819 */ /* 0x000fe4000001160b */
[----:B------:R-:W-:-:S02]  /*a1ad0*/  LOP3.LUT R12, R12, 0xffff, RZ, 0xc0, !PT ;  /* 0x0000ffff0c0c7812 */ /* 0x000fc400078ec0ff */
[----:B------:R-:W-:-:S04]  /*a1ae0*/  LOP3.LUT R11, R11, 0xffff, RZ, 0xc0, !PT ;  /* 0x0000ffff0b0b7812 */ /* 0x000fc800078ec0ff */
[----:B------:R-:W-:Y:S02]  /*a1af0*/  PRMT R11, R11, 0x3340, R12 ;  /* 0x000033400b0b7816 */ /* 0x000fe4000000000c */
[----:B------:R-:W-:-:S04]  /*a1b00*/  SHF.R.U32.HI R24, RZ, 0x8, R26 ;  /* 0x00000008ff187819 */ /* 0x000fc8000001161a */
[----:B------:R-:W-:-:S04]  /*a1b10*/  LOP3.LUT R24, R24, 0xffff, RZ, 0xc0, !PT ;  /* 0x0000ffff18187812 */ /* 0x000fc800078ec0ff */
[----:B------:R-:W-:Y:S02]  /*a1b20*/  PRMT R26, R24, 0x3340, R0 ;  /* 0x00003340181a7816 */ /* 0x000fe40000000000 */
[----:B--2---:R-:W-:Y:S02]  /*a1b30*/  IADD3 R24, P3, R27, R0, RZ ;  /* 0x000000001b187210 */ /* 0x004fe40007f7e0ff */
[----:B------:R-:W-:Y:S02]  /*a1b40*/  SHF.R.U32.HI R14, RZ, 0x8, R14 ;  /* 0x00000008ff0e7819 */ /* 0x000fe4000001160e */
[----:B----4-:R-:W-:-:S04]  /*a1b50*/  SHF.R.U32.HI R12, RZ, 0x8, R25 ;  /* 0x00000008ff0c7819 */ /* 0x010fc80000011619 */
[----:B------:R-:W-:-:S04]  /*a1b60*/  LOP3.LUT R12, R12, 0xffff, RZ, 0xc0, !PT ;  /* 0x0000ffff0c0c7812 */ /* 0x000fc800078ec0ff */
[----:B------:R-:W-:Y:S02]  /*a1b70*/  PRMT R23, R12, 0x3340, R0 ;  /* 0x000033400c177816 */ /* 0x000fe40000000000 */
[----:B---3--:R-:W-:Y:S02]  /*a1b80*/  SHF.R.U32.HI R12, RZ, 0x8, R29 ;  /* 0x00000008ff0c7819 */ /* 0x008fe4000001161d */
[----:B------:R-:W-:Y:S02]  /*a1b90*/  SHF.R.U32.HI R25, RZ, 0x8, R28 ;  /* 0x00000008ff197819 */ /* 0x000fe4000001161c */
[----:B------:R-:W-:Y:S02]  /*a1ba0*/  LOP3.LUT R12, R12, 0xffff, RZ, 0xc0, !PT ;  /* 0x0000ffff0c0c7812 */ /* 0x000fe400078ec0ff */
[----:B------:R-:W-:Y:S02]  /*a1bb0*/  LOP3.LUT R25, R25, 0xffff, RZ, 0xc0, !PT ;  /* 0x0000ffff19197812 */ /* 0x000fe400078ec0ff */
[----:B------:R-:W-:-:S02]  /*a1bc0*/  SHF.R.S32.HI R29, RZ, 0x1f, R27 ;  /* 0x0000001fff1d7819 */ /* 0x000fc4000001141b */
[----:B------:R-:W-:-:S03]  /*a1bd0*/  PRMT R12, R12, 0x3340, R25 ;  /* 0x000033400c0c7816 */ /* 0x000fc60000000019 */
[----:B------:R-:W-:Y:S01]  /*a1be0*/  IMAD.X R25, R29, 0x1, R2, P3 ;  /* 0x000000011d197824 */ /* 0x000fe200018e0602 */
[----:B------:R-:W-:-:S04]  /*a1bf0*/  LOP3.LUT R28, R14, 0xffff, RZ, 0xc0, !PT ;  /* 0x0000ffff0e1c7812 */ /* 0x000fc800078ec0ff */
[----:B------:R0:W-:Y:S04]  /*a1c00*/  STL.64 [R1+0x2740], R24 ;  /* 0x0027401801007387 */ /* 0x0001e80000100a00 */
[----:B0-----:R-:W2:Y:S04]  /*a1c10*/  LDL.LU.64 R24, [R1+0x3cf0] ;  /* 0x003cf00001187983 */ /* 0x001ea80000300a00 */
[----:B------:R-:W3:Y:S01]  /*a1c20*/  LDL.LU R14, [R1+0x34] ;  /* 0x00003400010e7983 */ /* 0x000ee20000300800 */
[----:B------:R-:W-:-:S04]  /*a1c30*/  LOP3.LUT R9, R9, 0xffff, RZ, 0xc0, !PT ;  /* 0x0000ffff09097812 */ /* 0x000fc800078ec0ff */
[----:B------:R-:W-:-:S04]  /*a1c40*/  PRMT R9, R9, 0x3340, R0 ;  /* 0x0000334009097816 */ /* 0x000fc80000000000 */
[----:B------:R-:W-:Y:S02]  /*a1c50*/  PRMT R11, R11, 0x5410, R9 ;  /* 0x000054100b0b7816 */ /* 0x000fe40000000009 */
[----:B------:R-:W-:Y:S02]  /*a1c60*/  PRMT R22, R22, 0x5410, R23 ;  /* 0x0000541016167816 */ /* 0x000fe40000000017 */
[----:B--2---:R-:W-:Y:S01]  /*a1c70*/  SHF.R.U32.HI R24, RZ, 0x8, R24 ;  /* 0x00000008ff187819 */ /* 0x004fe20000011618 */
[----:B---3--:R0:W-:Y:S03]  /*a1c80*/  STL.64 [R1+0x3ce0], R14 ;  /* 0x003ce00e01007387 */ /* 0x0081e60000100a00 */
[----:B------:R-:W-:-:S04]  /*a1c90*/  LOP3.LUT R24, R24, 0xffff, RZ, 0xc0, !PT ;  /* 0x0000ffff18187812 */ /* 0x000fc800078ec0ff */
[----:B------:R-:W-:Y:S02]  /*a1ca0*/  PRMT R24, R24, 0x3340, R28 ;  /* 0x0000334018187816 */ /* 0x000fe4000000001c */
[----:B------:R-:W2:Y:S04]  /*a1cb0*/  LDL.LU R28, [R1+0x38] ;  /* 0x00003800011c7983 */ /* 0x000ea80000300800 */
[----:B------:R-:W3:Y:S01]  /*a1cc0*/  LDL.LU R9, [R1+0x3cec] ;  /* 0x003cec0001097983 */ /* 0x000ee20000300800 */
[----:B0-----:R-:W-:-:S05]  /*a1cd0*/  IADD3 R14, P3, R27, R3, RZ ;  /* 0x000000031b0e7210 */ /* 0x001fca0007f7e0ff */
[----:B------:R-:W-:-:S05]  /*a1ce0*/  IMAD.X R15, R29, 0x1, R4, P3 ;  /* 0x000000011d0f7824 */ /* 0x000fca00018e0604 */
[----:B------:R0:W-:Y:S04]  /*a1cf0*/  STL.64 [R1+0x2738], R14 ;  /* 0x0027380e01007387 */ /* 0x0001e80000100a00 */
[----:B------:R-:W4:Y:S01]  /*a1d00*/  LDL.LU R23, [R1+0x3ce8] ;  /* 0x003ce80001177983 */ /* 0x000f220000300800 */
[----:B0-----:R-:W-:-:S03]  /*a1d10*/  IADD3 R14, P3, R27, R5, RZ ;  /* 0x000000051b0e7210 */ /* 0x001fc60007f7e0ff */
[----:B------:R0:W-:Y:S02]  /*a1d20*/  STL.64 [R1+0x3cd0], R4 ;  /* 0x003cd00401007387 */ /* 0x0001e40000100a00 */
[----:B------:R-:W-:Y:S01]  /*a1d30*/  IMAD.X R15, R29, 0x1, R7, P3 ;  /* 0x000000011d0f7824 */ /* 0x000fe200018e0607 */
[----:B0-----:R-:W-:-:S04]  /*a1d40*/  IADD3 R4, P3, R27, R6, RZ ;  /* 0x000000061b047210 */ /* 0x001fc80007f7e0ff */
[----:B------:R0:W-:Y:S01]  /*a1d50*/  STL.64 [R1+0x2768], R14 ;  /* 0x0027680e01007387 */ /* 0x0001e20000100a00 */
[----:B------:R-:W-:-:S03]  /*a1d60*/  IMAD.X R5, R29, 0x1, R8, P3 ;  /* 0x000000011d057824 */ /* 0x000fc600018e0608 */
[----:B0-----:R-:W2:Y:S04]  /*a1d70*/  LDL.LU.64 R14, [R1+0x3ce0] ;  /* 0x003ce000010e7983 */ /* 0x001ea80000300a00 */
[----:B------:R-:W2:Y:S04]  /*a1d80*/  LDL.LU R27, [R1+0x3cd8] ;  /* 0x003cd800011b7983 */ /* 0x000ea80000300800 */
[----:B------:R0:W-:Y:S04]  /*a1d90*/  STL.64 [R1+0x2760], R4 ;  /* 0x0027600401007387 */ /* 0x0001e80000100a00 */
[----:B------:R4:W-:Y:S04]  /*a1da0*/  STL.64 [R1+0x3cc8], R20 ;  /* 0x003cc81401007387 */ /* 0x0009e80000100a00 */
[----:B------:R-:W3:Y:S01]  /*a1db0*/  LDL.LU R29, [R1+0xb0] ;  /* 0x0000b000011d7983 */ /* 0x000ee20000300800 */
[----:B------:R-:W-:-:S04]  /*a1dc0*/  SHF.R.U32.HI R25, RZ, 0x8, R25 ;  /* 0x00000008ff197819 */ /* 0x000fc80000011619 */
[----:B------:R-:W-:-:S04]  /*a1dd0*/  LOP3.LUT R25, R25, 0xffff, RZ, 0xc0, !PT ;  /* 0x0000ffff19197812 */ /* 0x000fc800078ec0ff */
[----:B------:R-:W-:Y:S02]  /*a1de0*/  PRMT R25, R25, 0x3340, R0 ;  /* 0x0000334019197816 */ /* 0x000fe40000000000 */
[----:B------:R-:W-:Y:S02]  /*a1df0*/  PRMT R12, R12, 0x5410, R26 ;  /* 0x000054100c0c7816 */ /* 0x000fe4000000001a */
[----:B0-----:R-:W-:Y:S01]  /*a1e00*/  PRMT R4, R24, 0x5410, R25 ;  /* 0x0000541018047816 */ /* 0x001fe20000000019 */
[----:B----4-:R-:W-:Y:S01]  /*a1e10*/  IMAD.MOV.U32 R20, RZ, RZ, R23 ;  /* 0x000000ffff147224 */ /* 0x010fe200078e0017 */
[----:B---3--:R0:W-:Y:S04]  /*a1e20*/  STL [R1+0x3cb4], R29 ;  /* 0x003cb41d01007387 */ /* 0x0081e80000100800 */
[----:B------:R-:W3:Y:S04]  /*a1e30*/  LDL.LU R25, [R1+0xb4] ;  /* 0x0000b40001197983 */ /* 0x000ee80000300800 */
[----:B------:R-:W4:Y:S04]  /*a1e40*/  LDL.LU R26, [R1+0xb8] ;  /* 0x0000b800011a7983 */ /* 0x000f280000300800 */
[----:B------:R-:W2:Y:S04]  /*a1e50*/  LDL.LU R23, [R1+0xbc] ;  /* 0x0000bc0001177983 */ /* 0x000ea80000300800 */
[----:B------:R-:W3:Y:S01]  /*a1e60*/  LDL.LU R24, [R1+0x1310] ;  /* 0x0013100001187983 */ /* 0x000ee20000300800 */
[----:B------:R-:W-:Y:S01]  /*a1e70*/  IMAD.MOV.U32 R21, RZ, RZ, R4 ;  /* 0x000000ffff157224 */ /* 0x000fe200078e0004 */
[----:B------:R-:W-:Y:S01]  /*a1e80*/  PRMT R4, R11, 0x5210, R13 ;  /* 0x000052100b047816 */ /* 0x000fe2000000000d */
[----:B0-----:R-:W-:Y:S01]  /*a1e90*/  IMAD.MOV.U32 R29, RZ, RZ, R22 ;  /* 0x000000ffff1d7224 */ /* 0x001fe200078e0016 */
[----:B----4-:R0:W-:Y:S04]  /*a1ea0*/  STL [R1+0x3cc0], R26 ;  /* 0x003cc01a01007387 */ /* 0x0101e80000100800 */
[----:B---3--:R1:W-:Y:S01]  /*a1eb0*/  STL.64 [R1+0x3cb8], R24 ;  /* 0x003cb81801007387 */ /* 0x0083e20000100a00 */
[----:B0-----:R-:W-:Y:S01]  /*a1ec0*/  IMAD.MOV.U32 R26, RZ, RZ, R9 ;  /* 0x000000ffff1a7224 */ /* 0x001fe200078e0009 */
[----:B--2---:R-:W-:-:S02]  /*a1ed0*/  SHF.R.S32.HI R9, RZ, 0x1f, R28 ;  /* 0x0000001fff097819 */ /* 0x004fc4000001141c */
[----:B------:R-:W2:Y:S04]  /*a1ee0*/  LDL.LU R13, [R1+0x1314] ;  /* 0x00131400010d7983 */ /* 0x000ea80000300800 */
[----:B------:R-:W3:Y:S01]  /*a1ef0*/  LDL.LU R22, [R1+0x1318] ;  /* 0x0013180001167983 */ /* 0x000ee20000300800 */
[----:B-1----:R-:W-:Y:S01]  /*a1f00*/  IMAD.MOV.U32 R24, RZ, RZ, R4 ;  /* 0x000000ffff187224 */ /* 0x002fe200078e0004 */
[----:B------:R-:W-:Y:S02]  /*a1f10*/  IADD3 R4, P3, R28, R0, RZ ;  /* 0x000000001c047210 */ /* 0x000fe40007f7e0ff */
[----:B------:R-:W3:Y:S03]  /*a1f20*/  LDL.LU R11, [R1+0x131c] ;  /* 0x00131c00010b7983 */ /* 0x000ee60000300800 */
[----:B------:R-:W-:-:S05]  /*a1f30*/  IMAD.X R5, R9, 0x1, R2, P3 ;  /* 0x0000000109057824 */ /* 0x000fca00018e0602 */
[----:B------:R0:W-:Y:S04]  /*a1f40*/  STL.64 [R1+0x2758], R4 ;  /* 0x0027580401007387 */ /* 0x0001e80000100a00 */
[----:B0-----:R-:W4:Y:S01]  /*a1f50*/  LDL.LU.64 R4, [R1+0x3cd0] ;  /* 0x003cd00001047983 */ /* 0x001f220000300a00 */
[----:B------:R-:W-:Y:S02]  /*a1f60*/  PRMT R25, R29, 0x5210, R26 ;  /* 0x000052101d197816 */ /* 0x000fe4000000001a */
[----:B------:R-:W-:Y:S02]  /*a1f70*/  PRMT R26, R21, 0x5210, R20 ;  /* 0x00005210151a7816 */ /* 0x000fe40000000014 */
[----:B------:R-:W-:Y:S02]  /*a1f80*/  IADD3 R20, P3, R28, R3, RZ ;  /* 0x000000031c147210 */ /* 0x000fe40007f7e0ff */
[----:B------:R-:W-:-:S05]  /*a1f90*/  PRMT R27, R12, 0x5210, R27 ;  /* 0x000052100c1b7816 */ /* 0x000fca000000001b */
[----:B------:R-:W-:Y:S01]  /*a1fa0*/  STSM.16.M88.4 [R16+0x200], R24 ;  /* 0x0002001810007844 */ /* 0x000fe20000000200 */
[----:B------:R-:W-:Y:S01]  /*a1fb0*/  BAR.SYNC.DEFER_BLOCKING 0x0 ;  /* 0x0000000000007b1d */ /* 0x000fe20000010000 */
[----:B----4-:R-:W-:-:S05]  /*a1fc0*/  IMAD.X R21, R9, 0x1, R4, P3 ;  /* 0x0000000109157824 */ /* 0x010fca00018e0604 */
[----:B------:R0:W-:Y:S02]  /*a1fd0*/  STL.64 [R1+0x2788], R20 ;  /* 0x0027881401007387 */ /* 0x0001e40000100a00 */
[----:B0-----:R-:W-:-:S05]  /*a1fe0*/  IADD3 R20, P3, R28, R5, RZ ;  /* 0x000000051c147210 */ /* 0x001fca0007f7e0ff */
[----:B------:R-:W-:Y:S01]  /*a1ff0*/  IMAD.X R21, R9, 0x1, R7, P3 ;  /* 0x0000000109157824 */ /* 0x000fe200018e0607 */
[----:B------:R-:W-:-:S05]  /*a2000*/  IADD3 R28, P3, R28, R6, RZ ;  /* 0x000000061c1c7210 */ /* 0x000fca0007f7e0ff */
[----:B------:R-:W-:Y:S01]  /*a2010*/  IMAD.X R29, R9, 0x1, R8, P3 ;  /* 0x00000001091d7824 */ /* 0x000fe200018e0608 */
[----:B------:R0:W-:Y:S01]  /*a2020*/  STL.64 [R1+0x27c0], R20 ;  /* 0x0027c01401007387 */ /* 0x0001e20000100a00 */
[----:B------:R-:W-:-:S03]  /*a2030*/  SHF.R.S32.HI R9, RZ, 0x1f, R14 ;  /* 0x0000001fff097819 */ /* 0x000fc6000001140e */
[----:B0-----:R-:W4:Y:S04]  /*a2040*/  LDL.LU.64 R20, [R1+0x3cc8] ;  /* 0x003cc80001147983 */ /* 0x001f280000300a00 */
[----:B------:R0:W-:Y:S04]  /*a2050*/  STL.64 [R1+0x27b8], R28 ;  /* 0x0027b81c01007387 */ /* 0x0001e80000100a00 */
[----:B------:R-:W2:Y:S04]  /*a2060*/  LDL.LU R26, [R1+0x3cc0] ;  /* 0x003cc000011a7983 */ /* 0x000ea80000300800 */
[----:B------:R-:W3:Y:S01]  /*a2070*/  LDL.LU.64 R24, [R1+0x3cb8] ;  /* 0x003cb80001187983 */ /* 0x000ee20000300a00 */
[----:B0-----:R-:W-:-:S03]  /*a2080*/  IADD3 R28, P3, R14, R0, RZ ;  /* 0x000000000e1c7210 */ /* 0x001fc60007f7e0ff */
[----:B------:R-:W-:Y:S02]  /*a2090*/  STL [R1+0x3c74], R16 ;  /* 0x003c741001007387 */ /* 0x000fe40000100800 */
[----:B------:R-:W-:-:S05]  /*a20a0*/  IMAD.X R29, R9, 0x1, R2, P3 ;  /* 0x00000001091d7824 */ /* 0x000fca00018e0602 */
[----:B------:R0:W-:Y:S04]  /*a20b0*/  STL.64 [R1+0x2750], R28 ;  /* 0x0027501c01007387 */ /* 0x0001e80000100a00 */
[----:B0-----:R-:W3:Y:S01]  /*a20c0*/  LDL.LU R29, [R1+0x3cb4] ;  /* 0x003cb400011d7983 */ /* 0x001ee20000300800 */
[----:B--2---:R-:W-:Y:S02]  /*a20d0*/  F2FP.SATFINITE.E5M2.F32.PACK_AB_MERGE_C R16, R23, R26, RZ ;  /* 0x0000001a1710723e */ /* 0x004fe400048060ff */
[----:B------:R-:W-:-:S05]  /*a20e0*/  IADD3 R26, P3, R14, R3, RZ ;  /* 0x000000030e1a7210 */ /* 0x000fca0007f7e0ff */
[----:B------:R-:W-:Y:S01]  /*a20f0*/  IMAD.X R27, R9, 0x1, R4, P3 ;  /* 0x00000001091b7824 */ /* 0x000fe200018e0604 */
[----:B---3--:R-:W-:-:S05]  /*a2100*/  F2FP.SATFINITE.E5M2.F32.PACK_AB_MERGE_C R12, R25, R29, RZ ;  /* 0x0000001d190c723e */ /* 0x008fca00048060ff */
[----:B------:R0:W-:Y:S04]  /*a2110*/  STL [R1+0x2d0], R12 ;  /* 0x0002d00c01007387 */ /* 0x0001e80000100800 */
[----:B------:R-:W-:Y:S04]  /*a2120*/  STL [R1+0x3cb0], R15 ;  /* 0x003cb00f01007387 */ /* 0x000fe80000100800 */
[----:B------:R-:W-:Y:S01]  /*a2130*/  STL [R1+0x3c7c], R16 ;  /* 0x003c7c1001007387 */ /* 0x000fe20000100800 */
[----:B0-----:R-:W-:-:S03]  /*a2140*/  IADD3 R12, P3, R14, R5, RZ ;  /* 0x000000050e0c7210 */ /* 0x001fc60007f7e0ff */
[----:B------:R0:W-:Y:S02]  /*a2150*/  STL.64 [R1+0x2730], R26 ;  /* 0x0027301a01007387 */ /* 0x0001e40000100a00 */
[----:B0-----:R-:W-:Y:S02]  /*a2160*/  F2FP.SATFINITE.E5M2.F32.PACK_AB_MERGE_C R27, R13, R24, RZ ;  /* 0x000000180d1b723e */ /* 0x001fe400048060ff */
[----:B------:R-:W-:Y:S01]  /*a2170*/  F2FP.SATFINITE.E5M2.F32.PACK_AB_MERGE_C R26, R11, R22, RZ ;  /* 0x000000160b1a723e */ /* 0x000fe200048060ff */
[----:B------:R-:W-:Y:S02]  /*a2180*/  IMAD.X R13, R9, 0x1, R7, P3 ;  /* 0x00000001090d7824 */ /* 0x000fe400018e0607 */
[----:B------:R0:W-:Y:S04]  /*a2190*/  STL [R1+0x3c78], R27 ;  /* 0x003c781b01007387 */ /* 0x0001e80000100800 */
[----:B------:R-:W-:Y:S04]  /*a21a0*/  STL [R1+0x3c80], R26 ;  /* 0x003c801a01007387 */ /* 0x000fe80000100800 */
[----:B------:R1:W-:Y:S01]  /*a21b0*/  STL.64 [R1+0x3ca8], R4 ;  /* 0x003ca80401007387 */ /* 0x0003e20000100a00 */
[----:B------:R-:W-:-:S03]  /*a21c0*/  IADD3 R14, P3, R14, R6, RZ ;  /* 0x000000060e0e7210 */ /* 0x000fc60007f7e0ff */
[----:B0-----:R-:W2:Y:S04]  /*a21d0*/  LDL.LU R27, [R1+0xad4] ;  /* 0x000ad400011b7983 */ /* 0x001ea80000300800 */
[----:B-1----:R-:W3:Y:S04]  /*a21e0*/  LDL.LU R4, [R1+0xad8] ;  /* 0x000ad80001047983 */ /* 0x002ee80000300800 */
[----:B------:R-:W-:Y:S04]  /*a21f0*/  STL.64 [R1+0x2710], R12 ;  /* 0x0027100c01007387 */ /* 0x000fe80000100a00 */
[----:B------:R-:W3:Y:S04]  /*a2200*/  LDL.LU R29, [R1+0xadc] ;  /* 0x000adc00011d7983 */ /* 0x000ee80000300800 */
[----:B------:R-:W4:Y:S01]  /*a2210*/  LDL.LU R5, [R1+0xa00] ;  /* 0x000a000001057983 */ /* 0x000f220000300800 */
[----:B------:R-:W-:-:S03]  /*a2220*/  IMAD.X R15, R9, 0x1, R8, P3 ;  /* 0x00000001090f7824 */ /* 0x000fc600018e0608 */
[----:B------:R-:W4:Y:S04]  /*a2230*/  LDL.LU R25, [R1+0xa04] ;  /* 0x000a040001197983 */ /* 0x000f280000300800 */
[----:B------:R-:W4:Y:S04]  /*a2240*/  LDL.LU R23, [R1+0xa0c] ;  /* 0x000a0c0001177983 */ /* 0x000f280000300800 */
[----:B------:R-:W4:Y:S04]  /*a2250*/  LDL.LU R28, [R1+0x784] ;  /* 0x00078400011c7983 */ /* 0x000f280000300800 */
[----:B------:R0:W-:Y:S04]  /*a2260*/  STL.64 [R1+0x3ca0], R6 ;  /* 0x003ca00601007387 */ /* 0x0001e80000100a00 */
[----:B0-----:R-:W4:Y:S04]  /*a2270*/  LDL.LU R6, [R1+0xa08] ;  /* 0x000a080001067983 */ /* 0x001f280000300800 */
[----:B------:R-:W4:Y:S04]  /*a2280*/  LDL.LU R7, [R1+0x780] ;  /* 0x0007800001077983 */ /* 0x000f280000300800 */
[----:B------:R-:W4:Y:S04]  /*a2290*/  LDL.LU R12, [R1+0x78c] ;  /* 0x00078c00010c7983 */ /* 0x000f280000300800 */
[----:B------:R-:W4:Y:S04]  /*a22a0*/  LDL.LU R24, [R1+0x6c4] ;  /* 0x0006c40001187983 */ /* 0x000f280000300800 */
[----:B------:R0:W-:Y:S04]  /*a22b0*/  STL.64 [R1+0x2708], R14 ;  /* 0x0027080e01007387 */ /* 0x0001e80000100a00 */
[----:B0-----:R-:W2:Y:S02]  /*a22c0*/  LDL.LU R15, [R1+0x3cb0] ;  /* 0x003cb000010f7983 */ /* 0x001ea40000300800 */
[----:B--2---:R-:W-:-:S05]  /*a22d0*/  IMAD.MOV.U32 R11, RZ, RZ, R15 ;  /* 0x000000ffff0b7224 */ /* 0x004fca00078e000f */
[----:B------:R0:W-:Y:S04]  /*a22e0*/  STL [R1+0x3c90], R11 ;  /* 0x003c900b01007387 */ /* 0x0001e80000100800 */
[----:B0-----:R-:W2:Y:S04]  /*a22f0*/  LDL.LU R11, [R1+0xad0] ;  /* 0x000ad000010b7983 */ /* 0x001ea80000300800 */
[----:B------:R-:W4:Y:S04]  /*a2300*/  LDL.LU R26, [R1+0x6c8] ;  /* 0x0006c800011a7983 */ /* 0x000f280000300800 */
[----:B------:R-:W4:Y:S04]  /*a2310*/  LDL.LU R22, [R1+0x6cc] ;  /* 0x0006cc0001167983 */ /* 0x000f280000300800 */
[----:B------:R-:W3:Y:S04]  /*a2320*/  LDL.LU R16, [R1+0x450] ;  /* 0x0004500001107983 */ /* 0x000ee80000300800 */
[----:B---3--:R0:W-:Y:S04]  /*a2330*/  STL.64 [R1+0x3c88], R16 ;  /* 0x003c881001007387 */ /* 0x0081e80000100a00 */
[----:B0-----:R-:W3:Y:S04]  /*a2340*/  LDL.LU R16, [R1+0x6c0] ;  /* 0x0006c00001107983 */ /* 0x001ee80000300800 */
[----:B------:R-:W3:Y:S04]  /*a2350*/  LDL.LU R17, [R1+0x30] ;  /* 0x0000300001117983 */ /* 0x000ee80000300800 */
[----:B------:R-:W3:Y:S04]  /*a2360*/  LDL.LU R15, [R1+0x454] ;  /* 0x00045400010f7983 */ /* 0x000ee80000300800 */
[----:B------:R-:W3:Y:S01]  /*a2370*/  LDL.LU R14, [R1+0x45c] ;  /* 0x00045c00010e7983 */ /* 0x000ee20000300800 */
[----:B--2---:R-:W-:-:S02]  /*a2380*/  F2FP.SATFINITE.E5M2.F32.PACK_AB_MERGE_C R27, R27, R11, RZ ;  /* 0x0000000b1b1b723e */ /* 0x004fc400048060ff */
[----:B------:R-:W-:Y:S02]  /*a2390*/  F2FP.SATFINITE.E5M2.F32.PACK_AB_MERGE_C R29, R29, R4, RZ ;  /* 0x000000041d1d723e */ /* 0x000fe400048060ff */
[----:B----4-:R-:W-:Y:S02]  /*a23a0*/  F2FP.SATFINITE.E5M2.F32.PACK_AB_MERGE_C R25, R25, R5, RZ ;  /* 0x000000051919723e */ /* 0x010fe400048060ff */
[----:B---3--:R-:W-:Y:S02]  /*a23b0*/  SHF.R.S32.HI R11, RZ, 0x1f, R17 ;  /* 0x0000001fff0b7819 */ /* 0x008fe40000011411 */
[----:B------:R-:W-:-:S05]  /*a23c0*/  IADD3 R4, P3, R17, R0, RZ ;  /* 0x0000000011047210 */ /* 0x000fca0007f7e0ff */
[----:B------:R-:W-:Y:S01]  /*a23d0*/  IMAD.X R5, R11, 0x1, R2, P3 ;  /* 0x000000010b057824 */ /* 0x000fe200018e0602 */
[----:B------:R0:W-:Y:S04]  /*a23e0*/  STL.64 [R1+0x3c98], R14 ;  /* 0x003c980e01007387 */ /* 0x0001e80000100a00 */
[----:B0-----:R-:W2:Y:S04]  /*a23f0*/  LDL.LU R15, [R1+0x788] ;  /* 0x00078800010f7983 */ /* 0x001ea80000300800 */
[----:B------:R-:W3:Y:S04]  /*a2400*/  LDL.LU R13, [R1+0x394] ;  /* 0x00039400010d7983 */ /* 0x000ee80000300800 */
[----:B------:R-:W4:Y:S04]  /*a2410*/  LDL.LU R9, [R1+0x39c] ;  /* 0x00039c0001097983 */ /* 0x000f280000300800 */
[----:B------:R0:W-:Y:S04]  /*a2420*/  STL.64 [R1+0x26d8], R4 ;  /* 0x0026d80401007387 */ /* 0x0001e80000100a00 */
[----:B0-----:R-:W2:Y:S01]  /*a2430*/  LDL.LU.64 R4, [R1+0x3ca8] ;  /* 0x003ca80001047983 */ /* 0x001ea20000300a00 */
[----:B------:R-:W-:-:S02]  /*a2440*/  F2FP.SATFINITE.E5M2.F32.PACK_AB_MERGE_C R23, R23, R6, RZ ;  /* 0x000000061717723e */ /* 0x000fc400048060ff */
[----:B------:R-:W-:Y:S02]  /*a2450*/  IADD3 R6, P3, R17, R3, RZ ;  /* 0x0000000311067210 */ /* 0x000fe40007f7e0ff */
[----:B------:R-:W-:-:S03]  /*a2460*/  F2FP.SATFINITE.E5M2.F32.PACK_AB_MERGE_C R28, R28, R7, RZ ;  /* 0x000000071c1c723e */ /* 0x000fc600048060ff */
[----:B--2---:R-:W-:-:S05]  /*a2470*/  IMAD.X R7, R11, 0x1, R4, P3 ;  /* 0x000000010b077824 */ /* 0x004fca00018e0604 */
[----:B------:R0:W-:Y:S04]  /*a2480*/  STL.64 [R1+0x26b8], R6 ;  /* 0x0026b80601007387 */ /* 0x0001e80000100a00 */
[----:B0-----:R-:W2:Y:S01]  /*a2490*/  LDL.LU.64 R6, [R1+0x3ca0] ;  /* 0x003ca00001067983 */ /* 0x001ea20000300a00 */
[----:B------:R-:W-:Y:S02]  /*a24a0*/  IADD3 R14, P3, R17, R5, RZ ;  /* 0x00000005110e7210 */ /* 0x000fe40007f7e0ff */
[----:B------:R-:W-:Y:S02]  /*a24b0*/  F2FP.SATFINITE.E5M2.F32.PACK_AB_MERGE_C R12, R12, R15, RZ ;  /* 0x0000000f0c0c723e */ /* 0x000fe400048060ff */
[----:B------:R-:W-:Y:S01]  /*a24c0*/  F2FP.SATFINITE.E5M2.F32.PACK_AB_MERGE_C R24, R24, R16, RZ ;  /* 0x000000101818723e */ /* 0x000fe200048060ff */
[----:B------:R0:W-:Y:S04]  /*a24d0*/  STL.64 [R1+0x3c50], R4 ;  /* 0x003c500401007387 */ /* 0x0001e80000100a00 */
[----:B0-----:R-:W4:Y:S04]  /*a24e0*/  LDL.LU R4, [R1+0x398] ;  /* 0x0003980001047983 */ /* 0x001f280000300800 */
[----:B------:R-:W4:Y:S01]  /*a24f0*/  LDL.LU R5, [R1+0x2d0] ;  /* 0x0002d00001057983 */ /* 0x000f220000300800 */
[----:B--2---:R-:W-:Y:S01]  /*a2500*/  IMAD.X R15, R11, 0x1, R7, P3 ;  /* 0x000000010b0f7824 */ /* 0x004fe200018e0607 */
[----:B------:R-:W-:Y:S01]  /*a2510*/  IADD3 R16, P3, R17, R6, RZ ;  /* 0x0000000611107210 */ /* 0x000fe20007f7e0ff */
[----:B------:R-:W-:-:S03]  /*a2520*/  IMAD.MOV.U32 R17, RZ, RZ, R11 ;  /* 0x000000ffff117224 */ /* 0x000fc600078e000b */
[----:B------:R0:W-:Y:S01]  /*a2530*/  STL.64 [R1+0x26a8], R14 ;  /* 0x0026a80e01007387 */ /* 0x0001e20000100a00 */
[----:B------:R-:W-:-:S03]  /*a2540*/  IMAD.X R17, R17, 0x1, R8, P3 ;  /* 0x0000000111117824 */ /* 0x000fc600018e0608 */
[----:B0-----:R-:W2:Y:S04]  /*a2550*/  LDL.LU.64 R14, [R1+0x3c98] ;  /* 0x003c9800010e7983 */ /* 0x001ea80000300a00 */
[----:B------:R-:W4:Y:S04]  /*a2560*/  LDL.LU R11, [R1+0x3c90] ;  /* 0x003c9000010b7983 */ /* 0x000f280000300800 */
[----:B------:R0:W-:Y:S04]  /*a2570*/  STL.64 [R1+0x3c58], R6 ;  /* 0x003c580601007387 */ /* 0x0001e80000100a00 */
[----:B0-----:R-:W4:Y:S04]  /*a2580*/  LDL.LU R6, [R1+0x458] ;  /* 0x0004580001067983 */ /* 0x001f280000300800 */
[----:B------:R-:W3:Y:S04]  /*a2590*/  LDL.LU R7, [R1+0x390] ;  /* 0x0003900001077983 */ /* 0x000ee80000300800 */
[----:B------:R0:W-:Y:S04]  /*a25a0*/  STL.64 [R1+0x26a0], R16 ;  /* 0x0026a01001007387 */ /* 0x0001e80000100a00 */
[----:B0-----:R-:W2:Y:S01]  /*a25b0*/  LDL.LU.64 R16, [R1+0x3c88] ;  /* 0x003c880001107983 */ /* 0x001ea20000300a00 */
[----:B------:R-:W-:-:S03]  /*a25c0*/  F2FP.SATFINITE.E5M2.F32.PACK_AB_MERGE_C R22, R22, R26, RZ ;  /* 0x0000001a1616723e */ /* 0x000fc600048060ff */
[----:B------:R-:W4:Y:S01]  /*a25d0*/  LDL.LU R26, [R1+0x3c80] ;  /* 0x003c8000011a7983 */ /* 0x000f220000300800 */
[----:B---3--:R-:W-:Y:S02]  /*a25e0*/  F2FP.SATFINITE.E5M2.F32.PACK_AB_MERGE_C R13, R13, R7, RZ ;  /* 0x000000070d0d723e */ /* 0x008fe400048060ff */
[----:B--2---:R-:W-:Y:S02]  /*a25f0*/  F2FP.SATFINITE.E5M2.F32.PACK_AB_MERGE_C R15, R15, R16, RZ ;  /* 0x000000100f0f723e */ /* 0x004fe400048060ff */
[----:B------:R-:W2:Y:S01]  /*a2600*/  LDL.LU R16, [R1+0x3c7c] ;  /* 0x003c7c0001107983 */ /* 0x000ea20000300800 */
[----:B------:R-:W-:-:S03]  /*a2610*/  LOP3.LUT R7, R27, 0xffff, RZ, 0xc0, !PT ;  /* 0x0000ffff1b077812 */ /* 0x000fc600078ec0ff */
[----:B------:R-:W3:Y:S01]  /*a2620*/  LDL.LU R27, [R1+0x3c78] ;  /* 0x003c7800011b7983 */ /* 0x000ee20000300800 */
[----:B----4-:R-:W-:Y:S02]  /*a2630*/  F2FP.SATFINITE.E5M2.F32.PACK_AB_MERGE_C R9, R9, R4, RZ ;  /* 0x000000040909723e */ /* 0x010fe400048060ff */
[----:B------:R-:W-:Y:S02]  /*a2640*/  LOP3.LUT R4, R5, 0xffff, RZ, 0xc0, !PT ;  /* 0x0000ffff05047812 */ /* 0x000fe400078ec0ff */
[----:B------:R-:W-:Y:S02]  /*a2650*/  LOP3.LUT R28, R28, 0xffff, RZ, 0xc0, !PT ;  /* 0x0000ffff1c1c7812 */ /* 0x000fe400078ec0ff */
[----:B------:R-:W-:Y:S02]  /*a2660*/  F2FP.SATFINITE.E5M2.F32.PACK_AB_MERGE_C R14, R14, R6, RZ ;  /* 0x000000060e0e723e */ /* 0x000fe400048060ff */
[----:B------:R-:W-:Y:S02]  /*a2670*/  LOP3.LUT R6, R12, 0xffff, RZ, 0xc0, !PT ;  /* 0x0000ffff0c067812 */ /* 0x000fe400078ec0ff */
[----:B------:R-:W-:-:S02]  /*a2680*/  LOP3.LUT R24, R24, 0xffff, RZ, 0xc0, !PT ;  /* 0x0000ffff18187812 */ /* 0x000fc400078ec0ff */
[----:B------:R-:W-:Y:S02]  /*a2690*/  LOP3.LUT R25, R25, 0xffff, RZ, 0xc0, !PT ;  /* 0x0000ffff19197812 */ /* 0x000fe400078ec0ff */
[----:B------:R-:W-:Y:S02]  /*a26a0*/  LOP3.LUT R22, R22, 0xffff, RZ, 0xc0, !PT ;  /* 0x0000ffff16167812 */ /* 0x000fe400078ec0ff */
[----:B------:R-:W-:Y:S02]  /*a26b0*/  LOP3.LUT R23, R23, 0xffff, RZ, 0xc0, !PT ;  /* 0x0000ffff17177812 */ /* 0x000fe400078ec0ff */
[----:B--2---:R-:W-:Y:S02]  /*a26c0*/  LOP3.LUT R5, R16, 0xffff, RZ, 0xc0, !PT ;  /* 0x0000ffff10057812 */ /* 0x004fe400078ec0ff */
[----:B------:R-:W2:Y:S04]  /*a26d0*/  LDL.LU R16, [R1+0x3c74] ;  /* 0x003c740001107983 */ /* 0x000ea80000300800 */
[----:B------:R0:W-:Y:S04]  /*a26e0*/  STL [R1+0x394], R4 ;  /* 0x0003940401007387 */ /* 0x0001e80000100800 */
[----:B------:R-:W-:Y:S04]  /*a26f0*/  STL [R1+0x398], R28 ;  /* 0x0003981c01007387 */ /* 0x000fe80000100800 */
[----:B------:R-:W4:Y:S01]  /*a2700*/  LDL.LU R12, [R1+0x3c70] ;  /* 0x003c7000010c7983 */ /* 0x000f220000300800 */
[----:B0-----:R-:W-:-:S03]  /*a2710*/  PRMT R4, R4, 0x3340, R7 ;  /* 0x0000334004047816 */ /* 0x001fc60000000007 */
[----:B------:R0:W-:Y:S04]  /*a2720*/  STL [R1+0x2e4], R7 ;  /* 0x0002e40701007387 */ /* 0x0001e80000100800 */
[----:B------:R1:W-:Y:S01]  /*a2730*/  STL [R1+0x390], R5 ;  /* 0x0003900501007387 */ /* 0x0003e20000100800 */
[----:B0-----:R-:W-:-:S03]  /*a2740*/  LOP3.LUT R7, R29, 0xffff, RZ, 0xc0, !PT ;  /* 0x0000ffff1d077812 */ /* 0x001fc600078ec0ff */
[----:B------:R0:W-:Y:S01]  /*a2750*/  STL [R1+0x3a4], R6 ;  /* 0x0003a40601007387 */ /* 0x0001e20000100800 */
[----:B-1----:R-:W-:Y:S02]  /*a2760*/  PRMT R5, R5, 0x3340, R7 ;  /* 0x0000334005057816 */ /* 0x002fe40000000007 */
[----:B0-----:R-:W-:Y:S01]  /*a2770*/  PRMT R6, R6, 0x3340, R0 ;  /* 0x0000334006067816 */ /* 0x001fe20000000000 */
[----:B------:R0:W-:Y:S03]  /*a2780*/  STL [R1+0x2e0], R7 ;  /* 0x0002e00701007387 */ /* 0x0001e60000100800 */
[----:B------:R-:W-:Y:S02]  /*a2790*/  PRMT R5, R5, 0x5410, R6 ;  /* 0x0000541005057816 */ /* 0x000fe40000000006 */
[----:B---3--:R-:W-:Y:S02]  /*a27a0*/  LOP3.LUT R6, R27, 0xffff, RZ, 0xc0, !PT ;  /* 0x0000ffff1b067812 */ /* 0x008fe400078ec0ff */
[----:B------:R-:W-:-:S02]  /*a27b0*/  PRMT R28, R28, 0x3340, R0 ;  /* 0x000033401c1c7816 */ /* 0x000fc40000000000 */
[----:B0-----:R-:W-:Y:S01]  /*a27c0*/  LOP3.LUT R7, R26, 0xffff, RZ, 0xc0, !PT ;  /* 0x0000ffff1a077812 */ /* 0x001fe200078ec0ff */
[----:B------:R0:W-:Y:S01]  /*a27d0*/  STL [R1+0x2e8], R6 ;  /* 0x0002e80601007387 */ /* 0x0001e20000100800 */
[----:B------:R-:W-:-:S03]  /*a27e0*/  PRMT R4, R4, 0x5410, R28 ;  /* 0x0000541004047816 */ /* 0x000fc6000000001c */
[----:B------:R-:W-:Y:S01]  /*a27f0*/  STL [R1+0x3a0], R24 ;  /* 0x0003a01801007387 */ /* 0x000fe20000100800 */
[----:B------:R-:W-:-:S03]  /*a2800*/  LOP3.LUT R28, R15, 0xffff, RZ, 0xc0, !PT ;  /* 0x0000ffff0f1c7812 */ /* 0x000fc600078ec0ff */
[----:B------:R-:W-:Y:S01]  /*a2810*/  STL [R1+0x2dc], R25 ;  /* 0x0002dc1901007387 */ /* 0x000fe20000100800 */
[----:B------:R-:W-:-:S03]  /*a2820*/  LOP3.LUT R27, R14, 0xffff, RZ, 0xc0, !PT ;  /* 0x0000ffff0e1b7812 */ /* 0x000fc600078ec0ff */
[----:B------:R1:W-:Y:S01]  /*a2830*/  STL [R1+0x39c], R7 ;  /* 0x00039c0701007387 */ /* 0x0003e20000100800 */
[----:B0-----:R-:W-:-:S03]  /*a2840*/  PRMT R6, R6, 0x3340, R25 ;  /* 0x0000334006067816 */ /* 0x001fc60000000019 */
[----:B------:R0:W-:Y:S01]  /*a2850*/  STL [R1+0x3a8], R22 ;  /* 0x0003a81601007387 */ /* 0x0001e20000100800 */
[----:B------:R-:W-:-:S03]  /*a2860*/  LOP3.LUT R26, R13, 0xffff, RZ, 0xc0, !PT ;  /* 0x0000ffff0d1a7812 */ /* 0x000fc600078ec0ff */
[----:B------:R3:W-:Y:S01]  /*a2870*/  STL [R1+0x2ec], R23 ;  /* 0x0002ec1701007387 */ /* 0x0007e20000100800 */
[----:B-1----:R-:W-:-:S03]  /*a2880*/  PRMT R7, R7, 0x3340, R23 ;  /* 0x0000334007077816 */ /* 0x002fc60000000017 */
[----:B------:R-:W2:Y:S01]  /*a2890*/  LDL.LU R29, [R1+0x1240] ;  /* 0x00124000011d7983 */ /* 0x000ea20000300800 */
[----:B0-----:R-:W-:-:S03]  /*a28a0*/  PRMT R22, R22, 0x3340, R0 ;  /* 0x0000334016167816 */ /* 0x001fc60000000000 */
[----:B------:R-:W2:Y:S04]  /*a28b0*/  LDL.LU R25, [R1+0x1244] ;  /* 0x0012440001197983 */ /* 0x000ea80000300800 */
[----:B---3--:R-:W3:Y:S04]  /*a28c0*/  LDL.LU R23, [R1+0x1248] ;  /* 0x0012480001177983 */ /* 0x008ee80000300800 */
[----:B------:R-:W-:Y:S01]  /*a28d0*/  STL [R1+0x458], R28 ;  /* 0x0004581c01007387 */ /* 0x000fe20000100800 */
[----:B------:R-:W-:-:S03]  /*a28e0*/  PRMT R7, R7, 0x5410, R22 ;  /* 0x0000541007077816 */ /* 0x000fc60000000016 */
[----:B------:R-:W2:Y:S04]  /*a28f0*/  LDL.LU R15, [R1+0x124c] ;  /* 0x00124c00010f7983 */ /* 0x000ea80000300800 */
[----:B------:R-:W-:Y:S04]  /*a2900*/  STL [R1+0x454], R27 ;  /* 0x0004541b01007387 */ /* 0x000fe80000100800 */
[----:B------:R-:W-:Y:S04]  /*a2910*/  STL [R1+0x450], R26 ;  /* 0x0004501a01007387 */ /* 0x000fe80000100800 */
[----:B------:R-:W2:Y:S04]  /*a2920*/  LDL.LU R13, [R1+0xb90] ;  /* 0x000b9000010d7983 */ /* 0x000ea80000300800 */
[----:B------:R-:W3:Y:S01]  /*a2930*/  LDL.LU R22, [R1+0xb94] ;  /* 0x000b940001167983 */ /* 0x000ee20000300800 */
[----:B------:R-:W-:-:S04]  /*a2940*/  PRMT R24, R24, 0x3340, R0 ;  /* 0x0000334018187816 */ /* 0x000fc80000000000 */
[----:B------:R-:W-:Y:S02]  /*a2950*/  PRMT R6, R6, 0x5410, R24 ;  /* 0x0000541006067816 */ /* 0x000fe40000000018 */
[----:B------:R-:W-:Y:S01]  /*a2960*/  LOP3.LUT R24, R9, 0xffff, RZ, 0xc0, !PT ;  /* 0x0000ffff09187812 */ /* 0x000fe200078ec0ff */
[----:B---3--:R-:W-:Y:S04]  /*a2970*/  STL.64 [R1+0x3c68], R22 ;  /* 0x003c681601007387 */ /* 0x008fe80000100a00 */
[----:B------:R-:W-:Y:S04]  /*a2980*/  STL.64 [R1+0x3c60], R20 ;  /* 0x003c601401007387 */ /* 0x000fe80000100a00 */
[----:B----4-:R-:W0:Y:S04]  /*a2990*/  LDS.128 R20, [R12] ;  /* 0x000000000c147984 */ /* 0x010e280000000c00 */
[----:B------:R-:W3:Y:S04]  /*a29a0*/  LDL.LU R9, [R1+0xb98] ;  /* 0x000b980001097983 */ /* 0x000ee80000300800 */
[----:B------:R-:W3:Y:S04]  /*a29b0*/  LDL.LU R14, [R1+0xb9c] ;  /* 0x000b9c00010e7983 */ /* 0x000ee80000300800 */
[----:B0-----:R-:W-:Y:S04]  /*a29c0*/  STL.64 [R1+0x600], R20 ;  /* 0x0006001401007387 */ /* 0x001fe80000100a00 */
[----:B------:R-:W-:Y:S04]  /*a29d0*/  STL.64 [R1+0x608], R22 ;  /* 0x0006081601007387 */ /* 0x000fe80000100a00 */
[----:B------:R-:W0:Y:S04]  /*a29e0*/  LDS.128 R20, [R12+0x400] ;  /* 0x000400000c147984 */ /* 0x000e280000000c00 */
[----:B0-----:R-:W-:Y:S04]  /*a29f0*/  STL.64 [R1+0x610], R20 ;  /* 0x0006101401007387 */ /* 0x001fe80000100a00 */
[----:B------:R0:W-:Y:S04]  /*a2a00*/  STL.64 [R1+0x618], R22 ;  /* 0x0006181601007387 */ /* 0x0001e80000100a00 */
[----:B0-----:R-:W4:Y:S01]  /*a2a10*/  LDL.LU.64 R22, [R1+0x3c68] ;  /* 0x003c680001167983 */ /* 0x001f220000300a00 */
[----:B------:R-:W-:-:S02]  /*a2a20*/  PRMT R4, R4, 0x4210, R28 ;  /* 0x0000421004047816 */ /* 0x000fc4000000001c */
[----:B------:R-:W-:Y:S01]  /*a2a30*/  PRMT R5, R5, 0x4210, R27 ;  /* 0x0000421005057816 */ /* 0x000fe2000000001b */
[----:B------:R-:W3:Y:S01]  /*a2a40*/  LDL.LU.64 R20, [R1+0x3c60] ;  /* 0x003c600001147983 */ /* 0x000ee20000300a00 */
[----:B------:R-:W-:Y:S02]  /*a2a50*/  PRMT R6, R6, 0x4210, R26 ;  /* 0x0000421006067816 */ /* 0x000fe4000000001a */
[----:B------:R-:W-:Y:S01]  /*a2a60*/  PRMT R7, R7, 0x4210, R24 ;  /* 0x0000421007077816 */ /* 0x000fe20000000018 */
[----:B------:R-:W-:Y:S06]  /*a2a70*/  BAR.SYNC.DEFER_BLOCKING 0x0 ;  /* 0x0000000000007b1d */ /* 0x000fec0000010000 */
[----:B------:R-:W-:Y:S04]  /*a2a80*/  STL [R1+0x3bc4], R12 ;  /* 0x003bc40c01007387 */ /* 0x000fe80000100800 */
[----:B--2---:R0:W-:Y:S04]  /*a2a90*/  STSM.16.M88.4 [R16], R4 ;  /* 0x0000000410007844 */ /* 0x0041e80000000200 */
[----:B0-----:R-:W2:Y:S01]  /*a2aa0*/  LDL.LU.64 R6, [R1+0x3c58] ;  /* 0x003c580001067983 */ /* 0x001ea20000300a00 */
[----:B------:R-:W-:-:S03]  /*a2ab0*/  F2FP.SATFINITE.E5M2.F32.PACK_AB_MERGE_C R4, R25, R29, RZ ;  /* 0x0000001d1904723e */ /* 0x000fc600048060ff */
[----:B------:R-:W3:Y:S04]  /*a2ac0*/  LDL.LU R28, [R1+0x934] ;  /* 0x00093400011c7983 */ /* 0x000ee80000300800 */
[----:B------:R-:W2:Y:S04]  /*a2ad0*/  LDL.LU R27, [R1+0x938] ;  /* 0x00093800011b7983 */ /* 0x000ea80000300800 */
[----:B------:R-:W2:Y:S04]  /*a2ae0*/  LDL.LU R26, [R1+0x93c] ;  /* 0x00093c00011a7983 */ /* 0x000ea80000300800 */
[----:B------:R0:W-:Y:S01]  /*a2af0*/  STL [R1+0x3c10], R16 ;  /* 0x003c101001007387 */ /* 0x0001e20000100800 */
[----:B------:R-:W-:-:S03]  /*a2b00*/  SHF.R.S32.HI R25, RZ, 0x1f, R11 ;  /* 0x0000001fff197819 */ /* 0x000fc6000001140b */
[----:B0-----:R-:W3:Y:S04]  /*a2b10*/  LDL.LU R16, [R1+0x930] ;  /* 0x0009300001107983 */ /* 0x001ee80000300800 */
[----:B------:R-:W-:Y:S04]  /*a2b20*/  STL [R1+0x3bc8], R24 ;  /* 0x003bc81801007387 */ /* 0x000fe80000100800 */
[----:B------:R0:W-:Y:S02]  /*a2b30*/  STL [R1+0x208], R4 ;  /* 0x0002080401007387 */ /* 0x0001e40000100800 */
[----:B0-----:R-:W-:-:S05]  /*a2b40*/  IADD3 R4, P3, R11, R0, RZ ;  /* 0x000000000b047210 */ /* 0x001fca0007f7e0ff */
[----:B------:R-:W-:Y:S01]  /*a2b50*/  IMAD.X R5, R25, 0x1, R2, P3 ;  /* 0x0000000119057824 */ /* 0x000fe200018e0602 */
[----:B----4-:R-:W-:-:S05]  /*a2b60*/  F2FP.SATFINITE.E5M2.F32.PACK_AB_MERGE_C R15, R15, R23, RZ ;  /* 0x000000170f0f723e */ /* 0x010fca00048060ff */
[----:B------:R-:W-:Y:S04]  /*a2b70*/  STL [R1+0x3c14], R15 ;  /* 0x003c140f01007387 */ /* 0x000fe80000100800 */
[----:B------:R0:W-:Y:S04]  /*a2b80*/  STL.64 [R1+0x25c0], R4 ;  /* 0x0025c00401007387 */ /* 0x0001e80000100a00 */
[----:B0-----:R-:W4:Y:S01]  /*a2b90*/  LDL.LU.64 R4, [R1+0x3c50] ;  /* 0x003c500001047983 */ /* 0x001f220000300a00 */
[----:B------:R-:W-:Y:S02]  /*a2ba0*/  IADD3 R12, P3, R11, R3, RZ ;  /* 0x000000030b0c7210 */ /* 0x000fe40007f7e0ff */
[----:B------:R-:W-:-:S05]  /*a2bb0*/  F2FP.SATFINITE.E5M2.F32.PACK_AB_MERGE_C R23, R22, R13, RZ ;  /* 0x0000000d1617723e */ /* 0x000fca00048060ff */
[----:B------:R-:W-:Y:S04]  /*a2bc0*/  STL [R1+0x3c20], R23 ;  /* 0x003c201701007387 */ /* 0x000fe80000100800 */
[----:B------:R-:W-:Y:S04]  /*a2bd0*/  STL.64 [R1+0x3c40], R2 ;  /* 0x003c400201007387 */ /* 0x000fe80000100a00 */
[----:B------:R-:W2:Y:S01]  /*a2be0*/  LDL.LU R22, [R1+0x854] ;  /* 0x0008540001167983 */ /* 0x000ea20000300800 */
[----:B----4-:R-:W-:-:S05]  /*a2bf0*/  IMAD.X R13, R25, 0x1, R4, P3 ;  /* 0x00000001190d7824 */ /* 0x010fca00018e0604 */
[----:B------:R0:W-:Y:S04]  /*a2c00*/  STL.64 [R1+0x25b0], R12 ;  /* 0x0025b00c01007387 */ /* 0x0001e80000100a00 */
[----:B0-----:R-:W4:Y:S04]  /*a2c10*/  LDL.LU R12, [R1+0x85c] ;  /* 0x00085c00010c7983 */ /* 0x001f280000300800 */
[----:B------:R-:W4:Y:S01]  /*a2c20*/  LDL.LU R23, [R1+0x5f0] ;  /* 0x0005f00001177983 */ /* 0x000f220000300800 */
[----:B---3--:R-:W-:Y:S01]  /*a2c30*/  F2FP.SATFINITE.E5M2.F32.PACK_AB_MERGE_C R28, R28, R16, RZ ;  /* 0x000000101c1c723e */ /* 0x008fe200048060ff */
[----:B------:R-:W-:Y:S01]  /*a2c40*/  IMAD.MOV.U32 R3, RZ, RZ, R11 ;  /* 0x000000ffff037224 */ /* 0x000fe200078e000b */
[----:B--2---:R-:W-:-:S02]  /*a2c50*/  F2FP.SATFINITE.E5M2.F32.PACK_AB_MERGE_C R16, R26, R27, RZ ;  /* 0x0000001b1a10723e */ /* 0x004fc400048060ff */
[----:B------:R-:W-:Y:S01]  /*a2c60*/  F2FP.SATFINITE.E5M2.F32.PACK_AB_MERGE_C R14, R14, R9, RZ ;  /* 0x000000090e0e723e */ /* 0x000fe200048060ff */
[----:B----4-:R-:W-:Y:S04]  /*a2c70*/  STL.64 [R1+0x3c48], R22 ;  /* 0x003c481601007387 */ /* 0x010fe80000100a00 */
[----:B------:R-:W2:Y:S04]  /*a2c80*/  LDL.LU R29, [R1+0x5f4] ;  /* 0x0005f400011d7983 */ /* 0x000ea80000300800 */
[----:B------:R-:W3:Y:S04]  /*a2c90*/  LDL.LU R11, [R1+0x5fc] ;  /* 0x0005fc00010b7983 */ /* 0x000ee80000300800 */
[----:B------:R-:W4:Y:S04]  /*a2ca0*/  LDL.LU R9, [R1+0x524] ;  /* 0x0005240001097983 */ /* 0x000f280000300800 */
[----:B------:R-:W2:Y:S04]  /*a2cb0*/  LDL.LU R13, [R1+0x52c] ;  /* 0x00052c00010d7983 */ /* 0x000ea80000300800 */
[----:B------:R-:W2:Y:S04]  /*a2cc0*/  LDL.LU R24, [R1+0x2c4] ;  /* 0x0002c40001187983 */ /* 0x000ea80000300800 */
[----:B------:R0:W-:Y:S04]  /*a2cd0*/  STL.64 [R1+0x3c38], R16 ;  /* 0x003c381001007387 */ /* 0x0001e80000100a00 */
[----:B0-----:R-:W2:Y:S04]  /*a2ce0*/  LDL.LU R16, [R1+0x850] ;  /* 0x0008500001107983 */ /* 0x001ea80000300800 */
[----:B------:R-:W3:Y:S04]  /*a2cf0*/  LDL.LU R17, [R1+0x858] ;  /* 0x0008580001117983 */ /* 0x000ee80000300800 */
[----:B------:R0:W-:Y:S04]  /*a2d00*/  STL.64 [R1+0x3c28], R20 ;  /* 0x003c281401007387 */ /* 0x0001e80000100a00 */
[----:B0-----:R-:W4:Y:S04]  /*a2d10*/  LDL.LU R20, [R1+0x528] ;  /* 0x0005280001147983 */ /* 0x001f280000300800 */
[----:B------:R-:W4:Y:S04]  /*a2d20*/  LDL.LU R21, [R1+0x2c0] ;  /* 0x0002c00001157983 */ /* 0x000f280000300800 */
[----:B----4-:R0:W-:Y:S04]  /*a2d30*/  STL.64 [R1+0x3c30], R20 ;  /* 0x003c301401007387 */ /* 0x0101e80000100a00 */
[----:B0-----:R-:W4:Y:S04]  /*a2d40*/  LDL.LU R20, [R1+0x5f8] ;  /* 0x0005f80001147983 */ /* 0x001f280000300800 */
[----:B------:R-:W2:Y:S04]  /*a2d50*/  LDL.LU R21, [R1+0x520] ;  /* 0x0005200001157983 */ /* 0x000ea80000300800 */
[----:B------:R-:W3:Y:S01]  /*a2d60*/  LDL.LU R15, [R1+0x2c8] ;  /* 0x0002c800010f7983 */ /* 0x000ee20000300800 */
[----:B------:R-:W-:-:S03]  /*a2d70*/  IADD3 R22, P3, R3, R5, RZ ;  /* 0x0000000503167210 */ /* 0x000fc60007f7e0ff */
[----:B---3--:R0:W-:Y:S02]  /*a2d80*/  STL.64 [R1+0x3c18], R14 ;  /* 0x003c180e01007387 */ /* 0x0081e40000100a00 */
[----:B0-----:R-:W-:Y:S02]  /*a2d90*/  IMAD.MOV.U32 R14, RZ, RZ, R25 ;  /* 0x000000ffff0e7224 */ /* 0x001fe400078e0019 */
[----:B------:R-:W3:Y:S02]  /*a2da0*/  LDL.LU R15, [R1+0x3c] ;  /* 0x00003c00010f7983 */ /* 0x000ee40000300800 */
[C---:B------:R-:W-:Y:S01]  /*a2db0*/  IMAD.X R23, R14.reuse, 0x1, R7, P3 ;  /* 0x000000010e177824 */ /* 0x040fe200018e0607 */
[----:B------:R-:W-:Y:S01]  /*a2dc0*/  IADD3 R2, P3, R3, R6, RZ ;  /* 0x0000000603027210 */ /* 0x000fe20007f7e0ff */
[----:B------:R-:W3:Y:S04]  /*a2dd0*/  LDL.LU R25, [R1+0x2cc] ;  /* 0x0002cc0001197983 */ /* 0x000ee80000300800 */
[----:B------:R-:W3:Y:S01]  /*a2de0*/  LDL.LU R26, [R1+0x1154] ;  /* 0x00115400011a7983 */ /* 0x000ee20000300800 */
[----:B------:R-:W-:-:S03]  /*a2df0*/  IMAD.X R3, R14, 0x1, R8, P3 ;  /* 0x000000010e037824 */ /* 0x000fc600018e0608 */
[----:B------:R-:W3:Y:S04]  /*a2e00*/  LDL.LU R27, [R1+0x115c] ;  /* 0x00115c00011b7983 */ /* 0x000ee80000300800 */
[----:B------:R0:W-:Y:S04]  /*a2e10*/  STL.64 [R1+0x2590], R22 ;  /* 0x0025901601007387 */ /* 0x0001e80000100a00 */
[----:B0-----:R-:W3:Y:S04]  /*a2e20*/  LDL.LU.64 R22, [R1+0x3c48] ;  /* 0x003c480001167983 */ /* 0x001ee80000300a00 */
[----:B------:R0:W-:Y:S04]  /*a2e30*/  STL.64 [R1+0x2588], R2 ;  /* 0x0025880201007387 */ /* 0x0001e80000100a00 */
[----:B0-----:R-:W3:Y:S01]  /*a2e40*/  LDL.LU.64 R2, [R1+0x3c40] ;  /* 0x003c400001027983 */ /* 0x001ee20000300a00 */
[----:B------:R-:W-:-:S02]  /*a2e50*/  F2FP.SATFINITE.E5M2.F32.PACK_AB_MERGE_C R12, R12, R17, RZ ;  /* 0x000000110c0c723e */ /* 0x000fc400048060ff */
[----:B----4-:R-:W-:Y:S02]  /*a2e60*/  F2FP.SATFINITE.E5M2.F32.PACK_AB_MERGE_C R11, R11, R20, RZ ;  /* 0x000000140b0b723e */ /* 0x010fe400048060ff */
[----:B--2---:R-:W-:Y:S02]  /*a2e70*/  F2FP.SATFINITE.E5M2.F32.PACK_AB_MERGE_C R9, R9, R21, RZ ;  /* 0x000000150909723e */ /* 0x004fe400048060ff */
[----:B---3--:R-:W-:Y:S02]  /*a2e80*/  F2FP.SATFINITE.E5M2.F32.PACK_AB_MERGE_C R22, R22, R16, RZ ;  /* 0x000000101616723e */ /* 0x008fe400048060ff */
[----:B------:R-:W-:Y:S02]  /*a2e90*/  F2FP.SATFINITE.E5M2.F32.PACK_AB_MERGE_C R29, R29, R23, RZ ;  /* 0x000000171d1d723e */ /* 0x000fe400048060ff */
[----:B------:R-:W-:Y:S02]  /*a2ea0*/  SHF.R.S32.HI R23, RZ, 0x1f, R15 ;  /* 0x0000001fff177819 */ /* 0x000fe4000001140f */
[----:B------:R-:W-:-:S05]  /*a2eb0*/  IADD3 R16, P3, R15, R0, RZ ;  /* 0x000000000f107210 */ /* 0x000fca0007f7e0ff */
[----:B------:R-:W-:Y:S01]  /*a2ec0*/  IMAD.X R17, R23, 0x1, R2, P3 ;  /* 0x0000000117117824 */ /* 0x000fe200018e0602 */
[----:B------:R-:W-:-:S05]  /*a2ed0*/  IADD3 R20, P3, R15, R3, RZ ;  /* 0x000000030f147210 */ /* 0x000fca0007f7e0ff */
[----:B------:R-:W-:Y:S01]  /*a2ee0*/  IMAD.X R21, R23, 0x1, R4, P3 ;  /* 0x0000000117157824 */ /* 0x000fe200018e0604 */
[----:B------:R0:W-:Y:S04]  /*a2ef0*/  STL.64 [R1+0x2558], R16 ;  /* 0x0025581001007387 */ /* 0x0001e80000100a00 */
[----:B0-----:R-:W2:Y:S04]  /*a2f00*/  LDL.LU.64 R16, [R1+0x3c38] ;  /* 0x003c380001107983 */ /* 0x001ea80000300a00 */
[----:B------:R0:W-:Y:S04]  /*a2f10*/  STL.64 [R1+0x2538], R20 ;  /* 0x0025381401007387 */ /* 0x0001e80000100a00 */
[----:B0-----:R-:W3:Y:S02]  /*a2f20*/  LDL.LU.64 R20, [R1+0x3c30] ;  /* 0x003c300001147983 */ /* 0x001ee40000300a00 */
[----:B---3--:R-:W-:-:S02]  /*a2f30*/  F2FP.SATFINITE.E5M2.F32.PACK_AB_MERGE_C R13, R13, R20, RZ ;  /* 0x000000140d0d723e */ /* 0x008fc400048060ff */
[----:B------:R-:W-:Y:S02]  /*a2f40*/  IADD3 R20, P3, R15, R5, RZ ;  /* 0x000000050f147210 */ /* 0x000fe40007f7e0ff */
[----:B------:R-:W-:-:S03]  /*a2f50*/  F2FP.SATFINITE.E5M2.F32.PACK_AB_MERGE_C R24, R24, R21, RZ ;  /* 0x000000151818723e */ /* 0x000fc600048060ff */
[----:B------:R-:W-:Y:S01]  /*a2f60*/  IMAD.X R21, R23, 0x1, R7, P3 ;  /* 0x0000000117157824 */ /* 0x000fe200018e0607 */
[----:B------:R-:W-:Y:S01]  /*a2f70*/  IADD3 R14, P3, R15, R6, RZ ;  /* 0x000000060f0e7210 */ /* 0x000fe20007f7e0ff */
[----:B------:R-:W-:-:S03]  /*a2f80*/  IMAD.MOV.U32 R15, RZ, RZ, R23 ;  /* 0x000000ffff0f7224 */ /* 0x000fc600078e0017 */
[----:B------:R0:W-:Y:S01]  /*a2f90*/  STL.64 [R1+0x2528], R20 ;  /* 0x0025281401007387 */ /* 0x0001e20000100a00 */
[----:B------:R-:W-:-:S03]  /*a2fa0*/  IMAD.X R15, R15, 0x1, R8, P3 ;  /* 0x000000010f0f7824 */ /* 0x000fc600018e0608 */
[----:B0-----:R-:W3:Y:S04]  /*a2fb0*/  LDL.LU.64 R20, [R1+0x3c28] ;  /* 0x003c280001147983 */ /* 0x001ee80000300a00 */
[----:B------:R-:W4:Y:S04]  /*a2fc0*/  LDL.LU R23, [R1+0x3c20] ;  /* 0x003c200001177983 */ /* 0x000f280000300800 */
[----:B------:R0:W-:Y:S04]  /*a2fd0*/  STL.64 [R1+0x3c08], R6 ;  /* 0x003c080601007387 */ /* 0x0001e80000100a00 */
[----:B0-----:R-:W2:Y:S04]  /*a2fe0*/  LDL.LU R6, [R1+0x1158] ;  /* 0x0011580001067983 */ /* 0x001ea80000300800 */
[----:B------:R-:W3:Y:S04]  /*a2ff0*/  LDL.LU R7, [R1+0x208] ;  /* 0x0002080001077983 */ /* 0x000ee80000300800 */
[----:B------:R0:W-:Y:S04]  /*a3000*/  STL.64 [R1+0x2520], R14 ;  /* 0x0025200e01007387 */ /* 0x0001e80000100a00 */
[----:B0-----:R-:W4:Y:S04]  /*a3010*/  LDL.LU.64 R14, [R1+0x3c18] ;  /* 0x003c1800010e7983 */ /* 0x001f280000300a00 */
[----:B------:R0:W-:Y:S04]  /*a3020*/  STL [R1+0x3c00], R8 ;  /* 0x003c000801007387 */ /* 0x0001e80000100800 */
[----:B0-----:R-:W2:Y:S01]  /*a3030*/  LDL.LU R8, [R1+0x1150] ;  /* 0x0011500001087983 */ /* 0x001ea20000300800 */
[----:B----4-:R-:W-:-:S03]  /*a3040*/  F2FP.SATFINITE.E5M2.F32.PACK_AB_MERGE_C R25, R25, R15, RZ ;  /* 0x0000000f1919723e */ /* 0x010fc600048060ff */
[----:B------:R-:W4:Y:S01]  /*a3050*/  LDL.LU R15, [R1+0x3c14] ;  /* 0x003c1400010f7983 */ /* 0x000f220000300800 */
[----:B--2---:R-:W-:Y:S02]  /*a3060*/  F2FP.SATFINITE.E5M2.F32.PACK_AB_MERGE_C R26, R26, R8, RZ ;  /* 0x000000081a1a723e */ /* 0x004fe400048060ff */
[----:B------:R-:W-:Y:S02]  /*a3070*/  LOP3.LUT R8, R28, 0xffff, RZ, 0xc0, !PT ;  /* 0x0000ffff1c087812 */ /* 0x000fe400078ec0ff */
[----:B------:R-:W2:Y:S01]  /*a3080*/  LDL R28, [R1+0x48] ;  /* 0x00004800011c7983 */ /* 0x000ea20000100800 */
[----:B------:R-:W-:Y:S02]  /*a3090*/  F2FP.SATFINITE.E5M2.F32.PACK_AB_MERGE_C R27, R27, R6, RZ ;  /* 0x000000061b1b723e */ /* 0x000fe400048060ff */
[----:B---3--:R-:W-:Y:S02]  /*a30a0*/  LOP3.LUT R6, R7, 0xffff, RZ, 0xc0, !PT ;  /* 0x0000ffff07067812 */ /* 0x008fe400078ec0ff */
[----:B------:R-:W-:-:S03]  /*a30b0*/  LOP3.LUT R29, R29, 0xffff, RZ, 0xc0, !PT ;  /* 0x0000ffff1d1d7812 */ /* 0x000fc600078ec0ff */
[----:B------:R0:W-:Y:S01]  /*a30c0*/  STL [R1+0x20c], R6 ;  /* 0x00020c0601007387 */ /* 0x0001e20000100800 */
[----:B------:R-:W-:-:S03]  /*a30d0*/  PRMT R7, R29, 0x3340, R0 ;  /* 0x000033401d077816 */ /* 0x000fc60000000000 */
[----:B------:R-:W-:Y:S01]  /*a30e0*/  STL [R1+0x208], R8 ;  /* 0x0002080801007387 */ /* 0x000fe20000100800 */
[----:B0-----:R-:W-:-:S03]  /*a30f0*/  PRMT R6, R6, 0x3340, R8 ;  /* 0x0000334006067816 */ /* 0x001fc60000000008 */
[----:B------:R0:W-:Y:S01]  /*a3100*/  STL [R1+0x3b8c], R29 ;  /* 0x003b8c1d01007387 */ /* 0x0001e20000100800 */
[----:B------:R-:W-:Y:S02]  /*a3110*/  LOP3.LUT R11, R11, 0xffff, RZ, 0xc0, !PT ;  /* 0x0000ffff0b0b7812 */ /* 0x000fe400078ec0ff */
[----:B------:R-:W-:Y:S02]  /*a3120*/  PRMT R6, R6, 0x5410, R7 ;  /* 0x0000541006067816 */ /* 0x000fe40000000007 */
[----:B------:R-:W-:Y:S02]  /*a3130*/  PRMT R7, R11, 0x3340, R0 ;  /* 0x000033400b077816 */ /* 0x000fe40000000000 */
[----:B0-----:R-:W-:Y:S02]  /*a3140*/  LOP3.LUT R29, R16, 0xffff, RZ, 0xc0, !PT ;  /* 0x0000ffff101d7812 */ /* 0x001fe400078ec0ff */
[----:B------:R-:W3:Y:S04]  /*a3150*/  LDL.LU R16, [R1+0x3c10] ;  /* 0x003c100001107983 */ /* 0x000ee80000300800 */
[----:B------:R0:W-:Y:S01]  /*a3160*/  STL [R1+0x3c], R6 ;  /* 0x00003c0601007387 */ /* 0x0001e20000100800 */
[----:B------:R-:W-:-:S02]  /*a3170*/  LOP3.LUT R23, R23, 0xffff, RZ, 0xc0, !PT ;  /* 0x0000ffff17177812 */ /* 0x000fc400078ec0ff */
[----:B------:R-:W-:Y:S01]  /*a3180*/  LOP3.LUT R9, R9, 0xffff, RZ, 0xc0, !PT ;  /* 0x0000ffff09097812 */ /* 0x000fe200078ec0ff */
[----:B------:R1:W-:Y:S01]  /*a3190*/  STL [R1+0x3bb8], R11 ;  /* 0x003bb80b01007387 */ /* 0x0003e20000100800 */
[----:B------:R-:W-:Y:S02]  /*a31a0*/  LOP3.LUT R22, R22, 0xffff, RZ, 0xc0, !PT ;  /* 0x0000ffff16167812 */ /* 0x000fe400078ec0ff */
[----:B------:R-:W-:Y:S02]  /*a31b0*/  PRMT R8, R9, 0x3340, R0 ;  /* 0x0000334009087816 */ /* 0x000fe40000000000 */
[----:B------:R-:W-:Y:S02]  /*a31c0*/  LOP3.LUT R14, R14, 0xffff, RZ, 0xc0, !PT ;  /* 0x0000ffff0e0e7812 */ /* 0x000fe400078ec0ff */
[----:B----4-:R-:W-:-:S04]  /*a31d0*/  LOP3.LUT R15, R15, 0xffff, RZ, 0xc0, !PT ;  /* 0x0000ffff0f0f7812 */ /* 0x010fc800078ec0ff */
[----:B0-----:R-:W-:-:S04]  /*a31e0*/  PRMT R6, R15, 0x3340, R29 ;  /* 0x000033400f067816 */ /* 0x001fc8000000001d */
[----:B-1----:R-:W-:Y:S02]  /*a31f0*/  PRMT R11, R6, 0x5410, R7 ;  /* 0x00005410060b7816 */ /* 0x002fe40000000007 */
[----:B------:R-:W-:Y:S02]  /*a3200*/  LOP3.LUT R6, R13, 0xffff, RZ, 0xc0, !PT ;  /* 0x0000ffff0d067812 */ /* 0x000fe400078ec0ff */
[----:B------:R-:W-:Y:S02]  /*a3210*/  PRMT R7, R23, 0x3340, R22 ;  /* 0x0000334017077816 */ /* 0x000fe40000000016 */
[----:B------:R-:W-:Y:S01]  /*a3220*/  LOP3.LUT R13, R12, 0xffff, RZ, 0xc0, !PT ;  /* 0x0000ffff0c0d7812 */ /* 0x000fe200078ec0ff */
[----:B------:R-:W-:Y:S01]  /*a3230*/  STL [R1+0x2c8], R6 ;  /* 0x0002c80601007387 */ /* 0x000fe20000100800 */
[----:B--2---:R-:W-:-:S03]  /*a3240*/  SHF.R.S32.HI R12, RZ, 0x1f, R28 ;  /* 0x0000001fff0c7819 */ /* 0x004fc6000001141c */
[----:B------:R0:W-:Y:S04]  /*a3250*/  STL [R1+0x3b88], R9 ;  /* 0x003b880901007387 */ /* 0x0001e80000100800 */
[----:B------:R1:W-:Y:S01]  /*a3260*/  STL [R1+0x3be8], R0 ;  /* 0x003be80001007387 */ /* 0x0003e20000100800 */
[----:B0-----:R-:W-:Y:S02]  /*a3270*/  PRMT R9, R7, 0x5410, R8 ;  /* 0x0000541007097816 */ /* 0x001fe40000000008 */
[----:B------:R-:W-:Y:S02]  /*a3280*/  PRMT R7, R6, 0x3340, R0 ;  /* 0x0000334006077816 */ /* 0x000fe40000000000 */
[----:B------:R-:W-:Y:S01]  /*a3290*/  PRMT R6, R14, 0x3340, R13 ;  /* 0x000033400e067816 */ /* 0x000fe2000000000d */
[----:B------:R0:W-:Y:S03]  /*a32a0*/  STL [R1+0x14], R12 ;  /* 0x0000140c01007387 */ /* 0x0001e60000100800 */
[----:B------:R-:W-:-:S02]  /*a32b0*/  PRMT R8, R6, 0x5410, R7 ;  /* 0x0000541006087816 */ /* 0x000fc40000000007 */
[----:B------:R-:W-:Y:S02]  /*a32c0*/  IADD3 R6, P3, R28, R0, RZ ;  /* 0x000000001c067210 */ /* 0x000fe40007f7e0ff */
[----:B-1----:R-:W2:Y:S04]  /*a32d0*/  LDL.LU R0, [R1+0x14] ;  /* 0x0000140001007983 */ /* 0x002ea80000300800 */
[----:B0-----:R-:W4:Y:S01]  /*a32e0*/  LDL.LU R12, [R1+0x394] ;  /* 0x00039400010c7983 */ /* 0x001f220000300800 */
[----:B--2---:R-:W-:-:S05]  /*a32f0*/  IMAD.X R7, R0, 0x1, R2, P3 ;  /* 0x0000000100077824 */ /* 0x004fca00018e0602 */
[----:B------:R0:W-:Y:S02]  /*a3300*/  STL.64 [R1+0x21d0], R6 ;  /* 0x0021d00601007387 */ /* 0x0001e40000100a00 */
[----:B0-----:R-:W-:-:S05]  /*a3310*/  IADD3 R6, P3, R28, R3, RZ ;  /* 0x000000031c067210 */ /* 0x001fca0007f7e0ff */
[----:B------:R-:W-:-:S05]  /*a3320*/  IMAD.X R7, R0, 0x1, R4, P3 ;  /* 0x0000000100077824 */ /* 0x000fca00018e0604 */
[----:B------:R0:W-:Y:S04]  /*a3330*/  STL.64 [R1+0x2278], R6 ;  /* 0x0022780601007387 */ /* 0x0001e80000100a00 */
[----:B0-----:R-:W2:Y:S01]  /*a3340*/  LDL.LU.64 R6, [R1+0x3c08] ;  /* 0x003c080001067983 */ /* 0x001ea20000300a00 */
[----:B------:R-:W-:-:S03]  /*a3350*/  LOP3.LUT R28, R24, 0xffff, RZ, 0xc0, !PT ;  /* 0x0000ffff181c7812 */ /* 0x000fc600078ec0ff */
[----:B--2---:R0:W-:Y:S04]  /*a3360*/  STL.64 [R1+0x3bf8], R6 ;  /* 0x003bf80601007387 */ /* 0x0041e80000100a00 */
[----:B0-----:R-:W2:Y:S01]  /*a3370*/  LDL.LU R7, [R1+0x3c] ;  /* 0x00003c0001077983 */ /* 0x001ea20000300800 */
[----:B------:R-:W-:Y:S02]  /*a3380*/  LOP3.LUT R25, R25, 0xffff, RZ, 0xc0, !PT ;  /* 0x0000ffff19197812 */ /* 0x000fe400078ec0ff */
[----:B------:R-:W-:Y:S02]  /*a3390*/  LOP3.LUT R26, R26, 0xffff, RZ, 0xc0, !PT ;  /* 0x0000ffff1a1a7812 */ /* 0x000fe400078ec0ff */
[----:B------:R-:W-:Y:S01]  /*a33a0*/  LOP3.LUT R27, R27, 0xffff, RZ, 0xc0, !PT ;  /* 0x0000ffff1b1b7812 */ /* 0x000fe200078ec0ff */
[----:B------:R0:W-:Y:S01]  /*a33b0*/  STL.64 [R1+0x3bf0], R4 ;  /* 0x003bf00401007387 */ /* 0x0001e20000100a00 */
[----:B------:R-:W-:-:S03]  /*a33c0*/  PRMT R6, R9, 0x4210, R26 ;  /* 0x0000421009067816 */ /* 0x000fc6000000001a */
[----:B------:R-:W4:Y:S04]  /*a33d0*/  LDL.LU R24, [R1+0x2e4] ;  /* 0x0002e40001187983 */ /* 0x000f280000300800 */
[----:B------:R-:W4:Y:S01]  /*a33e0*/  LDL.LU R9, [R1+0x398] ;  /* 0x0003980001097983 */ /* 0x000f220000300800 */
[----:B0-----:R-:W-:-:S03]  /*a33f0*/  PRMT R5, R11, 0x4210, R25 ;  /* 0x000042100b057816 */ /* 0x001fc60000000019 */
[----:B------:R-:W4:Y:S01]  /*a3400*/  LDL.LU R11, [R1+0x390] ;  /* 0x00039000010b7983 */ /* 0x000f220000300800 */
[----:B--2---:R-:W-:Y:S02]  /*a3410*/  PRMT R4, R7, 0x4210, R28 ;  /* 0x0000421007047816 */ /* 0x004fe4000000001c */
[----:B------:R-:W-:Y:S02]  /*a3420*/  PRMT R7, R8, 0x4210, R27 ;  /* 0x0000421008077816 */ /* 0x000fe4000000001b */
[----:B------:R-:W2:Y:S04]  /*a3430*/  LDL.LU R8, [R1+0x3c00] ;  /* 0x003c000001087983 */ /* 0x000ea80000300800 */
[----:B---3--:R0:W-:Y:S04]  /*a3440*/  STSM.16.M88.4 [R16+0x200], R4 ;  /* 0x0002000410007844 */ /* 0x0081e80000000200 */
[----:B0-----:R-:W3:Y:S04]  /*a3450*/  LDL.LU.64 R6, [R1+0x3bf8] ;  /* 0x003bf80001067983 */ /* 0x001ee80000300a00 */
[----:B------:R-:W2:Y:S04]  /*a3460*/  LDL.LU.64 R4, [R1+0x3bf0] ;  /* 0x003bf00001047983 */ /* 0x000ea80000300a00 */
[----:B------:R0:W-:Y:S04]  /*a3470*/  STL [R1+0x3bd8], R15 ;  /* 0x003bd80f01007387 */ /* 0x0001e80000100800 */
[----:B0-----:R-:W3:Y:S04]  /*a3480*/  LDL.LU R15, [R1+0x2e0] ;  /* 0x0002e000010f7983 */ /* 0x001ee80000300800 */
[----:B------:R0:W-:Y:S04]  /*a3490*/  STL [R1+0x3bcc], R29 ;  /* 0x003bcc1d01007387 */ /* 0x0001e80000100800 */
[----:B0-----:R-:W2:Y:S04]  /*a34a0*/  LDL.LU R29, [R1+0x48] ;  /* 0x00004800011d7983 */ /* 0x001ea80000300800 */
[----:B------:R4:W-:Y:S04]  /*a34b0*/  STL [R1+0x3bc0], R14 ;  /* 0x003bc00e01007387 */ /* 0x0009e80000100800 */
[----:B------:R-:W-:Y:S04]  /*a34c0*/  STL [R1+0x3bbc], R13 ;  /* 0x003bbc0d01007387 */ /* 0x000fe80000100800 */
[----:B------:R-:W-:Y:S04]  /*a34d0*/  STL.64 [R1+0x3b90], R22 ;  /* 0x003b901601007387 */ /* 0x000fe80000100a00 */
[----:B------:R0:W-:Y:S01]  /*a34e0*/  STL.64 [R1+0x3b68], R26 ;  /* 0x003b681a01007387 */ /* 0x0001e20000100a00 */
[----:B----4-:R-:W-:-:S04]  /*a34f0*/  SHF.R.U32.HI R14, RZ, 0x8, R12 ;  /* 0x00000008ff0e7819 */ /* 0x010fc8000001160c */
[----:B------:R-:W-:Y:S02]  /*a3500*/  LOP3.LUT R14, R14, 0xffff, RZ, 0xc0, !PT ;  /* 0x0000ffff0e0e7812 */ /* 0x000fe400078ec0ff */
[----:B0-----:R-:W-:Y:S02]  /*a3510*/  SHF.R.U32.HI R26, RZ, 0x8, R9 ;  /* 0x00000008ff1a7819 */ /* 0x001fe40000011609 */
[----:B------:R-:W-:Y:S01]  /*a3520*/  SHF.R.U32.HI R9, RZ, 0x8, R11 ;  /* 0x00000008ff097819 */ /* 0x000fe2000001160b */
[----:B------:R-:W-:Y:S01]  /*a3530*/  BAR.SYNC.DEFER_BLOCKING 0x0 ;  /* 0x0000000000007b1d */ /* 0x000fe20000010000 */
[----:B--2---:R-:W-:-:S05]  /*a3540*/  IADD3 R22, P3, R29, R5, RZ ;  /* 0x000000051d167210 */ /* 0x004fca0007f7e0ff */
[----:B---3--:R-:W-:-:S05]  /*a3550*/  IMAD.X R23, R0, 0x1, R7, P3 ;  /* 0x0000000100177824 */ /* 0x008fca00018e0607 */
[----:B------:R0:W-:Y:S02]  /*a3560*/  STL.64 [R1+0x21c8], R22 ;  /* 0x0021c81601007387 */ /* 0x0001e40000100a00 */
[----:B0-----:R-:W-:-:S05]  /*a3570*/  IADD3 R22, P3, R29, R6, RZ ;  /* 0x000000061d167210 */ /* 0x001fca0007f7e0ff */
[----:B------:R-:W-:Y:S02]  /*a3580*/  IMAD.X R23, R0, 0x1, R8, P3 ;  /* 0x0000000100177824 */ /* 0x000fe400018e0608 */
[----:B------:R-:W2:Y:S04]  /*a3590*/  LDL.LU R0, [R1+0x3be8] ;  /* 0x003be80001007983 */ /* 0x000ea80000300800 */
[----:B------:R-:W3:Y:S04]  /*a35a0*/  LDL.LU R13, [R1+0x2e8] ;  /* 0x0002e800010d7983 */ /* 0x000ee80000300800 */
[----:B------:R0:W-:Y:S04]  /*a35b0*/  STL.64 [R1+0x21c0], R22 ;  /* 0x0021c01601007387 */ /* 0x0001e80000100a00 */
[----:B------:R-:W4:Y:S01]  /*a35c0*/  LDL.LU R12, [R1+0x3a4] ;  /* 0x0003a400010c7983 */ /* 0x000f220000300800 */
[----:B0-----:R-:W-:-:S03]  /*a35d0*/  SHF.R.U32.HI R23, RZ, 0x8, R24 ;  /* 0x00000008ff177819 */ /* 0x001fc60000011618 */
[----:B------:R-:W4:Y:S01]  /*a35e0*/  LDL.LU R22, [R1+0x2dc] ;  /* 0x0002dc0001167983 */ /* 0x000f220000300800 */
[----:B------:R-:W-:-:S04]  /*a35f0*/  LOP3.LUT R23, R23, 0xffff, RZ, 0xc0, !PT ;  /* 0x0000ffff17177812 */ /* 0x000fc800078ec0ff */
[----:B------:R-:W-:-:S05]  /*a3600*/  PRMT R24, R14, 0x3340, R23 ;  /* 0x000033400e187816 */ /* 0x000fca0000000017 */
[----:B------:R0:W-:Y:S04]  /*a3610*/  STL.64 [R1+0x3bd0], R24 ;  /* 0x003bd01801007387 */ /* 0x0001e80000100a00 */
[----:B0-----:R-:W4:Y:S04]  /*a3620*/  LDL.LU R25, [R1+0x44] ;  /* 0x0000440001197983 */ /* 0x001f280000300800 */
[----:B------:R-:W4:Y:S04]  /*a3630*/  LDL.LU R11, [R1+0x39c] ;  /* 0x00039c00010b7983 */ /* 0x000f280000300800 */
[----:B------:R-:W4:Y:S04]  /*a3640*/  LDL.LU R14, [R1+0x3a0] ;  /* 0x0003a000010e7983 */ /* 0x000f280000300800 */
[----:B------:R-:W4:Y:S01]  /*a3650*/  LDL.LU R23, [R1+0x2ec] ;  /* 0x0002ec0001177983 */ /* 0x000f220000300800 */
[----:B------:R-:W-:-:S02]  /*a3660*/  LOP3.LUT R24, R26, 0xffff, RZ, 0xc0, !PT ;  /* 0x0000ffff1a187812 */ /* 0x000fc400078ec0ff */
[----:B------:R-:W-:Y:S02]  /*a3670*/  SHF.R.U32.HI R15, RZ, 0x8, R15 ;  /* 0x00000008ff0f7819 */ /* 0x000fe4000001160f */
[----:B------:R-:W-:Y:S02]  /*a3680*/  LOP3.LUT R9, R9, 0xffff, RZ, 0xc0, !PT ;  /* 0x0000ffff09097812 */ /* 0x000fe400078ec0ff */
[----:B------:R-:W-:-:S04]  /*a3690*/  LOP3.LUT R15, R15, 0xffff, RZ, 0xc0, !PT ;  /* 0x0000ffff0f0f7812 */ /* 0x000fc800078ec0ff */
[----:B------:R-:W-:Y:S02]  /*a36a0*/  PRMT R27, R9, 0x3340, R15 ;  /* 0x00003340091b7816 */ /* 0x000fe4000000000f */
[----:B--2---:R-:W-:-:S05]  /*a36b0*/  PRMT R29, R24, 0x3340, R0 ;  /* 0x00003340181d7816 */ /* 0x004fca0000000000 */
[----:B------:R0:W-:Y:S04]  /*a36c0*/  STL.64 [R1+0x3be0], R28 ;  /* 0x003be01c01007387 */ /* 0x0001e80000100a00 */
[----:B------:R-:W2:Y:S01]  /*a36d0*/  LDL.LU R9, [R1+0x50] ;  /* 0x0000500001097983 */ /* 0x000ea20000300800 */
[----:B---3--:R-:W-:-:S04]  /*a36e0*/  SHF.R.U32.HI R13, RZ, 0x8, R13 ;  /* 0x00000008ff0d7819 */ /* 0x008fc8000001160d */
[----:B------:R-:W-:Y:S02]  /*a36f0*/  LOP3.LUT R13, R13, 0xffff, RZ, 0xc0, !PT ;  /* 0x0000ffff0d0d7812 */ /* 0x000fe400078ec0ff */
[----:B----4-:R-:W-:Y:S02]  /*a3700*/  SHF.R.U32.HI R22, RZ, 0x8, R22 ;  /* 0x00000008ff167819 */ /* 0x010fe40000011616 */
[----:B------:R-:W-:Y:S02]  /*a3710*/  SHF.R.S32.HI R15, RZ, 0x1f, R25 ;  /* 0x0000001fff0f7819 */ /* 0x000fe40000011419 */
[----:B0-----:R-:W-:-:S05]  /*a3720*/  IADD3 R28, P3, R25, R0, RZ ;  /* 0x00000000191c7210 */ /* 0x001fca0007f7e0ff */
[----:B------:R-:W-:-:S05]  /*a3730*/  IMAD.X R29, R15, 0x1, R2, P3 ;  /* 0x000000010f1d7824 */ /* 0x000fca00018e0602 */
[----:B------:R0:W-:Y:S01]  /*a3740*/  STL.64 [R1+0x21a0], R28 ;  /* 0x0021a01c01007387 */ /* 0x0001e20000100a00 */
[----:B------:R-:W-:Y:S02]  /*a3750*/  SHF.R.U32.HI R11, RZ, 0x8, R11 ;  /* 0x00000008ff0b7819 */ /* 0x000fe4000001160b */
[----:B------:R-:W-:Y:S01]  /*a3760*/  SHF.R.U32.HI R24, RZ, 0x8, R23 ;  /* 0x00000008ff187819 */ /* 0x000fe20000011617 */
[----:B------:R-:W3:Y:S01]  /*a3770*/  LDL.LU R26, [R1+0x3a8] ;  /* 0x0003a800011a7983 */ /* 0x000ee20000300800 */
[----:B0-----:R-:W-:-:S05]  /*a3780*/  IADD3 R28, P3, R25, R3, RZ ;  /* 0x00000003191c7210 */ /* 0x001fca0007f7e0ff */
[----:B------:R-:W-:Y:S01]  /*a3790*/  IMAD.X R29, R15, 0x1, R4, P3 ;  /* 0x000000010f1d7824 */ /* 0x000fe200018e0604 */
[----:B------:R-:W-:Y:S02]  /*a37a0*/  LOP3.LUT R11, R11, 0xffff, RZ, 0xc0, !PT ;  /* 0x0000ffff0b0b7812 */ /* 0x000fe400078ec0ff */
[----:B------:R-:W-:Y:S02]  /*a37b0*/  LOP3.LUT R24, R24, 0xffff, RZ, 0xc0, !PT ;  /* 0x0000ffff18187812 */ /* 0x000fe400078ec0ff */
[----:B------:R0:W-:Y:S01]  /*a37c0*/  STL.64 [R1+0x2198], R28 ;  /* 0x0021981c01007387 */ /* 0x0001e20000100a00 */
[----:B------:R-:W-:Y:S02]  /*a37d0*/  LOP3.LUT R22, R22, 0xffff, RZ, 0xc0, !PT ;  /* 0x0000ffff16167812 */ /* 0x000fe400078ec0ff */
[----:B------:R-:W-:Y:S02]  /*a37e0*/  PRMT R11, R11, 0x3340, R24 ;  /* 0x000033400b0b7816 */ /* 0x000fe40000000018 */
[----:B0-----:R-:W-:-:S02]  /*a37f0*/  IADD3 R28, P3, R25, R5, RZ ;  /* 0x00000005191c7210 */ /* 0x001fc40007f7e0ff */
[----:B------:R-:W-:Y:S02]  /*a3800*/  PRMT R13, R13, 0x3340, R22 ;  /* 0x000033400d0d7816 */ /* 0x000fe40000000016 */
[----:B------:R-:W4:Y:S01]  /*a3810*/  LDL.LU R22, [R1+0x454] ;  /* 0x0004540001167983 */ /* 0x000f220000300800 */
[----:B------:R-:W-:Y:S01]  /*a3820*/  IMAD.X R29, R15, 0x1, R7, P3 ;  /* 0x000000010f1d7824 */ /* 0x000fe200018e0607 */
[----:B------:R-:W-:Y:S02]  /*a3830*/  IADD3 R24, P3, R25, R6, RZ ;  /* 0x0000000619187210 */ /* 0x000fe40007f7e0ff */
[----:B------:R-:W4:Y:S03]  /*a3840*/  LDL.LU R23, [R1+0x450] ;  /* 0x0004500001177983 */ /* 0x000f260000300800 */
[----:B------:R-:W-:Y:S01]  /*a3850*/  IMAD.X R25, R15, 0x1, R8, P3 ;  /* 0x000000010f197824 */ /* 0x000fe200018e0608 */
[----:B------:R0:W-:Y:S04]  /*a3860*/  STL.64 [R1+0x2190], R28 ;  /* 0x0021901c01007387 */ /* 0x0001e80000100a00 */
[----:B0-----:R-:W2:Y:S04]  /*a3870*/  LDL.LU.64 R28, [R1+0x3be0] ;  /* 0x003be000011c7983 */ /* 0x001ea80000300a00 */
[----:B------:R-:W-:Y:S04]  /*a3880*/  STL.64 [R1+0x3ba0], R6 ;  /* 0x003ba00601007387 */ /* 0x000fe80000100a00 */
[----:B------:R-:W-:Y:S04]  /*a3890*/  STL.64 [R1+0x3b98], R4 ;  /* 0x003b980401007387 */ /* 0x000fe80000100a00 */
[----:B------:R-:W4:Y:S04]  /*a38a0*/  LDL.LU R15, [R1+0x3bd8] ;  /* 0x003bd800010f7983 */ /* 0x000f280000300800 */
[----:B------:R0:W-:Y:S04]  /*a38b0*/  STL.64 [R1+0x2188], R24 ;  /* 0x0021881801007387 */ /* 0x0001e80000100a00 */
[----:B0-----:R-:W2:Y:S01]  /*a38c0*/  LDL.LU.64 R24, [R1+0x3bd0] ;  /* 0x003bd00001187983 */ /* 0x001ea20000300a00 */
[----:B------:R-:W-:-:S04]  /*a38d0*/  SHF.R.U32.HI R12, RZ, 0x8, R12 ;  /* 0x00000008ff0c7819 */ /* 0x000fc8000001160c */
[----:B------:R-:W-:Y:S01]  /*a38e0*/  LOP3.LUT R12, R12, 0xffff, RZ, 0xc0, !PT ;  /* 0x0000ffff0c0c7812 */ /* 0x000fe200078ec0ff */
[----:B------:R0:W-:Y:S03]  /*a38f0*/  STL.64 [R1+0x3bb0], R18 ;  /* 0x003bb01201007387 */ /* 0x0001e60000100a00 */
[----:B------:R-:W-:-:S04]  /*a3900*/  PRMT R12, R12, 0x3340, R0 ;  /* 0x000033400c0c7816 */ /* 0x000fc80000000000 */
[----:B------:R-:W-:Y:S01]  /*a3910*/  PRMT R5, R27, 0x5410, R12 ;  /* 0x000054101b057816 */ /* 0x000fe2000000000c */
[----:B0-----:R-:W4:Y:S04]  /*a3920*/  LDL.LU R19, [R1+0x458] ;  /* 0x0004580001137983 */ /* 0x001f280000300800 */
[----:B------:R0:W-:Y:S01]  /*a3930*/  STL.64 [R1+0x3ba8], R16 ;  /* 0x003ba81001007387 */ /* 0x0001e20000100a00 */
[----:B---3--:R-:W-:-:S03]  /*a3940*/  SHF.R.U32.HI R4, RZ, 0x8, R26 ;  /* 0x00000008ff047819 */ /* 0x008fc6000001161a */
[----:B------:R-:W3:Y:S01]  /*a3950*/  LDL.LU R26, [R1+0x208] ;  /* 0x00020800011a7983 */ /* 0x000ee20000300800 */
[----:B------:R-:W-:-:S04]  /*a3960*/  LOP3.LUT R4, R4, 0xffff, RZ, 0xc0, !PT ;  /* 0x0000ffff04047812 */ /* 0x000fc800078ec0ff */
[----:B------:R-:W-:Y:S02]  /*a3970*/  PRMT R7, R4, 0x3340, R0 ;  /* 0x0000334004077816 */ /* 0x000fe40000000000 */
[----:B--2---:R-:W-:Y:S02]  /*a3980*/  PRMT R4, R24, 0x5410, R29 ;  /* 0x0000541018047816 */ /* 0x004fe4000000001d */
[----:B------:R-:W2:Y:S04]  /*a3990*/  LDL.LU R29, [R1+0x3bcc] ;  /* 0x003bcc00011d7983 */ /* 0x000ea80000300800 */
[----:B------:R-:W3:Y:S04]  /*a39a0*/  LDL.LU R24, [R1+0x3bc8] ;  /* 0x003bc80001187983 */ /* 0x000ee80000300800 */
[----:B------:R-:W2:Y:S01]  /*a39b0*/  LDL.LU R12, [R1+0x3bc4] ;  /* 0x003bc400010c7983 */ /* 0x000ea20000300800 */
[----:B------:R-:W-:-:S02]  /*a39c0*/  SHF.R.U32.HI R14, RZ, 0x8, R14 ;  /* 0x00000008ff0e7819 */ /* 0x000fc4000001160e */
[----:B------:R-:W-:Y:S02]  /*a39d0*/  SHF.R.S32.HI R27, RZ, 0x1f, R9 ;  /* 0x0000001fff1b7819 */ /* 0x000fe40000011409 */
[----:B------:R-:W-:Y:S02]  /*a39e0*/  LOP3.LUT R14, R14, 0xffff, RZ, 0xc0, !PT ;  /* 0x0000ffff0e0e7812 */ /* 0x000fe400078ec0ff */
[----:B0-----:R-:W-:Y:S02]  /*a39f0*/  IADD3 R16, P3, R9, R0, RZ ;  /* 0x0000000009107210 */ /* 0x001fe40007f7e0ff */
[----:B------:R-:W-:-:S03]  /*a3a00*/  PRMT R14, R14, 0x3340, R0 ;  /* 0x000033400e0e7816 */ /* 0x000fc60000000000 */
[----:B------:R-:W-:Y:S01]  /*a3a10*/  IMAD.X R17, R27, 0x1, R2, P3 ;  /* 0x000000011b117824 */ /* 0x000fe200018e0602 */
[----:B------:R-:W-:Y:S02]  /*a3a20*/  PRMT R6, R13, 0x5410, R14 ;  /* 0x000054100d067816 */ /* 0x000fe4000000000e */
[----:B------:R-:W3:Y:S01]  /*a3a30*/  LDL.LU R14, [R1+0x3bc0] ;  /* 0x003bc000010e7983 */ /* 0x000ee20000300800 */
[----:B----4-:R-:W-:-:S03]  /*a3a40*/  PRMT R4, R4, 0x5210, R19 ;  /* 0x0000521004047816 */ /* 0x010fc60000000013 */
[----:B------:R-:W4:Y:S04]  /*a3a50*/  LDL.LU R13, [R1+0x3bbc] ;  /* 0x003bbc00010d7983 */ /* 0x000f280000300800 */
[----:B------:R-:W-:Y:S01]  /*a3a60*/  STL.64 [R1+0x2160], R16 ;  /* 0x0021601001007387 */ /* 0x000fe20000100a00 */
[----:B------:R-:W-:-:S03]  /*a3a70*/  PRMT R7, R11, 0x5410, R7 ;  /* 0x000054100b077816 */ /* 0x000fc60000000007 */
[----:B------:R-:W4:Y:S04]  /*a3a80*/  LDL.LU R11, [R1+0x3bb8] ;  /* 0x003bb800010b7983 */ /* 0x000f280000300800 */
[----:B--2---:R-:W0:Y:S04]  /*a3a90*/  LDS.128 R16, [R12] ;  /* 0x000000000c107984 */ /* 0x004e280000000c00 */
[----:B0-----:R-:W-:Y:S04]  /*a3aa0*/  STL.64 [R1+0x540], R16 ;  /* 0x0005401001007387 */ /* 0x001fe80000100a00 */
[----:B------:R-:W-:Y:S04]  /*a3ab0*/  STL.64 [R1+0x548], R18 ;  /* 0x0005481201007387 */ /* 0x000fe80000100a00 */
[----:B------:R-:W0:Y:S01]  /*a3ac0*/  LDS.128 R16, [R12+0x400] ;  /* 0x000400000c107984 */ /* 0x000e220000000c00 */
[----:B---3--:R-:W-:-:S03]  /*a3ad0*/  PRMT R7, R7, 0x5210, R24 ;  /* 0x0000521007077816 */ /* 0x008fc60000000018 */
[----:B0-----:R-:W-:Y:S04]  /*a3ae0*/  STL.64 [R1+0x5f0], R16 ;  /* 0x0005f01001007387 */ /* 0x001fe80000100a00 */
[----:B------:R0:W-:Y:S04]  /*a3af0*/  STL.64 [R1+0x5f8], R18 ;  /* 0x0005f81201007387 */ /* 0x0001e80000100a00 */
[----:B0-----:R-:W2:Y:S04]  /*a3b00*/  LDL.LU.64 R18, [R1+0x3bb0] ;  /* 0x003bb00001127983 */ /* 0x001ea80000300a00 */
[----:B------:R-:W3:Y:S04]  /*a3b10*/  LDL.LU.64 R16, [R1+0x3ba8] ;  /* 0x003ba80001107983 */ /* 0x000ee80000300a00 */
[----:B------:R-:W4:Y:S01]  /*a3b20*/  LDL.LU R24, [R1+0x4c] ;  /* 0x00004c0001187983 */ /* 0x000f220000300800 */
[----:B------:R-:W-:-:S02]  /*a3b30*/  PRMT R5, R5, 0x5210, R22 ;  /* 0x0000521005057816 */ /* 0x000fc40000000016 */
[----:B------:R-:W-:Y:S01]  /*a3b40*/  PRMT R6, R6, 0x5210, R23 ;  /* 0x0000521006067816 */ /* 0x000fe20000000017 */
[----:B------:R-:W-:Y:S06]  /*a3b50*/  BAR.SYNC.DEFER_BLOCKING 0x0 ;  /* 0x0000000000007b1d */ /* 0x000fec0000010000 */
[----:B----4-:R0:W-:Y:S04]  /*a3b60*/  STL.64 [R1+0x3b80], R24 ;  /* 0x003b801801007387 */ /* 0x0101e80000100a00 */
[----:B---3--:R1:W-:Y:S04]  /*a3b70*/  STSM.16.M88.4 [R16], R4 ;  /* 0x0000000410007844 */ /* 0x0083e80000000200 */
[----:B0-----:R-:W3:Y:S04]  /*a3b80*/  LDL.LU R24, [R1+0x20c] ;  /* 0x00020c0001187983 */ /* 0x001ee80000300800 */
[----:B------:R3:W-:Y:S04]  /*a3b90*/  STL [R1+0x3b18], R12 ;  /* 0x003b180c01007387 */ /* 0x0007e80000100800 */
[----:B-1----:R-:W4:Y:S04]  /*a3ba0*/  LDL.LU.64 R6, [R1+0x3ba0] ;  /* 0x003ba00001067983 */ /* 0x002f280000300a00 */
[----:B------:R-:W2:Y:S01]  /*a3bb0*/  LDL.LU.64 R4, [R1+0x3b98] ;  /* 0x003b980001047983 */ /* 0x000ea20000300a00 */
[----:B------:R-:W-:-:S02]  /*a3bc0*/  IADD3 R22, P3, R9, R3, RZ ;  /* 0x0000000309167210 */ /* 0x000fc40007f7e0ff */
[----:B------:R-:W-:Y:S02]  /*a3bd0*/  SHF.R.U32.HI R15, RZ, 0x8, R15 ;  /* 0x00000008ff0f7819 */ /* 0x000fe4000001160f */
[----:B------:R-:W-:Y:S02]  /*a3be0*/  SHF.R.U32.HI R25, RZ, 0x8, R29 ;  /* 0x00000008ff197819 */ /* 0x000fe4000001161d */
[----:B------:R-:W-:Y:S02]  /*a3bf0*/  LOP3.LUT R15, R15, 0xffff, RZ, 0xc0, !PT ;  /* 0x0000ffff0f0f7812 */ /* 0x000fe400078ec0ff */
[----:B------:R-:W-:-:S04]  /*a3c00*/  LOP3.LUT R25, R25, 0xffff, RZ, 0xc0, !PT ;  /* 0x0000ffff19197812 */ /* 0x000fc800078ec0ff */
[----:B------:R-:W-:Y:S02]  /*a3c10*/  PRMT R15, R15, 0x3340, R25 ;  /* 0x000033400f0f7816 */ /* 0x000fe40000000019 */
[----:B---3--:R-:W-:Y:S02]  /*a3c20*/  SHF.R.U32.HI R12, RZ, 0x8, R24 ;  /* 0x00000008ff0c7819 */ /* 0x008fe40000011618 */
[----:B------:R-:W-:Y:S02]  /*a3c30*/  SHF.R.U32.HI R24, RZ, 0x8, R26 ;  /* 0x00000008ff187819 */ /* 0x000fe4000001161a */
[----:B------:R-:W-:Y:S02]  /*a3c40*/  LOP3.LUT R12, R12, 0xffff, RZ, 0xc0, !PT ;  /* 0x0000ffff0c0c7812 */ /* 0x000fe400078ec0ff */
[----:B------:R-:W-:-:S04]  /*a3c50*/  LOP3.LUT R24, R24, 0xffff, RZ, 0xc0, !PT ;  /* 0x0000ffff18187812 */ /* 0x000fc800078ec0ff */
[----:B------:R-:W-:Y:S01]  /*a3c60*/  PRMT R26, R12, 0x3340, R24 ;  /* 0x000033400c1a7816 */ /* 0x000fe20000000018 */
[----:B--2---:R-:W-:Y:S01]  /*a3c70*/  IMAD.X R23, R27, 0x1, R4, P3 ;  /* 0x000000011b177824 */ /* 0x004fe200018e0604 */
[----:B------:R-:W-:-:S04]  /*a3c80*/  IADD3 R24, P3, R9, R5, RZ ;  /* 0x0000000509187210 */ /* 0x000fc80007f7e0ff */
[----:B------:R0:W-:Y:S01]  /*a3c90*/  STL.64 [R1+0x2128], R22 ;  /* 0x0021281601007387 */ /* 0x0001e20000100a00 */
[----:B----4-:R-:W-:-:S03]  /*a3ca0*/  IMAD.X R25, R27, 0x1, R7, P3 ;  /* 0x000000011b197824 */ /* 0x010fc600018e0607 */
[----:B0-----:R-:W2:Y:S04]  /*a3cb0*/  LDL.LU.64 R22, [R1+0x3b90] ;  /* 0x003b900001167983 */ /* 0x001ea80000300a00 */
[----:B------:R-:W3:Y:S04]  /*a3cc0*/  LDL.LU R29, [R1+0x3b8c] ;  /* 0x003b8c00011d7983 */ /* 0x000ee80000300800 */
[----:B------:R0:W-:Y:S02]  /*a3cd0*/  STL.64 [R1+0x2158], R24 ;  /* 0x0021581801007387 */ /* 0x0001e40000100a00 */
[----:B0-----:R-:W-:-:S02]  /*a3ce0*/  IADD3 R24, P3, R9, R6, RZ ;  /* 0x0000000609187210 */ /* 0x001fc40007f7e0ff */
[----:B------:R-:W4:Y:S03]  /*a3cf0*/  LDL.LU R9, [R1+0x3b88] ;  /* 0x003b880001097983 */ /* 0x000f260000300800 */
[----:B------:R-:W-:Y:S01]  /*a3d00*/  IMAD.X R25, R27, 0x1, R8, P3 ;  /* 0x000000011b197824 */ /* 0x000fe200018e0608 */
[----:B------:R-:W-:Y:S04]  /*a3d10*/  STL.64 [R1+0x3b78], R6 ;  /* 0x003b780601007387 */ /* 0x000fe80000100a00 */
[----:B------:R0:W-:Y:S04]  /*a3d20*/  STL.64 [R1+0x2150], R24 ;  /* 0x0021501801007387 */ /* 0x0001e80000100a00 */
[----:B0-----:R-:W4:Y:S01]  /*a3d30*/  LDL.LU.64 R24, [R1+0x3b80] ;  /* 0x003b800001187983 */ /* 0x001f220000300a00 */
[----:B------:R-:W-:-:S03]  /*a3d40*/  SHF.R.U32.HI R11, RZ, 0x8, R11 ;  /* 0x00000008ff0b7819 */ /* 0x000fc6000001160b */
[----:B------:R-:W4:Y:S01]  /*a3d50*/  LDL.LU R12, [R1+0x2c8] ;  /* 0x0002c800010c7983 */ /* 0x000f220000300800 */
[----:B------:R-:W-:Y:S02]  /*a3d60*/  LOP3.LUT R11, R11, 0xffff, RZ, 0xc0, !PT ;  /* 0x0000ffff0b0b7812 */ /* 0x000fe400078ec0ff */
[----:B---3--:R-:W-:-:S04]  /*a3d70*/  SHF.R.U32.HI R6, RZ, 0x8, R29 ;  /* 0x00000008ff067819 */ /* 0x008fc8000001161d */
[----:B------:R-:W-:Y:S02]  /*a3d80*/  LOP3.LUT R6, R6, 0xffff, RZ, 0xc0, !PT ;  /* 0x0000ffff06067812 */ /* 0x000fe400078ec0ff */
[----:B--2---:R-:W-:Y:S02]  /*a3d90*/  SHF.R.U32.HI R7, RZ, 0x8, R22 ;  /* 0x00000008ff077819 */ /* 0x004fe40000011616 */
[----:B------:R-:W-:Y:S02]  /*a3da0*/  PRMT R27, R6, 0x3340, R0 ;  /* 0x00003340061b7816 */ /* 0x000fe40000000000 */
[----:B------:R-:W-:Y:S02]  /*a3db0*/  SHF.R.U32.HI R6, RZ, 0x8, R23 ;  /* 0x00000008ff067819 */ /* 0x000fe40000011617 */
[----:B------:R-:W-:Y:S02]  /*a3dc0*/  LOP3.LUT R7, R7, 0xffff, RZ, 0xc0, !PT ;  /* 0x0000ffff07077812 */ /* 0x000fe400078ec0ff */
[----:B------:R-:W-:-:S02]  /*a3dd0*/  LOP3.LUT R6, R6, 0xffff, RZ, 0xc0, !PT ;  /* 0x0000ffff06067812 */ /* 0x000fc400078ec0ff */
[----:B------:R-:W-:Y:S02]  /*a3de0*/  PRMT R22, R11, 0x3340, R0 ;  /* 0x000033400b167816 */ /* 0x000fe40000000000 */
[----:B------:R-:W-:Y:S02]  /*a3df0*/  PRMT R11, R6, 0x3340, R7 ;  /* 0x00003340060b7816 */ /* 0x000fe40000000007 */
[----:B----4-:R-:W-:-:S04]  /*a3e00*/  SHF.R.U32.HI R9, RZ, 0x8, R9 ;  /* 0x00000008ff097819 */ /* 0x010fc80000011609 */
[----:B------:R-:W-:Y:S02]  /*a3e10*/  LOP3.LUT R9, R9, 0xffff, RZ, 0xc0, !PT ;  /* 0x0000ffff09097812 */ /* 0x000fe400078ec0ff */
[----:B------:R-:W-:Y:S02]  /*a3e20*/  SHF.R.S32.HI R23, RZ, 0x1f, R24 ;  /* 0x0000001fff177819 */ /* 0x000fe40000011418 */
[----:B------:R-:W-:-:S05]  /*a3e30*/  IADD3 R6, P3, R24, R0, RZ ;  /* 0x0000000018067210 */ /* 0x000fca0007f7e0ff */
[----:B------:R-:W-:-:S05]  /*a3e40*/  IMAD.X R7, R23, 0x1, R2, P3 ;  /* 0x0000000117077824 */ /* 0x000fca00018e0602 */
[----:B------:R0:W-:Y:S04]  /*a3e50*/  STL.64 [R1+0x2108], R6 ;  /* 0x0021080601007387 */ /* 0x0001e80000100a00 */
[----:B------:R-:W2:Y:S01]  /*a3e60*/  LDL.LU R29, [R1+0x5c] ;  /* 0x00005c00011d7983 */ /* 0x000ea20000300800 */
[----:B0-----:R-:W-:Y:S02]  /*a3e70*/  SHF.R.U32.HI R6, RZ, 0x8, R14 ;  /* 0x00000008ff067819 */ /* 0x001fe4000001160e */
[----:B------:R-:W-:Y:S01]  /*a3e80*/  SHF.R.U32.HI R7, RZ, 0x8, R13 ;  /* 0x00000008ff077819 */ /* 0x000fe2000001160d */
[----:B------:R-:W3:Y:S01]  /*a3e90*/  LDL.LU R14, [R1+0x58] ;  /* 0x00005800010e7983 */ /* 0x000ee20000300800 */
[----:B------:R-:W-:Y:S02]  /*a3ea0*/  LOP3.LUT R6, R6, 0xffff, RZ, 0xc0, !PT ;  /* 0x0000ffff06067812 */ /* 0x000fe400078ec0ff */
[----:B------:R-:W-:-:S02]  /*a3eb0*/  LOP3.LUT R7, R7, 0xffff, RZ, 0xc0, !PT ;  /* 0x0000ffff07077812 */ /* 0x000fc400078ec0ff */
[----:B------:R-:W-:Y:S02]  /*a3ec0*/  PRMT R13, R9, 0x3340, R0 ;  /* 0x00003340090d7816 */ /* 0x000fe40000000000 */
[----:B------:R-:W-:Y:S02]  /*a3ed0*/  PRMT R9, R6, 0x3340, R7 ;  /* 0x0000334006097816 */ /* 0x000fe40000000007 */
[----:B------:R-:W-:-:S05]  /*a3ee0*/  IADD3 R6, P3, R24, R3, RZ ;  /* 0x0000000318067210 */ /* 0x000fca0007f7e0ff */
[----:B------:R-:W-:-:S05]  /*a3ef0*/  IMAD.X R7, R23, 0x1, R4, P3 ;  /* 0x0000000117077824 */ /* 0x000fca00018e0604 */
[----:B------:R0:W-:Y:S04]  /*a3f00*/  STL.64 [R1+0x2100], R6 ;  /* 0x0021000601007387 */ /* 0x0001e80000100a00 */
[----:B0-----:R-:W4:Y:S01]  /*a3f10*/  LDL.LU.64 R6, [R1+0x3b78] ;  /* 0x003b780001067983 */ /* 0x001f220000300a00 */
[----:B------:R-:W-:-:S05]  /*a3f20*/  PRMT R26, R26, 0x5410, R27 ;  /* 0x000054101a1a7816 */ /* 0x000fca000000001b */
[----:B------:R0:W-:Y:S04]  /*a3f30*/  STL [R1+0x3b70], R26 ;  /* 0x003b701a01007387 */ /* 0x0001e80000100800 */
[----:B------:R1:W-:Y:S01]  /*a3f40*/  STL.64 [R1+0x3b60], R16 ;  /* 0x003b601001007387 */ /* 0x0003e20000100a00 */
[----:B0-----:R-:W-:-:S05]  /*a3f50*/  IADD3 R26, P3, R24, R5, RZ ;  /* 0x00000005181a7210 */ /* 0x001fca0007f7e0ff */
[----:B----4-:R-:W-:Y:S01]  /*a3f60*/  IMAD.X R27, R23, 0x1, R7, P3 ;  /* 0x00000001171b7824 */ /* 0x010fe200018e0607 */
[----:B-1----:R-:W-:-:S05]  /*a3f70*/  IADD3 R16, P3, R24, R6, RZ ;  /* 0x0000000618107210 */ /* 0x002fca0007f7e0ff */
[----:B------:R-:W-:Y:S01]  /*a3f80*/  IMAD.X R17, R23, 0x1, R8, P3 ;  /* 0x0000000117117824 */ /* 0x000fe200018e0608 */
[----:B------:R2:W-:Y:S04]  /*a3f90*/  STL.64 [R1+0x20f8], R26 ;  /* 0x0020f81a01007387 */ /* 0x0005e80000100a00 */
[----:B------:R0:W-:Y:S04]  /*a3fa0*/  STL.64 [R1+0x20f0], R16 ;  /* 0x0020f01001007387 */ /* 0x0001e80000100a00 */
[----:B------:R-:W4:Y:S04]  /*a3fb0*/  LDL.LU R23, [R1+0xd0] ;  /* 0x0000d00001177983 */ /* 0x000f280000300800 */
[----:B------:R-:W3:Y:S01]  /*a3fc0*/  LDL.LU R24, [R1+0xd4] ;  /* 0x0000d40001187983 */ /* 0x000ee20000300800 */
[----:B------:R-:W-:-:S04]  /*a3fd0*/  SHF.R.U32.HI R12, RZ, 0x8, R12 ;  /* 0x00000008ff0c7819 */ /* 0x000fc8000001160c */
[----:B------:R-:W-:-:S04]  /*a3fe0*/  LOP3.LUT R12, R12, 0xffff, RZ, 0xc0, !PT ;  /* 0x0000ffff0c0c7812 */ /* 0x000fc800078ec0ff */
[----:B------:R-:W-:Y:S02]  /*a3ff0*/  PRMT R12, R12, 0x3340, R0 ;  /* 0x000033400c0c7816 */ /* 0x000fe40000000000 */
[----:B--2---:R-:W-:Y:S02]  /*a4000*/  IADD3 R26, P3, R29, R0, RZ ;  /* 0x000000001d1a7210 */ /* 0x004fe40007f7e0ff */
[----:B------:R-:W-:Y:S02]  /*a4010*/  PRMT R12, R9, 0x5410, R12 ;  /* 0x00005410090c7816 */ /* 0x000fe4000000000c */
[----:B------:R-:W-:Y:S02]  /*a4020*/  SHF.R.S32.HI R9, RZ, 0x1f, R29 ;  /* 0x0000001fff097819 */ /* 0x000fe4000001141d */
[----:B0-----:R-:W-:Y:S02]  /*a4030*/  PRMT R16, R11, 0x5410, R13 ;  /* 0x000054100b107816 */ /* 0x001fe4000000000d */
[----:B------:R-:W-:Y:S01]  /*a4040*/  PRMT R17, R15, 0x5410, R22 ;  /* 0x000054100f117816 */ /* 0x000fe20000000016 */
[----:B------:R-:W-:Y:S01]  /*a4050*/  IMAD.X R27, R9, 0x1, R2, P3 ;  /* 0x00000001091b7824 */ /* 0x000fe200018e0602 */
[----:B---3--:R-:W-:Y:S04]  /*a4060*/  STL [R1+0x3b58], R24 ;  /* 0x003b581801007387 */ /* 0x008fe80000100800 */
[----:B------:R-:W2:Y:S04]  /*a4070*/  LDL.LU R13, [R1+0xd8] ;  /* 0x0000d800010d7983 */ /* 0x000ea80000300800 */
[----:B------:R-:W2:Y:S04]  /*a4080*/  LDL.LU R22, [R1+0xdc] ;  /* 0x0000dc0001167983 */ /* 0x000ea80000300800 */
[----:B------:R-:W3:Y:S04]  /*a4090*/  LDL.LU R11, [R1+0x1300] ;  /* 0x00130000010b7983 */ /* 0x000ee80000300800 */
[----:B------:R-:W3:Y:S04]  /*a40a0*/  LDL.LU R15, [R1+0x1304] ;  /* 0x00130400010f7983 */ /* 0x000ee80000300800 */
[----:B------:R0:W-:Y:S04]  /*a40b0*/  STL.64 [R1+0x2120], R26 ;  /* 0x0021201a01007387 */ /* 0x0001e80000100a00 */
[----:B0-----:R-:W4:Y:S02]  /*a40c0*/  LDL.LU R26, [R1+0x3b70] ;  /* 0x003b7000011a7983 */ /* 0x001f240000300800 */
[----:B----4-:R-:W-:-:S02]  /*a40d0*/  PRMT R24, R26, 0x5210, R28 ;  /* 0x000052101a187816 */ /* 0x010fc4000000001c */
[----:B------:R-:W-:-:S05]  /*a40e0*/  IADD3 R26, P3, R29, R3, RZ ;  /* 0x000000031d1a7210 */ /* 0x000fca0007f7e0ff */
[----:B------:R-:W-:-:S05]  /*a40f0*/  IMAD.X R27, R9, 0x1, R4, P3 ;  /* 0x00000001091b7824 */ /* 0x000fca00018e0604 */
[----:B------:R0:W-:Y:S04]  /*a4100*/  STL.64 [R1+0x2148], R26 ;  /* 0x0021481a01007387 */ /* 0x0001e80000100a00 */
[----:B0-----:R-:W4:Y:S01]  /*a4110*/  LDL.LU.64 R26, [R1+0x3b68] ;  /* 0x003b6800011a7983 */ /* 0x001f220000300a00 */
[----:B------:R-:W-:Y:S02]  /*a4120*/  PRMT R25, R17, 0x5210, R25 ;  /* 0x0000521011197816 */ /* 0x000fe40000000019 */
[----:B----4-:R-:W-:Y:S02]  /*a4130*/  PRMT R26, R16, 0x5210, R26 ;  /* 0x00005210101a7816 */ /* 0x010fe4000000001a */
[----:B------:R-:W-:-:S05]  /*a4140*/  IADD3 R16, P3, R29, R5, RZ ;  /* 0x000000051d107210 */ /* 0x000fca0007f7e0ff */
[----:B------:R-:W-:-:S05]  /*a4150*/  IMAD.X R17, R9, 0x1, R7, P3 ;  /* 0x0000000109117824 */ /* 0x000fca00018e0607 */
[----:B------:R0:W-:Y:S04]  /*a4160*/  STL.64 [R1+0x2180], R16 ;  /* 0x0021801001007387 */ /* 0x0001e80000100a00 */
[----:B0-----:R-:W4:Y:S01]  /*a4170*/  LDL.LU.64 R16, [R1+0x3b60] ;  /* 0x003b600001107983 */ /* 0x001f220000300a00 */
[----:B------:R-:W-:Y:S02]  /*a4180*/  IADD3 R28, P3, R29, R6, RZ ;  /* 0x000000061d1c7210 */ /* 0x000fe40007f7e0ff */
[----:B------:R-:W-:-:S03]  /*a4190*/  PRMT R27, R12, 0x5210, R27 ;  /* 0x000052100c1b7816 */ /* 0x000fc6000000001b */
[----:B------:R-:W-:-:S05]  /*a41a0*/  IMAD.X R29, R9, 0x1, R8, P3 ;  /* 0x00000001091d7824 */ /* 0x000fca00018e0608 */
[----:B------:R-:W-:Y:S04]  /*a41b0*/  STL.64 [R1+0x2178], R28 ;  /* 0x0021781c01007387 */ /* 0x000fe80000100a00 */
[----:B----4-:R0:W-:Y:S04]  /*a41c0*/  STSM.16.M88.4 [R16+0x200], R24 ;  /* 0x0002001810007844 */ /* 0x0101e80000000200 */
[----:B0-----:R-:W4:Y:S01]  /*a41d0*/  LDL.LU R24, [R1+0x3b58] ;  /* 0x003b580001187983 */ /* 0x001f220000300800 */
[----:B------:R-:W-:Y:S01]  /*a41e0*/  SHF.R.S32.HI R9, RZ, 0x1f, R14 ;  /* 0x0000001fff097819 */ /* 0x000fe2000001140e */
[----:B------:R-:W-:Y:S01]  /*a41f0*/  BAR.SYNC.DEFER_BLOCKING 0x0 ;  /* 0x0000000000007b1d */ /* 0x000fe20000010000 */
[----:B------:R-:W-:-:S05]  /*a4200*/  IADD3 R28, P3, R14, R0, RZ ;  /* 0x000000000e1c7210 */ /* 0x000fca0007f7e0ff */
[----:B------:R-:W-:-:S05]  /*a4210*/  IMAD.X R29, R9, 0x1, R2, P3 ;  /* 0x00000001091d7824 */ /* 0x000fca00018e0602 */
[----:B------:R-:W-:Y:S04]  /*a4220*/  STL.64 [R1+0x2170], R28 ;  /* 0x0021701c01007387 */ /* 0x000fe80000100a00 */
[----:B------:R-:W-:Y:S01]  /*a4230*/  STL [R1+0x3b1c], R16 ;  /* 0x003b1c1001007387 */ /* 0x000fe20000100800 */
[----:B---3--:R-:W-:Y:S02]  /*a4240*/  F2FP.SATFINITE.E5M2.F32.PACK_AB_MERGE_C R15, R15, R11, RZ ;  /* 0x0000000b0f0f723e */ /* 0x008fe400048060ff */
[----:B----4-:R-:W-:Y:S02]  /*a4250*/  F2FP.SATFINITE.E5M2.F32.PACK_AB_MERGE_C R12, R24, R23, RZ ;  /* 0x00000017180c723e */ /* 0x010fe400048060ff */
[----:B------:R-:W-:-:S03]  /*a4260*/  IADD3 R24, P3, R14, R3, RZ ;  /* 0x000000030e187210 */ /* 0x000fc60007f7e0ff */
[----:B------:R2:W-:Y:S02]  /*a4270*/  STL [R1+0xb0], R12 ;  /* 0x0000b00c01007387 */ /* 0x0005e40000100800 */
[----:B------:R-:W-:Y:S01]  /*a4280*/  IMAD.X R25, R9, 0x1, R4, P3 ;  /* 0x0000000109197824 */ /* 0x000fe200018e0604 */
[----:B--2---:R-:W-:-:S05]  /*a4290*/  F2FP.SATFINITE.E5M2.F32.PACK_AB_MERGE_C R12, R22, R13, RZ ;  /* 0x0000000d160c723e */ /* 0x004fca00048060ff */
[----:B------:R0:W-:Y:S04]  /*a42a0*/  STL [R1+0x3b20], R12 ;  /* 0x003b200c01007387 */ /* 0x0001e80000100800 */
[----:B------:R-:W-:Y:S01]  /*a42b0*/  STL.64 [R1+0x2118], R24 ;  /* 0x0021181801007387 */ /* 0x000fe20000100a00 */
[----:B0-----:R-:W-:-:S03]  /*a42c0*/  IADD3 R12, P3, R14, R5, RZ ;  /* 0x000000050e0c7210 */ /* 0x001fc60007f7e0ff */
[----:B------:R-:W-:Y:S04]  /*a42d0*/  STL [R1+0x3b24], R15 ;  /* 0x003b240f01007387 */ /* 0x000fe80000100800 */
[----:B------:R0:W-:Y:S01]  /*a42e0*/  STL.64 [R1+0x3b50], R4 ;  /* 0x003b500401007387 */ /* 0x0001e20000100a00 */
[----:B------:R-:W-:-:S03]  /*a42f0*/  IMAD.X R13, R9, 0x1, R7, P3 ;  /* 0x00000001090d7824 */ /* 0x000fc600018e0607 */
[----:B------:R-:W-:Y:S01]  /*a4300*/  STL.64 [R1+0x3b48], R6 ;  /* 0x003b480601007387 */ /* 0x000fe20000100a00 */
[----:B0-----:R-:W-:-:S03]  /*a4310*/  IADD3 R4, P3, R14, R6, RZ ;  /* 0x000000060e047210 */ /* 0x001fc60007f7e0ff */
[----:B------:R-:W-:Y:S02]  /*a4320*/  STL.64 [R1+0x20e8], R12 ;  /* 0x0020e80c01007387 */ /* 0x000fe40000100a00 */
[----:B------:R-:W-:Y:S02]  /*a4330*/  IMAD.X R5, R9, 0x1, R8, P3 ;  /* 0x0000000109057824 */ /* 0x000fe400018e0608 */
[----:B------:R-:W2:Y:S04]  /*a4340*/  LDL.LU R11, [R1+0x130c] ;  /* 0x00130c00010b7983 */ /* 0x000ea80000300800 */
[----:B------:R0:W-:Y:S04]  /*a4350*/  STL.64 [R1+0x20e0], R4 ;  /* 0x0020e00401007387 */ /* 0x0001e80000100a00 */
[----:B0-----:R-:W3:Y:S04]  /*a4360*/  LDL.LU R4, [R1+0xac0] ;  /* 0x000ac00001047983 */ /* 0x001ee80000300800 */
        /* <DEDUP_REMOVED lines=10> */
[----:B--2---:R0:W-:Y:S04]  /*a4410*/  STL.64 [R1+0x3b40], R8 ;  /* 0x003b400801007387 */ /* 0x0041e80000100a00 */
[----:B0-----:R-:W2:Y:S04]  /*a4420*/  LDL.LU R8, [R1+0x770] ;  /* 0x0007700001087983 */ /* 0x001ea80000300800 */
[----:B------:R-:W2:Y:S04]  /*a4430*/  LDL.LU R9, [R1+0x778] ;  /* 0x0007780001097983 */ /* 0x000ea80000300800 */
[----:B------:R-:W3:Y:S04]  /*a4440*/  LDL.LU R15, [R1+0x6b8] ;  /* 0x0006b800010f7983 */ /* 0x000ee80000300800 */
[----:B---3--:R0:W-:Y:S04]  /*a4450*/  STL [R1+0x3b28], R15 ;  /* 0x003b280f01007387 */ /* 0x0081e80000100800 */
[----:B0-----:R-:W3:Y:S04]  /*a4460*/  LDL.LU R15, [R1+0x6b0] ;  /* 0x0006b000010f7983 */ /* 0x001ee80000300800 */
[----:B------:R-:W4:Y:S04]  /*a4470*/  LDL.LU R12, [R1+0x440] ;  /* 0x00044000010c7983 */ /* 0x000f280000300800 */
[----:B----4-:R0:W-:Y:S04]  /*a4480*/  STL [R1+0x3b38], R12 ;  /* 0x003b380c01007387 */ /* 0x0101e80000100800 */
[----:B0-----:R-:W4:Y:S04]  /*a4490*/  LDL.LU R12, [R1+0x1308] ;  /* 0x00130800010c7983 */ /* 0x001f280000300800 */
[----:B------:R-:W3:Y:S04]  /*a44a0*/  LDL.LU R14, [R1+0x444] ;  /* 0x00044400010e7983 */ /* 0x000ee80000300800 */
[----:B---3--:R0:W-:Y:S04]  /*a44b0*/  STL.64 [R1+0x3b30], R14 ;  /* 0x003b300e01007387 */ /* 0x0081e80000100a00 */
[----:B0-----:R-:W3:Y:S01]  /*a44c0*/  LDL.LU R15, [R1+0x54] ;  /* 0x00005400010f7983 */ /* 0x001ee20000300800 */
[----:B----4-:R-:W-:-:S02]  /*a44d0*/  F2FP.SATFINITE.E5M2.F32.PACK_AB_MERGE_C R11, R11, R12, RZ ;  /* 0x0000000c0b0b723e */ /* 0x010fc400048060ff */
[----:B------:R-:W-:Y:S01]  /*a44e0*/  F2FP.SATFINITE.E5M2.F32.PACK_AB_MERGE_C R26, R26, R4, RZ ;  /* 0x000000041a1a723e */ /* 0x000fe200048060ff */
[----:B------:R-:W4:Y:S01]  /*a44f0*/  LDL.LU R16, [R1+0x448] ;  /* 0x0004480001107983 */ /* 0x000f220000300800 */
[----:B------:R-:W-:-:S03]  /*a4500*/  F2FP.SATFINITE.E5M2.F32.PACK_AB_MERGE_C R23, R23, R5, RZ ;  /* 0x000000051717723e */ /* 0x000fc600048060ff */
[----:B------:R-:W4:Y:S04]  /*a4510*/  LDL.LU R28, [R1+0x44c] ;  /* 0x00044c00011c7983 */ /* 0x000f280000300800 */
[----:B------:R-:W4:Y:S04]  /*a4520*/  LDL.LU R27, [R1+0x384] ;  /* 0x00038400011b7983 */ /* 0x000f280000300800 */
[----:B------:R-:W4:Y:S01]  /*a4530*/  LDL.LU R25, [R1+0x38c] ;  /* 0x00038c0001197983 */ /* 0x000f220000300800 */
[----:B---3--:R-:W-:Y:S02]  /*a4540*/  SHF.R.S32.HI R12, RZ, 0x1f, R15 ;  /* 0x0000001fff0c7819 */ /* 0x008fe4000001140f */
[----:B------:R-:W-:-:S05]  /*a4550*/  IADD3 R4, P3, R15, R0, RZ ;  /* 0x000000000f047210 */ /* 0x000fca0007f7e0ff */
[----:B------:R-:W-:-:S05]  /*a4560*/  IMAD.X R5, R12, 0x1, R2, P3 ;  /* 0x000000010c057824 */ /* 0x000fca00018e0602 */
[----:B------:R0:W-:Y:S04]  /*a4570*/  STL.64 [R1+0x20a0], R4 ;  /* 0x0020a00401007387 */ /* 0x0001e80000100a00 */
[----:B0-----:R-:W3:Y:S01]  /*a4580*/  LDL.LU.64 R4, [R1+0x3b50] ;  /* 0x003b500001047983 */ /* 0x001ee20000300a00 */
[----:B------:R-:W-:Y:S02]  /*a4590*/  F2FP.SATFINITE.E5M2.F32.PACK_AB_MERGE_C R13, R13, R6, RZ ;  /* 0x000000060d0d723e */ /* 0x000fe400048060ff */
[----:B------:R-:W-:Y:S02]  /*a45a0*/  IADD3 R6, P3, R15, R3, RZ ;  /* 0x000000030f067210 */ /* 0x000fe40007f7e0ff */
[----:B------:R-:W-:-:S03]  /*a45b0*/  F2FP.SATFINITE.E5M2.F32.PACK_AB_MERGE_C R22, R22, R7, RZ ;  /* 0x000000071616723e */ /* 0x000fc600048060ff */
[----:B---3--:R-:W-:-:S05]  /*a45c0*/  IMAD.X R7, R12, 0x1, R4, P3 ;  /* 0x000000010c077824 */ /* 0x008fca00018e0604 */
[----:B------:R0:W-:Y:S04]  /*a45d0*/  STL.64 [R1+0x2090], R6 ;  /* 0x0020900601007387 */ /* 0x0001e80000100a00 */
[----:B0-----:R-:W3:Y:S01]  /*a45e0*/  LDL.LU.64 R6, [R1+0x3b48] ;  /* 0x003b480001067983 */ /* 0x001ee20000300a00 */
[----:B--2---:R-:W-:Y:S02]  /*a45f0*/  F2FP.SATFINITE.E5M2.F32.PACK_AB_MERGE_C R24, R24, R8, RZ ;  /* 0x000000081818723e */ /* 0x004fe400048060ff */
[----:B------:R-:W-:Y:S02]  /*a4600*/  IADD3 R8, P3, R15, R5, RZ ;  /* 0x000000050f087210 */ /* 0x000fe40007f7e0ff */
[----:B------:R-:W-:-:S03]  /*a4610*/  F2FP.SATFINITE.E5M2.F32.PACK_AB_MERGE_C R29, R29, R9, RZ ;  /* 0x000000091d1d723e */ /* 0x000fc600048060ff */
[----:B---3--:R-:W-:-:S05]  /*a4620*/  IMAD.X R9, R12, 0x1, R7, P3 ;  /* 0x000000010c097824 */ /* 0x008fca00018e0607 */
[----:B------:R0:W-:Y:S04]  /*a4630*/  STL.64 [R1+0x2070], R8 ;  /* 0x0020700801007387 */ /* 0x0001e80000100a00 */
[----:B0-----:R-:W2:Y:S01]  /*a4640*/  LDL.LU.64 R8, [R1+0x3b40] ;  /* 0x003b400001087983 */ /* 0x001ea20000300a00 */
[----:B------:R-:W-:Y:S01]  /*a4650*/  IADD3 R14, P3, R15, R6, RZ ;  /* 0x000000060f0e7210 */ /* 0x000fe20007f7e0ff */
[----:B------:R-:W-:Y:S02]  /*a4660*/  IMAD.MOV.U32 R15, RZ, RZ, R12 ;  /* 0x000000ffff0f7224 */ /* 0x000fe400078e000c */
[----:B------:R-:W3:Y:S04]  /*a4670*/  LDL.LU R12, [R1+0x3b38] ;  /* 0x003b3800010c7983 */ /* 0x000ee80000300800 */
[----:B------:R0:W-:Y:S04]  /*a4680*/  STL.64 [R1+0x3b00], R6 ;  /* 0x003b000601007387 */ /* 0x0001e80000100a00 */
[----:B0-----:R-:W4:Y:S04]  /*a4690*/  LDL.LU R6, [R1+0x6bc] ;  /* 0x0006bc0001067983 */ /* 0x001f280000300800 */
[----:B------:R-:W4:Y:S04]  /*a46a0*/  LDL.LU R7, [R1+0xb0] ;  /* 0x0000b00001077983 */ /* 0x000f280000300800 */
[----:B------:R0:W-:Y:S04]  /*a46b0*/  STL.64 [R1+0x3af8], R4 ;  /* 0x003af80401007387 */ /* 0x0001e80000100a00 */
[----:B0-----:R-:W4:Y:S04]  /*a46c0*/  LDL.LU R4, [R1+0x380] ;  /* 0x0003800001047983 */ /* 0x001f280000300800 */
[----:B------:R-:W4:Y:S01]  /*a46d0*/  LDL.LU R5, [R1+0x388] ;  /* 0x0003880001057983 */ /* 0x000f220000300800 */
[----:B--2---:R-:W-:-:S05]  /*a46e0*/  IMAD.X R15, R15, 0x1, R8, P3 ;  /* 0x000000010f0f7824 */ /* 0x004fca00018e0608 */
[----:B------:R0:W-:Y:S04]  /*a46f0*/  STL.64 [R1+0x2068], R14 ;  /* 0x0020680e01007387 */ /* 0x0001e80000100a00 */
[----:B0-----:R-:W2:Y:S02]  /*a4700*/  LDL.LU.64 R14, [R1+0x3b30] ;  /* 0x003b3000010e7983 */ /* 0x001ea40000300a00 */
[----:B--2---:R-:W-:Y:S02]  /*a4710*/  F2FP.SATFINITE.E5M2.F32.PACK_AB_MERGE_C R9, R9, R15, RZ ;  /* 0x0000000f0909723e */ /* 0x004fe400048060ff */
[----:B------:R-:W2:Y:S01]  /*a4720*/  LDL.LU R15, [R1+0x3b28] ;  /* 0x003b2800010f7983 */ /* 0x000ea20000300800 */
[----:B---3--:R-:W-:Y:S02]  /*a4730*/  F2FP.SATFINITE.E5M2.F32.PACK_AB_MERGE_C R14, R14, R12, RZ ;  /* 0x0000000c0e0e723e */ /* 0x008fe400048060ff */
[----:B----4-:R-:W-:-:S02]  /*a4740*/  F2FP.SATFINITE.E5M2.F32.PACK_AB_MERGE_C R27, R27, R4, RZ ;  /* 0x000000041b1b723e */ /* 0x010fc400048060ff */
[----:B--2---:R-:W-:Y:S02]  /*a4750*/  F2FP.SATFINITE.E5M2.F32.PACK_AB_MERGE_C R6, R6, R15, RZ ;  /* 0x0000000f0606723e */ /* 0x004fe400048060ff */
[----:B------:R-:W2:Y:S04]  /*a4760*/  LDL.LU R15, [R1+0x3b24] ;  /* 0x003b2400010f7983 */ /* 0x000ea80000300800 */
[----:B------:R-:W3:Y:S01]  /*a4770*/  LDL.LU R12, [R1+0x3b20] ;  /* 0x003b2000010c7983 */ /* 0x000ee20000300800 */
[----:B------:R-:W-:Y:S02]  /*a4780*/  LOP3.LUT R4, R7, 0xffff, RZ, 0xc0, !PT ;  /* 0x0000ffff07047812 */ /* 0x000fe400078ec0ff */
[----:B------:R-:W-:Y:S02]  /*a4790*/  LOP3.LUT R24, R24, 0xffff, RZ, 0xc0, !PT ;  /* 0x0000ffff18187812 */ /* 0x000fe400078ec0ff */
[----:B------:R-:W-:-:S02]  /*a47a0*/  F2FP.SATFINITE.E5M2.F32.PACK_AB_MERGE_C R28, R28, R16, RZ ;  /* 0x000000101c1c723e */ /* 0x000fc400048060ff */
[----:B------:R-:W-:Y:S01]  /*a47b0*/  F2FP.SATFINITE.E5M2.F32.PACK_AB_MERGE_C R25, R25, R5, RZ ;  /* 0x000000051919723e */ /* 0x000fe200048060ff */
[----:B------:R-:W4:Y:S01]  /*a47c0*/  LDL.LU R16, [R1+0x3b1c] ;  /* 0x003b1c0001107983 */ /* 0x000f220000300800 */
[----:B------:R-:W-:Y:S02]  /*a47d0*/  LOP3.LUT R26, R26, 0xffff, RZ, 0xc0, !PT ;  /* 0x0000ffff1a1a7812 */ /* 0x000fe400078ec0ff */
[----:B------:R-:W-:Y:S01]  /*a47e0*/  LOP3.LUT R7, R29, 0xffff, RZ, 0xc0, !PT ;  /* 0x0000ffff1d077812 */ /* 0x000fe200078ec0ff */
[----:B------:R0:W-:Y:S01]  /*a47f0*/  STL [R1+0x20c], R4 ;  /* 0x00020c0401007387 */ /* 0x0001e20000100800 */
[----:B------:R-:W-:-:S03]  /*a4800*/  LOP3.LUT R23, R23, 0xffff, RZ, 0xc0, !PT ;  /* 0x0000ffff17177812 */ /* 0x000fc600078ec0ff */
[----:B------:R1:W-:Y:S01]  /*a4810*/  STL [R1+0x204], R24 ;  /* 0x0002041801007387 */ /* 0x0003e20000100800 */
[----:B0-----:R-:W-:Y:S02]  /*a4820*/  PRMT R4, R4, 0x3340, R26 ;  /* 0x0000334004047816 */ /* 0x001fe4000000001a */
[----:B-1----:R-:W-:-:S04]  /*a4830*/  PRMT R24, R24, 0x3340, R0 ;  /* 0x0000334018187816 */ /* 0x002fc80000000000 */
[----:B------:R-:W-:Y:S02]  /*a4840*/  PRMT R4, R4, 0x5410, R24 ;  /* 0x0000541004047816 */ /* 0x000fe40000000018 */
[----:B------:R-:W-:Y:S02]  /*a4850*/  LOP3.LUT R24, R11, 0xffff, RZ, 0xc0, !PT ;  /* 0x0000ffff0b187812 */ /* 0x000fe400078ec0ff */
[----:B------:R-:W-:Y:S02]  /*a4860*/  LOP3.LUT R11, R6, 0xffff, RZ, 0xc0, !PT ;  /* 0x0000ffff060b7812 */ /* 0x000fe400078ec0ff */
[----:B------:R-:W-:Y:S02]  /*a4870*/  LOP3.LUT R9, R9, 0xffff, RZ, 0xc0, !PT ;  /* 0x0000ffff09097812 */ /* 0x000fe400078ec0ff */
[----:B------:R-:W-:Y:S02]  /*a4880*/  LOP3.LUT R29, R13, 0xffff, RZ, 0xc0, !PT ;  /* 0x0000ffff0d1d7812 */ /* 0x000fe400078ec0ff */
[----:B---3--:R-:W-:-:S02]  /*a4890*/  LOP3.LUT R5, R12, 0xffff, RZ, 0xc0, !PT ;  /* 0x0000ffff0c057812 */ /* 0x008fc400078ec0ff */
[----:B------:R-:W3:Y:S04]  /*a48a0*/  LDL.LU R12, [R1+0x3b18] ;  /* 0x003b1800010c7983 */ /* 0x000ee80000300800 */
[----:B------:R-:W-:Y:S04]  /*a48b0*/  STL [R1+0xdc], R26 ;  /* 0x0000dc1a01007387 */ /* 0x000fe80000100800 */
[----:B------:R0:W-:Y:S04]  /*a48c0*/  STL [R1+0x2c4], R5 ;  /* 0x0002c40501007387 */ /* 0x0001e80000100800 */
[----:B------:R1:W-:Y:S01]  /*a48d0*/  STL [R1+0x2d0], R7 ;  /* 0x0002d00701007387 */ /* 0x0003e20000100800 */
[----:B0-----:R-:W-:-:S02]  /*a48e0*/  PRMT R5, R5, 0x3340, R23 ;  /* 0x0000334005057816 */ /* 0x001fc40000000017 */
[--C-:B-1----:R-:W-:Y:S02]  /*a48f0*/  PRMT R7, R7, 0x3340, R0.reuse ;  /* 0x0000334007077816 */ /* 0x102fe40000000000 */
[----:B--2---:R-:W-:Y:S02]  /*a4900*/  LOP3.LUT R6, R15, 0xffff, RZ, 0xc0, !PT ;  /* 0x0000ffff0f067812 */ /* 0x004fe400078ec0ff */
[----:B------:R-:W-:Y:S02]  /*a4910*/  PRMT R5, R5, 0x5410, R7 ;  /* 0x0000541005057816 */ /* 0x000fe40000000007 */
[----:B------:R-:W-:Y:S01]  /*a4920*/  LOP3.LUT R7, R22, 0xffff, RZ, 0xc0, !PT ;  /* 0x0000ffff16077812 */ /* 0x000fe200078ec0ff */
[----:B------:R-:W-:Y:S04]  /*a4930*/  STL [R1+0x2c0], R23 ;  /* 0x0002c01701007387 */ /* 0x000fe80000100800 */
[----:B------:R0:W-:Y:S04]  /*a4940*/  STL [R1+0x2cc], R11 ;  /* 0x0002cc0b01007387 */ /* 0x0001e80000100800 */
[----:B------:R1:W-:Y:S04]  /*a4950*/  STL [R1+0x2c8], R7 ;  /* 0x0002c80701007387 */ /* 0x0003e80000100800 */
[----:B------:R-:W-:Y:S01]  /*a4960*/  STL [R1+0xd0], R6 ;  /* 0x0000d00601007387 */ /* 0x000fe20000100800 */
[----:B0-----:R-:W-:-:S03]  /*a4970*/  PRMT R11, R11, 0x3340, R0 ;  /* 0x000033400b0b7816 */ /* 0x001fc60000000000 */
[----:B------:R0:W-:Y:S01]  /*a4980*/  STL [R1+0x208], R9 ;  /* 0x0002080901007387 */ /* 0x0001e20000100800 */
[----:B-1----:R-:W-:-:S03]  /*a4990*/  PRMT R7, R24, 0x3340, R7 ;  /* 0x0000334018077816 */ /* 0x002fc60000000007 */
[----:B------:R-:W2:Y:S01]  /*a49a0*/  LDL.LU R26, [R1+0x1230] ;  /* 0x00123000011a7983 */ /* 0x000ea20000300800 */
[----:B------:R-:W-:-:S03]  /*a49b0*/  PRMT R7, R7, 0x5410, R11 ;  /* 0x0000541007077816 */ /* 0x000fc6000000000b */
[----:B------:R-:W2:Y:S01]  /*a49c0*/  LDL.LU R13, [R1+0x1234] ;  /* 0x00123400010d7983 */ /* 0x000ea20000300800 */
[----:B------:R-:W-:-:S03]  /*a49d0*/  PRMT R15, R9, 0x3340, R0 ;  /* 0x00003340090f7816 */ /* 0x000fc60000000000 */
[----:B------:R-:W-:Y:S04]  /*a49e0*/  STL [R1+0xbc], R29 ;  /* 0x0000bc1d01007387 */ /* 0x000fe80000100800 */
[----:B------:R-:W2:Y:S04]  /*a49f0*/  LDL.LU R23, [R1+0x1238] ;  /* 0x0012380001177983 */ /* 0x000ea80000300800 */
[----:B------:R-:W4:Y:S04]  /*a4a00*/  LDL.LU R11, [R1+0x123c] ;  /* 0x00123c00010b7983 */ /* 0x000f280000300800 */
[----:B------:R-:W2:Y:S04]  /*a4a10*/  LDL.LU R22, [R1+0xb80] ;  /* 0x000b800001167983 */ /* 0x000ea80000300800 */
[----:B0-----:R-:W3:Y:S01]  /*a4a20*/  LDL.LU R9, [R1+0xb84] ;  /* 0x000b840001097983 */ /* 0x001ee20000300800 */
[----:B------:R-:W-:-:S04]  /*a4a30*/  PRMT R6, R6, 0x3340, R29 ;  /* 0x0000334006067816 */ /* 0x000fc8000000001d */
[----:B------:R-:W-:Y:S01]  /*a4a40*/  PRMT R6, R6, 0x5410, R15 ;  /* 0x0000541006067816 */ /* 0x000fe2000000000f */
[----:B----4-:R0:W-:Y:S04]  /*a4a50*/  STL.64 [R1+0x3b10], R10 ;  /* 0x003b100a01007387 */ /* 0x0101e80000100a00 */
[----:B---3--:R1:W-:Y:S01]  /*a4a60*/  STL.64 [R1+0x3b08], R8 ;  /* 0x003b080801007387 */ /* 0x0083e20000100a00 */
[----:B0-----:R-:W-:Y:S02]  /*a4a70*/  LOP3.LUT R11, R14, 0xffff, RZ, 0xc0, !PT ;  /* 0x0000ffff0e0b7812 */ /* 0x001fe400078ec0ff */
[----:B------:R-:W-:Y:S01]  /*a4a80*/  LOP3.LUT R10, R28, 0xffff, RZ, 0xc0, !PT ;  /* 0x0000ffff1c0a7812 */ /* 0x000fe200078ec0ff */
[----:B------:R-:W3:Y:S04]  /*a4a90*/  LDL.LU R14, [R1+0xb88] ;  /* 0x000b8800010e7983 */ /* 0x000ee80000300800 */
[----:B------:R-:W3:Y:S01]  /*a4aa0*/  LDL.LU R15, [R1+0xb8c] ;  /* 0x000b8c00010f7983 */ /* 0x000ee20000300800 */
[----:B-1----:R-:W-:-:S02]  /*a4ab0*/  LOP3.LUT R9, R27, 0xffff, RZ, 0xc0, !PT ;  /* 0x0000ffff1b097812 */ /* 0x002fc400078ec0ff */
[----:B------:R-:W-:Y:S01]  /*a4ac0*/  LOP3.LUT R8, R25, 0xffff, RZ, 0xc0, !PT ;  /* 0x0000ffff19087812 */ /* 0x000fe200078ec0ff */
[----:B------:R-:W-:Y:S01]  /*a4ad0*/  STL [R1+0x2e4], R11 ;  /* 0x0002e40b01007387 */ /* 0x000fe20000100800 */
[----:B------:R-:W-:-:S03]  /*a4ae0*/  PRMT R4, R4, 0x4210, R11 ;  /* 0x0000421004047816 */ /* 0x000fc6000000000b */
[----:B------:R-:W-:Y:S01]  /*a4af0*/  STL [R1+0x2e0], R10 ;  /* 0x0002e00a01007387 */ /* 0x000fe20000100800 */
[----:B------:R-:W-:Y:S02]  /*a4b00*/  PRMT R5, R5, 0x4210, R10 ;  /* 0x0000421005057816 */ /* 0x000fe4000000000a */
[----:B------:R-:W-:Y:S01]  /*a4b10*/  PRMT R6, R6, 0x4210, R9 ;  /* 0x0000421006067816 */ /* 0x000fe20000000009 */
[----:B------:R-:W-:Y:S01]  /*a4b20*/  STL [R1+0x2dc], R9 ;  /* 0x0002dc0901007387 */ /* 0x000fe20000100800 */
[----:B------:R-:W-:-:S03]  /*a4b30*/  PRMT R7, R7, 0x4210, R8 ;  /* 0x0000421007077816 */ /* 0x000fc60000000008 */
[----:B------:R-:W-:Y:S04]  /*a4b40*/  STL [R1+0x2d8], R8 ;  /* 0x0002d80801007387 */ /* 0x000fe80000100800 */
[----:B------:R-:W0:Y:S04]  /*a4b50*/  LDS.128 R8, [R12] ;  /* 0x000000000c087984 */ /* 0x000e280000000c00 */
        /* <DEDUP_REMOVED lines=8> */
[----:B------:R-:W4:Y:S04]  /*a4be0*/  LDL.LU.64 R8, [R1+0x3b08] ;  /* 0x003b080001087983 */ /* 0x000f280000300a00 */
[----:B------:R2:W-:Y:S04]  /*a4bf0*/  STL [R1+0x3a88], R12 ;  /* 0x003a880c01007387 */ /* 0x0005e80000100800 */
[----:B------:R-:W4:Y:S04]  /*a4c00*/  LDL.LU.64 R6, [R1+0x3b00] ;  /* 0x003b000001067983 */ /* 0x000f280000300a00 */
[----:B------:R-:W4:Y:S01]  /*a4c10*/  LDL.LU.64 R4, [R1+0x3af8] ;  /* 0x003af80001047983 */ /* 0x000f220000300a00 */
[----:B--2---:R-:W-:-:S03]  /*a4c20*/  F2FP.SATFINITE.E5M2.F32.PACK_AB_MERGE_C R12, R13, R26, RZ ;  /* 0x0000001a0d0c723e */ /* 0x004fc600048060ff */
[----:B------:R0:W-:Y:S01]  /*a4c30*/  STL [R1+0x3a8c], R24 ;  /* 0x003a8c1801007387 */ /* 0x0001e20000100800 */
[----:B------:R-:W-:Y:S02]  /*a4c40*/  SHF.R.S32.HI R13, RZ, 0x1f, R18 ;  /* 0x0000001fff0d7819 */ /* 0x000fe40000011412 */
[----:B0-----:R-:W-:Y:S01]  /*a4c50*/  IADD3 R24, P3, R18, R0, RZ ;  /* 0x0000000012187210 */ /* 0x001fe20007f7e0ff */
[----:B------:R-:W-:Y:S04]  /*a4c60*/  STL [R1+0x58], R12 ;  /* 0x0000580c01007387 */ /* 0x000fe80000100800 */
[----:B------:R-:W-:Y:S01]  /*a4c70*/  IMAD.X R25, R13, 0x1, R2, P3 ;  /* 0x000000010d197824 */ /* 0x000fe200018e0602 */
[----:B---3--:R-:W-:Y:S02]  /*a4c80*/  F2FP.SATFINITE.E5M2.F32.PACK_AB_MERGE_C R15, R15, R14, RZ ;  /* 0x0000000e0f0f723e */ /* 0x008fe400048060ff */
[----:B----4-:R-:W-:-:S05]  /*a4c90*/  F2FP.SATFINITE.E5M2.F32.PACK_AB_MERGE_C R11, R11, R23, RZ ;  /* 0x000000170b0b723e */ /* 0x010fca00048060ff */
[----:B------:R-:W-:Y:S01]  /*a4ca0*/  STL [R1+0x3abc], R11 ;  /* 0x003abc0b01007387 */ /* 0x000fe20000100800 */
[----:B------:R-:W-:-:S03]  /*a4cb0*/  F2FP.SATFINITE.E5M2.F32.PACK_AB_MERGE_C R22, R9, R22, RZ ;  /* 0x000000160916723e */ /* 0x000fc600048060ff */
[----:B------:R0:W-:Y:S04]  /*a4cc0*/  STL.64 [R1+0x1f30], R24 ;  /* 0x001f301801007387 */ /* 0x0001e80000100a00 */
[----:B------:R-:W-:Y:S01]  /*a4cd0*/  STL [R1+0x3ab8], R22 ;  /* 0x003ab81601007387 */ /* 0x000fe20000100800 */
[----:B0-----:R-:W-:-:S03]  /*a4ce0*/  IADD3 R24, P3, R18, R3, RZ ;  /* 0x0000000312187210 */ /* 0x001fc60007f7e0ff */
[----:B------:R0:W-:Y:S02]  /*a4cf0*/  STL.64 [R1+0x3ae8], R2 ;  /* 0x003ae80201007387 */ /* 0x0001e40000100a00 */
[----:B------:R-:W-:Y:S02]  /*a4d00*/  IMAD.X R25, R13, 0x1, R4, P3 ;  /* 0x000000010d197824 */ /* 0x000fe400018e0604 */
[----:B------:R1:W-:Y:S01]  /*a4d10*/  STL [R1+0x3ac8], R15 ;  /* 0x003ac80f01007387 */ /* 0x0003e20000100800 */
[----:B------:R-:W-:-:S03]  /*a4d20*/  IMAD.MOV.U32 R9, RZ, RZ, R17 ;  /* 0x000000ffff097224 */ /* 0x000fc600078e0011 */
[----:B------:R2:W-:Y:S04]  /*a4d30*/  STL.64 [R1+0x1f00], R24 ;  /* 0x001f001801007387 */ /* 0x0005e80000100a00 */
[----:B0-----:R-:W3:Y:S04]  /*a4d40*/  LDL.LU R2, [R1+0x920] ;  /* 0x0009200001027983 */ /* 0x001ee80000300800 */
[----:B------:R-:W3:Y:S04]  /*a4d50*/  LDL.LU R17, [R1+0x924] ;  /* 0x0009240001117983 */ /* 0x000ee80000300800 */
[----:B------:R-:W4:Y:S04]  /*a4d60*/  LDL.LU R14, [R1+0x92c] ;  /* 0x00092c00010e7983 */ /* 0x000f280000300800 */
[----:B------:R-:W3:Y:S04]  /*a4d70*/  LDL.LU R23, [R1+0x844] ;  /* 0x0008440001177983 */ /* 0x000ee80000300800 */
[----:B-1----:R-:W4:Y:S01]  /*a4d80*/  LDL.LU R15, [R1+0x848] ;  /* 0x00084800010f7983 */ /* 0x002f220000300800 */
[----:B------:R-:W-:-:S03]  /*a4d90*/  IMAD.MOV.U32 R3, RZ, RZ, R18 ;  /* 0x000000ffff037224 */ /* 0x000fc600078e0012 */
[----:B----4-:R-:W-:Y:S04]  /*a4da0*/  STL.64 [R1+0x3af0], R14 ;  /* 0x003af00e01007387 */ /* 0x010fe80000100a00 */
[----:B------:R-:W4:Y:S04]  /*a4db0*/  LDL.LU R29, [R1+0x84c] ;  /* 0x00084c00011d7983 */ /* 0x000f280000300800 */
[----:B------:R-:W4:Y:S04]  /*a4dc0*/  LDL.LU R18, [R1+0x5e4] ;  /* 0x0005e40001127983 */ /* 0x000f280000300800 */
[----:B--2---:R-:W2:Y:S04]  /*a4dd0*/  LDL.LU R24, [R1+0x5ec] ;  /* 0x0005ec0001187983 */ /* 0x004ea80000300800 */
[----:B------:R-:W2:Y:S04]  /*a4de0*/  LDL.LU R25, [R1+0x514] ;  /* 0x0005140001197983 */ /* 0x000ea80000300800 */
[----:B--2---:R0:W-:Y:S04]  /*a4df0*/  STL.64 [R1+0x3ae0], R24 ;  /* 0x003ae01801007387 */ /* 0x0041e80000100a00 */
[----:B0-----:R-:W2:Y:S04]  /*a4e00*/  LDL.LU R24, [R1+0x928] ;  /* 0x0009280001187983 */ /* 0x001ea80000300800 */
[----:B------:R-:W4:Y:S04]  /*a4e10*/  LDL.LU R25, [R1+0x840] ;  /* 0x0008400001197983 */ /* 0x000f280000300800 */
[----:B------:R-:W2:Y:S04]  /*a4e20*/  LDL.LU R12, [R1+0x51c] ;  /* 0x00051c00010c7983 */ /* 0x000ea80000300800 */
[----:B------:R0:W-:Y:S04]  /*a4e30*/  STL.64 [R1+0x3ac0], R20 ;  /* 0x003ac01401007387 */ /* 0x0001e80000100a00 */
[----:B0-----:R-:W2:Y:S04]  /*a4e40*/  LDL.LU R20, [R1+0x518] ;  /* 0x0005180001147983 */ /* 0x001ea80000300800 */
[----:B------:R-:W2:Y:S04]  /*a4e50*/  LDL.LU R21, [R1+0x64] ;  /* 0x0000640001157983 */ /* 0x000ea80000300800 */
[----:B------:R-:W3:Y:S04]  /*a4e60*/  LDL.LU R11, [R1+0x2b0] ;  /* 0x0002b000010b7983 */ /* 0x000ee80000300800 */
[----:B---3--:R0:W-:Y:S04]  /*a4e70*/  STL.64 [R1+0x3ad0], R10 ;  /* 0x003ad00a01007387 */ /* 0x0081e80000100a00 */
[----:B0-----:R-:W3:Y:S04]  /*a4e80*/  LDL.LU R10, [R1+0x5e8] ;  /* 0x0005e800010a7983 */ /* 0x001ee80000300800 */
[----:B------:R-:W4:Y:S01]  /*a4e90*/  LDL.LU R11, [R1+0x510] ;  /* 0x00051000010b7983 */ /* 0x000f220000300800 */
[----:B------:R-:W-:-:S02]  /*a4ea0*/  IADD3 R14, P3, R3, R5, RZ ;  /* 0x00000005030e7210 */ /* 0x000fc40007f7e0ff */
[----:B------:R-:W-:-:S03]  /*a4eb0*/  F2FP.SATFINITE.E5M2.F32.PACK_AB_MERGE_C R17, R17, R2, RZ ;  /* 0x000000021111723e */ /* 0x000fc600048060ff */
[----:B------:R-:W-:Y:S01]  /*a4ec0*/  IMAD.X R15, R13, 0x1, R7, P3 ;  /* 0x000000010d0f7824 */ /* 0x000fe200018e0607 */
[----:B------:R-:W-:-:S05]  /*a4ed0*/  IADD3 R2, P3, R3, R6, RZ ;  /* 0x0000000603027210 */ /* 0x000fca0007f7e0ff */
[----:B------:R-:W-:Y:S01]  /*a4ee0*/  IMAD.X R3, R13, 0x1, R8, P3 ;  /* 0x000000010d037824 */ /* 0x000fe200018e0608 */
[----:B----4-:R0:W-:Y:S04]  /*a4ef0*/  STL [R1+0x3ad8], R11 ;  /* 0x003ad80b01007387 */ /* 0x0101e80000100800 */
[----:B0-----:R-:W4:Y:S04]  /*a4f00*/  LDL.LU R11, [R1+0x5e0] ;  /* 0x0005e000010b7983 */ /* 0x001f280000300800 */
[----:B------:R-:W3:Y:S04]  /*a4f10*/  LDL.LU R28, [R1+0x2b4] ;  /* 0x0002b400011c7983 */ /* 0x000ee80000300800 */
[----:B------:R-:W3:Y:S04]  /*a4f20*/  LDL.LU R27, [R1+0x2bc] ;  /* 0x0002bc00011b7983 */ /* 0x000ee80000300800 */
[----:B------:R-:W3:Y:S04]  /*a4f30*/  LDL.LU R22, [R1+0x1110] ;  /* 0x0011100001167983 */ /* 0x000ee80000300800 */
[----:B------:R-:W3:Y:S04]  /*a4f40*/  LDL.LU R26, [R1+0x1114] ;  /* 0x00111400011a7983 */ /* 0x000ee80000300800 */
[----:B------:R0:W-:Y:S04]  /*a4f50*/  STL.64 [R1+0x3ab0], R16 ;  /* 0x003ab01001007387 */ /* 0x0001e80000100a00 */
[----:B0-----:R-:W3:Y:S04]  /*a4f60*/  LDL.LU R16, [R1+0x2b8] ;  /* 0x0002b80001107983 */ /* 0x001ee80000300800 */
[----:B------:R0:W-:Y:S04]  /*a4f70*/  STL.64 [R1+0x1ee0], R14 ;  /* 0x001ee00e01007387 */ /* 0x0001e80000100a00 */
[----:B0-----:R-:W2:Y:S04]  /*a4f80*/  LDL.LU.64 R14, [R1+0x3af0] ;  /* 0x003af000010e7983 */ /* 0x001ea80000300a00 */
[----:B------:R-:W3:Y:S04]  /*a4f90*/  LDL R17, [R1+0x60] ;  /* 0x0000600001117983 */ /* 0x000ee80000100800 */
[----:B------:R0:W-:Y:S04]  /*a4fa0*/  STL.64 [R1+0x1ed8], R2 ;  /* 0x001ed80201007387 */ /* 0x0001e80000100a00 */
[----:B0-----:R-:W4:Y:S01]  /*a4fb0*/  LDL.LU.64 R2, [R1+0x3ae8] ;  /* 0x003ae80001027983 */ /* 0x001f220000300a00 */
[----:B------:R-:W-:-:S03]  /*a4fc0*/  F2FP.SATFINITE.E5M2.F32.PACK_AB_MERGE_C R23, R23, R25, RZ ;  /* 0x000000191717723e */ /* 0x000fc600048060ff */
[----:B------:R-:W3:Y:S01]  /*a4fd0*/  LDL.LU R13, [R1+0x111c] ;  /* 0x00111c00010d7983 */ /* 0x000ee20000300800 */
[----:B--2---:R-:W-:Y:S02]  /*a4fe0*/  F2FP.SATFINITE.E5M2.F32.PACK_AB_MERGE_C R14, R14, R24, RZ ;  /* 0x000000180e0e723e */ /* 0x004fe400048060ff */
[----:B------:R-:W-:Y:S02]  /*a4ff0*/  F2FP.SATFINITE.E5M2.F32.PACK_AB_MERGE_C R29, R29, R15, RZ ;  /* 0x0000000f1d1d723e */ /* 0x000fe400048060ff */
[----:B------:R-:W-:Y:S02]  /*a5000*/  SHF.R.S32.HI R15, RZ, 0x1f, R21 ;  /* 0x0000001fff0f7819 */ /* 0x000fe40000011415 */
[----:B------:R-:W-:-:S05]  /*a5010*/  IADD3 R24, P3, R21, R0, RZ ;  /* 0x0000000015187210 */ /* 0x000fca0007f7e0ff */
[----:B----4-:R-:W-:-:S05]  /*a5020*/  IMAD.X R25, R15, 0x1, R2, P3 ;  /* 0x000000010f197824 */ /* 0x010fca00018e0602 */
[----:B------:R0:W-:Y:S04]  /*a5030*/  STL.64 [R1+0x1e68], R24 ;  /* 0x001e681801007387 */ /* 0x0001e80000100a00 */
[----:B0-----:R-:W3:Y:S01]  /*a5040*/  LDL.LU.64 R24, [R1+0x3ae0] ;  /* 0x003ae00001187983 */ /* 0x001ee20000300a00 */
[----:B------:R-:W-:Y:S02]  /*a5050*/  F2FP.SATFINITE.E5M2.F32.PACK_AB_MERGE_C R18, R18, R11, RZ ;  /* 0x0000000b1212723e */ /* 0x000fe400048060ff */
[----:B---3--:R-:W-:Y:S02]  /*a5060*/  F2FP.SATFINITE.E5M2.F32.PACK_AB_MERGE_C R24, R24, R10, RZ ;  /* 0x0000000a1818723e */ /* 0x008fe400048060ff */
[----:B------:R-:W-:-:S05]  /*a5070*/  IADD3 R10, P3, R21, R3, RZ ;  /* 0x00000003150a7210 */ /* 0x000fca0007f7e0ff */
[----:B------:R-:W-:-:S05]  /*a5080*/  IMAD.X R11, R15, 0x1, R4, P3 ;  /* 0x000000010f0b7824 */ /* 0x000fca00018e0604 */
[----:B------:R0:W-:Y:S04]  /*a5090*/  STL.64 [R1+0x1e48], R10 ;  /* 0x001e480a01007387 */ /* 0x0001e80000100a00 */
[----:B0-----:R-:W2:Y:S01]  /*a50a0*/  LDL.LU R11, [R1+0x3ad8] ;  /* 0x003ad800010b7983 */ /* 0x001ea20000300800 */
[----:B------:R-:W-:Y:S02]  /*a50b0*/  IADD3 R10, P3, R21, R5, RZ ;  /* 0x00000005150a7210 */ /* 0x000fe40007f7e0ff */
[----:B------:R-:W-:Y:S02]  /*a50c0*/  F2FP.SATFINITE.E5M2.F32.PACK_AB_MERGE_C R12, R12, R20, RZ ;  /* 0x000000140c0c723e */ /* 0x000fe400048060ff */
[----:B--2---:R-:W-:Y:S01]  /*a50d0*/  F2FP.SATFINITE.E5M2.F32.PACK_AB_MERGE_C R25, R25, R11, RZ ;  /* 0x0000000b1919723e */ /* 0x004fe200048060ff */
[----:B------:R-:W-:-:S05]  /*a50e0*/  IMAD.X R11, R15, 0x1, R7, P3 ;  /* 0x000000010f0b7824 */ /* 0x000fca00018e0607 */
[----:B------:R0:W-:Y:S04]  /*a50f0*/  STL.64 [R1+0x1e18], R10 ;  /* 0x001e180a01007387 */ /* 0x0001e80000100a00 */
[----:B0-----:R-:W2:Y:S01]  /*a5100*/  LDL.LU.64 R10, [R1+0x3ad0] ;  /* 0x003ad000010a7983 */ /* 0x001ea20000300a00 */
[----:B------:R-:W-:Y:S02]  /*a5110*/  IADD3 R20, P3, R21, R6, RZ ;  /* 0x0000000615147210 */ /* 0x000fe40007f7e0ff */
[----:B------:R-:W-:-:S03]  /*a5120*/  F2FP.SATFINITE.E5M2.F32.PACK_AB_MERGE_C R27, R27, R16, RZ ;  /* 0x000000101b1b723e */ /* 0x000fc600048060ff */
[----:B------:R-:W-:Y:S01]  /*a5130*/  IMAD.X R21, R15, 0x1, R8, P3 ;  /* 0x000000010f157824 */ /* 0x000fe200018e0608 */
[----:B------:R-:W-:Y:S01]  /*a5140*/  F2FP.SATFINITE.E5M2.F32.PACK_AB_MERGE_C R26, R26, R22, RZ ;  /* 0x000000161a1a723e */ /* 0x000fe200048060ff */
[----:B------:R-:W3:Y:S01]  /*a5150*/  LDL.LU R15, [R1+0x3ac8] ;  /* 0x003ac800010f7983 */ /* 0x000ee20000300800 */
[----:B------:R-:W-:Y:S02]  /*a5160*/  SHF.R.S32.HI R22, RZ, 0x1f, R17 ;  /* 0x0000001fff167819 */ /* 0x000fe40000011411 */
[----:B------:R-:W-:Y:S01]  /*a5170*/  IADD3 R16, P3, R17, R0, RZ ;  /* 0x0000000011107210 */ /* 0x000fe20007f7e0ff */
[----:B------:R0:W-:Y:S04]  /*a5180*/  STL.64 [R1+0x1e10], R20 ;  /* 0x001e101401007387 */ /* 0x0001e80000100a00 */
[----:B------:R-:W-:Y:S01]  /*a5190*/  IMAD.X R17, R22, 0x1, R2, P3 ;  /* 0x0000000116117824 */ /* 0x000fe200018e0602 */
[----:B0-----:R-:W4:Y:S01]  /*a51a0*/  LDL.LU.64 R20, [R1+0x3ac0] ;  /* 0x003ac00001147983 */ /* 0x001f220000300a00 */
[----:B--2---:R-:W-:-:S03]  /*a51b0*/  F2FP.SATFINITE.E5M2.F32.PACK_AB_MERGE_C R28, R28, R11, RZ ;  /* 0x0000000b1c1c723e */ /* 0x004fc600048060ff */
[----:B------:R-:W2:Y:S04]  /*a51c0*/  LDL.LU R11, [R1+0x3abc] ;  /* 0x003abc00010b7983 */ /* 0x000ea80000300800 */
[----:B------:R0:W-:Y:S04]  /*a51d0*/  STL.64 [R1+0x3aa8], R26 ;  /* 0x003aa81a01007387 */ /* 0x0001e80000100a00 */
[----:B0-----:R-:W3:Y:S04]  /*a51e0*/  LDL.LU R26, [R1+0x1118] ;  /* 0x00111800011a7983 */ /* 0x001ee80000300800 */
[----:B------:R-:W4:Y:S04]  /*a51f0*/  LDL.LU R27, [R1+0x58] ;  /* 0x00005800011b7983 */ /* 0x000f280000300800 */
[----:B------:R0:W-:Y:S04]  /*a5200*/  STL [R1+0x14], R22 ;  /* 0x0000141601007387 */ /* 0x0001e80000100800 */
[----:B0-----:R-:W3:Y:S04]  /*a5210*/  LDL.LU R22, [R1+0x3ab8] ;  /* 0x003ab80001167983 */ /* 0x001ee80000300800 */
[----:B------:R0:W-:Y:S04]  /*a5220*/  STL.64 [R1+0x1da0], R16 ;  /* 0x001da01001007387 */ /* 0x0001e80000100a00 */
[----:B0-----:R-:W3:Y:S01]  /*a5230*/  LDL.LU.64 R16, [R1+0x3ab0] ;  /* 0x003ab00001107983 */ /* 0x001ee20000300a00 */
[----:B------:R-:W-:-:S03]  /*a5240*/  LOP3.LUT R18, R18, 0xffff, RZ, 0xc0, !PT ;  /* 0x0000ffff12127812 */ /* 0x000fc600078ec0ff */
[----:B------:R4:W-:Y:S01]  /*a5250*/  STL [R1+0x3a90], R2 ;  /* 0x003a900201007387 */ /* 0x0009e20000100800 */
[----:B------:R-:W-:Y:S02]  /*a5260*/  LOP3.LUT R24, R24, 0xffff, RZ, 0xc0, !PT ;  /* 0x0000ffff18187812 */ /* 0x000fe400078ec0ff */
[----:B------:R-:W-:Y:S02]  /*a5270*/  LOP3.LUT R14, R14, 0xffff, RZ, 0xc0, !PT ;  /* 0x0000ffff0e0e7812 */ /* 0x000fe400078ec0ff */
[----:B------:R-:W-:Y:S02]  /*a5280*/  LOP3.LUT R25, R25, 0xffff, RZ, 0xc0, !PT ;  /* 0x0000ffff19197812 */ /* 0x000fe400078ec0ff */
[----:B--2---:R-:W-:Y:S02]  /*a5290*/  LOP3.LUT R11, R11, 0xffff, RZ, 0xc0, !PT ;  /* 0x0000ffff0b0b7812 */ /* 0x004fe400078ec0ff */
[----:B----4-:R-:W-:Y:S02]  /*a52a0*/  LOP3.LUT R2, R27, 0xffff, RZ, 0xc0, !PT ;  /* 0x0000ffff1b027812 */ /* 0x010fe400078ec0ff */
[----:B---3--:R-:W-:-:S03]  /*a52b0*/  F2FP.SATFINITE.E5M2.F32.PACK_AB_MERGE_C R13, R13, R26, RZ ;  /* 0x0000001a0d0d723e */ /* 0x008fc600048060ff */
[----:B------:R-:W-:Y:S01]  /*a52c0*/  STL [R1+0x58], R2 ;  /* 0x0000580201007387 */ /* 0x000fe20000100800 */
[----:B------:R-:W-:-:S03]  /*a52d0*/  PRMT R26, R18, 0x3340, R0 ;  /* 0x00003340121a7816 */ /* 0x000fc60000000000 */
[----:B------:R0:W-:Y:S04]  /*a52e0*/  STL [R1+0x3aa0], R18 ;  /* 0x003aa01201007387 */ /* 0x0001e80000100800 */
[----:B------:R1:W-:Y:S04]  /*a52f0*/  STL [R1+0x5c], R24 ;  /* 0x00005c1801007387 */ /* 0x0003e80000100800 */
[----:B0-----:R-:W2:Y:S01]  /*a5300*/  LDL.LU R18, [R1+0x14] ;  /* 0x0000140001127983 */ /* 0x001ea20000300800 */
[----:B-1----:R-:W-:Y:S02]  /*a5310*/  PRMT R24, R24, 0x3340, R0 ;  /* 0x0000334018187816 */ /* 0x002fe40000000000 */
[----:B------:R-:W-:-:S05]  /*a5320*/  LOP3.LUT R17, R17, 0xffff, RZ, 0xc0, !PT ;  /* 0x0000ffff11117812 */ /* 0x000fca00078ec0ff */
[----:B------:R0:W-:Y:S01]  /*a5330*/  STL.64 [R1+0x3a98], R16 ;  /* 0x003a981001007387 */ /* 0x0001e20000100a00 */
[----:B------:R-:W-:Y:S02]  /*a5340*/  PRMT R2, R2, 0x3340, R17 ;  /* 0x0000334002027816 */ /* 0x000fe40000000011 */
[----:B0-----:R-:W-:Y:S01]  /*a5350*/  PRMT R16, R11, 0x3340, R14 ;  /* 0x000033400b107816 */ /* 0x001fe2000000000e */
[----:B------:R-:W3:Y:S03]  /*a5360*/  LDL.LU R17, [R1+0x60] ;  /* 0x0000600001117983 */ /* 0x000ee60000300800 */
[----:B------:R-:W-:Y:S02]  /*a5370*/  PRMT R24, R16, 0x5410, R24 ;  /* 0x0000541010187816 */ /* 0x000fe40000000018 */
[----:B------:R-:W-:-:S05]  /*a5380*/  LOP3.LUT R16, R15, 0xffff, RZ, 0xc0, !PT ;  /* 0x0000ffff0f107812 */ /* 0x000fca00078ec0ff */
[----:B------:R0:W-:Y:S04]  /*a5390*/  STL [R1+0x4c], R16 ;  /* 0x00004c1001007387 */ /* 0x0001e80000100800 */
[----:B------:R1:W-:Y:S01]  /*a53a0*/  STL [R1+0x3a18], R25 ;  /* 0x003a181901007387 */ /* 0x0003e20000100800 */
[----:B0-----:R-:W-:-:S03]  /*a53b0*/  PRMT R16, R25, 0x3340, R0 ;  /* 0x0000334019107816 */ /* 0x001fc60000000000 */
[----:B-1----:R-:W4:Y:S01]  /*a53c0*/  LDL.LU R25, [R1+0x4c] ;  /* 0x00004c0001197983 */ /* 0x002f220000300800 */
[----:B------:R-:W-:Y:S02]  /*a53d0*/  LOP3.LUT R22, R22, 0xffff, RZ, 0xc0, !PT ;  /* 0x0000ffff16167812 */ /* 0x000fe400078ec0ff */
[----:B------:R-:W-:Y:S02]  /*a53e0*/  LOP3.LUT R23, R23, 0xffff, RZ, 0xc0, !PT ;  /* 0x0000ffff17177812 */ /* 0x000fe400078ec0ff */
[----:B------:R-:W-:Y:S02]  /*a53f0*/  LOP3.LUT R15, R12, 0xffff, RZ, 0xc0, !PT ;  /* 0x0000ffff0c0f7812 */ /* 0x000fe400078ec0ff */
[----:B------:R-:W-:Y:S02]  /*a5400*/  PRMT R12, R22, 0x3340, R23 ;  /* 0x00003340160c7816 */ /* 0x000fe40000000017 */
[----:B------:R-:W-:Y:S02]  /*a5410*/  LOP3.LUT R29, R29, 0xffff, RZ, 0xc0, !PT ;  /* 0x0000ffff1d1d7812 */ /* 0x000fe400078ec0ff */
[----:B------:R-:W-:-:S02]  /*a5420*/  PRMT R2, R2, 0x5410, R26 ;  /* 0x0000541002027816 */ /* 0x000fc4000000001a */
[----:B------:R-:W-:Y:S02]  /*a5430*/  PRMT R12, R12, 0x5410, R16 ;  /* 0x000054100c0c7816 */ /* 0x000fe40000000010 */
[----:B------:R-:W-:Y:S01]  /*a5440*/  PRMT R26, R15, 0x3340, R0 ;  /* 0x000033400f1a7816 */ /* 0x000fe20000000000 */
[----:B------:R0:W-:Y:S01]  /*a5450*/  STL [R1+0x3a1c], R15 ;  /* 0x003a1c0f01007387 */ /* 0x0001e20000100800 */
[----:B----4-:R-:W-:-:S04]  /*a5460*/  PRMT R16, R25, 0x3340, R29 ;  /* 0x0000334019107816 */ /* 0x010fc8000000001d */
[----:B0-----:R-:W-:Y:S02]  /*a5470*/  PRMT R15, R16, 0x5410, R26 ;  /* 0x00005410100f7816 */ /* 0x001fe4000000001a */
[----:B---3--:R-:W-:-:S05]  /*a5480*/  IADD3 R26, P3, R17, R3, RZ ;  /* 0x00000003111a7210 */ /* 0x008fca0007f7e0ff */
[----:B--2---:R-:W-:-:S05]  /*a5490*/  IMAD.X R27, R18, 0x1, R4, P3 ;  /* 0x00000001121b7824 */ /* 0x004fca00018e0604 */
[----:B------:R0:W-:Y:S04]  /*a54a0*/  STL.64 [R1+0x1d00], R26 ;  /* 0x001d001a01007387 */ /* 0x0001e80000100a00 */
[----:B------:R1:W-:Y:S01]  /*a54b0*/  STL.64 [R1+0x3a70], R4 ;  /* 0x003a700401007387 */ /* 0x0003e20000100a00 */
[----:B0-----:R-:W-:-:S03]  /*a54c0*/  IADD3 R26, P3, R17, R5, RZ ;  /* 0x00000005111a7210 */ /* 0x001fc60007f7e0ff */
[----:B-1----:R-:W2:Y:S04]  /*a54d0*/  LDL.LU R5, [R1+0x20c] ;  /* 0x00020c0001057983 */ /* 0x002ea80000300800 */
[----:B------:R-:W2:Y:S01]  /*a54e0*/  LDL.LU R4, [R1+0x204] ;  /* 0x0002040001047983 */ /* 0x000ea20000300800 */
[----:B------:R-:W-:Y:S01]  /*a54f0*/  IMAD.X R27, R18, 0x1, R7, P3 ;  /* 0x00000001121b7824 */ /* 0x000fe200018e0607 */
[----:B------:R-:W-:-:S04]  /*a5500*/  IADD3 R16, P3, R17, R6, RZ ;  /* 0x0000000611107210 */ /* 0x000fc80007f7e0ff */
[----:B------:R0:W-:Y:S01]  /*a5510*/  STL.64 [R1+0x1d38], R26 ;  /* 0x001d381a01007387 */ /* 0x0001e20000100a00 */
[----:B------:R-:W-:-:S03]  /*a5520*/  IMAD.X R17, R18, 0x1, R8, P3 ;  /* 0x0000000112117824 */ /* 0x000fc600018e0608 */
[----:B0-----:R-:W3:Y:S04]  /*a5530*/  LDL.LU.64 R26, [R1+0x3aa8] ;  /* 0x003aa800011a7983 */ /* 0x001ee80000300a00 */
[----:B------:R-:W-:Y:S04]  /*a5540*/  STL.64 [R1+0x3a80], R6 ;  /* 0x003a800601007387 */ /* 0x000fe80000100a00 */
[----:B--2---:R-:W-:Y:S04]  /*a5550*/  STL.64 [R1+0x3a78], R4 ;  /* 0x003a780401007387 */ /* 0x004fe80000100a00 */
[----:B------:R-:W2:Y:S04]  /*a5560*/  LDL.LU R18, [R1+0x3aa0] ;  /* 0x003aa00001127983 */ /* 0x000ea80000300800 */
[----:B------:R0:W-:Y:S04]  /*a5570*/  STL.64 [R1+0x1d30], R16 ;  /* 0x001d301001007387 */ /* 0x0001e80000100a00 */
[----:B0-----:R-:W4:Y:S01]  /*a5580*/  LDL.LU.64 R16, [R1+0x3a98] ;  /* 0x003a980001107983 */ /* 0x001f220000300a00 */
[----:B------:R-:W-:-:S02]  /*a5590*/  LOP3.LUT R28, R28, 0xffff, RZ, 0xc0, !PT ;  /* 0x0000ffff1c1c7812 */ /* 0x000fc400078ec0ff */
[----:B---3--:R-:W-:Y:S02]  /*a55a0*/  LOP3.LUT R27, R27, 0xffff, RZ, 0xc0, !PT ;  /* 0x0000ffff1b1b7812 */ /* 0x008fe400078ec0ff */
[----:B------:R-:W-:Y:S02]  /*a55b0*/  LOP3.LUT R26, R26, 0xffff, RZ, 0xc0, !PT ;  /* 0x0000ffff1a1a7812 */ /* 0x000fe400078ec0ff */
[----:B------:R-:W-:Y:S02]  /*a55c0*/  LOP3.LUT R13, R13, 0xffff, RZ, 0xc0, !PT ;  /* 0x0000ffff0d0d7812 */ /* 0x000fe400078ec0ff */
[----:B------:R-:W-:Y:S02]  /*a55d0*/  PRMT R4, R2, 0x4210, R28 ;  /* 0x0000421002047816 */ /* 0x000fe4000000001c */
[----:B------:R-:W-:Y:S01]  /*a55e0*/  PRMT R5, R24, 0x4210, R27 ;  /* 0x0000421018057816 */ /* 0x000fe2000000001b */
[----:B------:R-:W3:Y:S01]  /*a55f0*/  LDL.LU R2, [R1+0x3a90] ;  /* 0x003a900001027983 */ /* 0x000ee20000300800 */
[----:B------:R-:W-:-:S02]  /*a5600*/  PRMT R6, R12, 0x4210, R26 ;  /* 0x000042100c067816 */ /* 0x000fc4000000001a */
[----:B------:R-:W-:Y:S01]  /*a5610*/  PRMT R7, R15, 0x4210, R13 ;  /* 0x000042100f077816 */ /* 0x000fe2000000000d */
[----:B------:R-:W2:Y:S04]  /*a5620*/  LDL.LU R24, [R1+0x3a8c] ;  /* 0x003a8c0001187983 */ /* 0x000ea80000300800 */
[----:B------:R-:W3:Y:S04]  /*a5630*/  LDL.LU R12, [R1+0x3a88] ;  /* 0x003a8800010c7983 */ /* 0x000ee80000300800 */
[----:B----4-:R0:W-:Y:S04]  /*a5640*/  STSM.16.M88.4 [R16+0x200], R4 ;  /* 0x0002000410007844 */ /* 0x0101e80000000200 */
[----:B0-----:R-:W4:Y:S04]  /*a5650*/  LDL.LU.64 R6, [R1+0x3a80] ;  /* 0x003a800001067983 */ /* 0x001f280000300a00 */
[----:B------:R-:W4:Y:S04]  /*a5660*/  LDL.LU.64 R4, [R1+0x3a78] ;  /* 0x003a780001047983 */ /* 0x000f280000300a00 */
[----:B------:R-:W4:Y:S04]  /*a5670*/  LDL.LU R15, [R1+0x2c4] ;  /* 0x0002c400010f7983 */ /* 0x000f280000300800 */
[----:B------:R0:W-:Y:S04]  /*a5680*/  STL.64 [R1+0x3a58], R16 ;  /* 0x003a581001007387 */ /* 0x0001e80000100a00 */
[----:B0-----:R-:W4:Y:S04]  /*a5690*/  LDL.LU R17, [R1+0xdc] ;  /* 0x0000dc0001117983 */ /* 0x001f280000300800 */
[----:B------:R-:W-:Y:S04]  /*a56a0*/  STL [R1+0x3a54], R23 ;  /* 0x003a541701007387 */ /* 0x000fe80000100800 */
[----:B------:R0:W-:Y:S04]  /*a56b0*/  STL [R1+0x3a50], R25 ;  /* 0x003a501901007387 */ /* 0x0001e80000100800 */
[----:B0-----:R-:W4:Y:S04]  /*a56c0*/  LDL.LU R25, [R1+0xbc] ;  /* 0x0000bc0001197983 */ /* 0x001f280000300800 */
[----:B---3--:R0:W-:Y:S04]  /*a56d0*/  STL.64 [R1+0x3a48], R12 ;  /* 0x003a480c01007387 */ /* 0x0081e80000100a00 */
[----:B------:R-:W-:Y:S04]  /*a56e0*/  STL [R1+0x3a40], R29 ;  /* 0x003a401d01007387 */ /* 0x000fe80000100800 */
[----:B------:R-:W-:Y:S04]  /*a56f0*/  STL.64 [R1+0x3a08], R26 ;  /* 0x003a081a01007387 */ /* 0x000fe80000100a00 */
[----:B0-----:R-:W3:Y:S04]  /*a5700*/  LDL.LU R13, [R1+0x208] ;  /* 0x00020800010d7983 */ /* 0x001ee80000300800 */
[----:B------:R-:W3:Y:S04]  /*a5710*/  LDL.LU R23, [R1+0x2d0] ;  /* 0x0002d00001177983 */ /* 0x000ee80000300800 */
[----:B------:R0:W-:Y:S04]  /*a5720*/  STL.64 [R1+0x3a68], R10 ;  /* 0x003a680a01007387 */ /* 0x0001e80000100a00 */
[----:B0-----:R-:W3:Y:S04]  /*a5730*/  LDL.LU R10, [R1+0x2c0] ;  /* 0x0002c000010a7983 */ /* 0x001ee80000300800 */
[----:B------:R-:W3:Y:S01]  /*a5740*/  LDL.LU R11, [R1+0xd0] ;  /* 0x0000d000010b7983 */ /* 0x000ee20000300800 */
[----:B--2---:R-:W-:Y:S01]  /*a5750*/  SHF.R.U32.HI R24, RZ, 0x8, R24 ;  /* 0x00000008ff187819 */ /* 0x004fe20000011618 */
[----:B------:R-:W-:Y:S01]  /*a5760*/  BAR.SYNC.DEFER_BLOCKING 0x0 ;  /* 0x0000000000007b1d */ /* 0x000fe20000010000 */
[----:B----4-:R-:W-:-:S02]  /*a5770*/  SHF.R.U32.HI R5, RZ, 0x8, R5 ;  /* 0x00000008ff057819 */ /* 0x010fc40000011605 */
[----:B------:R-:W-:Y:S02]  /*a5780*/  SHF.R.U32.HI R4, RZ, 0x8, R4 ;  /* 0x00000008ff047819 */ /* 0x000fe40000011604 */
[----:B------:R-:W-:Y:S02]  /*a5790*/  LOP3.LUT R5, R5, 0xffff, RZ, 0xc0, !PT ;  /* 0x0000ffff05057812 */ /* 0x000fe400078ec0ff */
[----:B------:R-:W-:Y:S02]  /*a57a0*/  LOP3.LUT R4, R4, 0xffff, RZ, 0xc0, !PT ;  /* 0x0000ffff04047812 */ /* 0x000fe400078ec0ff */
[----:B------:R-:W-:-:S04]  /*a57b0*/  SHF.R.U32.HI R12, RZ, 0x8, R17 ;  /* 0x00000008ff0c7819 */ /* 0x000fc80000011611 */
[----:B------:R-:W-:Y:S02]  /*a57c0*/  LOP3.LUT R12, R12, 0xffff, RZ, 0xc0, !PT ;  /* 0x0000ffff0c0c7812 */ /* 0x000fe400078ec0ff */
[----:B------:R-:W-:Y:S02]  /*a57d0*/  PRMT R17, R4, 0x3340, R0 ;  /* 0x0000334004117816 */ /* 0x000fe40000000000 */
[----:B------:R-:W-:-:S05]  /*a57e0*/  PRMT R16, R5, 0x3340, R12 ;  /* 0x0000334005107816 */ /* 0x000fca000000000c */
[----:B------:R0:W-:Y:S04]  /*a57f0*/  STL.64 [R1+0x3a60], R16 ;  /* 0x003a601001007387 */ /* 0x0001e80000100a00 */
[----:B0-----:R-:W2:Y:S02]  /*a5800*/  LDL.LU R17, [R1+0x6c] ;  /* 0x00006c0001117983 */ /* 0x001ea40000300800 */
[----:B--2---:R-:W-:Y:S02]  /*a5810*/  SHF.R.S32.HI R26, RZ, 0x1f, R17 ;  /* 0x0000001fff1a7819 */ /* 0x004fe40000011411 */
[----:B------:R-:W-:-:S05]  /*a5820*/  IADD3 R4, P3, R17, R0, RZ ;  /* 0x0000000011047210 */ /* 0x000fca0007f7e0ff */
[----:B------:R-:W-:-:S05]  /*a5830*/  IMAD.X R5, R26, 0x1, R2, P3 ;  /* 0x000000011a057824 */ /* 0x000fca00018e0602 */
[----:B------:R0:W-:Y:S04]  /*a5840*/  STL.64 [R1+0x1cb0], R4 ;  /* 0x001cb00401007387 */ /* 0x0001e80000100a00 */
[----:B0-----:R-:W2:Y:S01]  /*a5850*/  LDL.LU.64 R4, [R1+0x3a70] ;  /* 0x003a700001047983 */ /* 0x001ea20000300a00 */
[----:B---3--:R-:W-:Y:S02]  /*a5860*/  SHF.R.U32.HI R16, RZ, 0x8, R10 ;  /* 0x00000008ff107819 */ /* 0x008fe4000001160a */
[----:B------:R-:W-:Y:S01]  /*a5870*/  SHF.R.U32.HI R10, RZ, 0x8, R11 ;  /* 0x00000008ff0a7819 */ /* 0x000fe2000001160b */
[----:B------:R-:W3:Y:S01]  /*a5880*/  LDL.LU R27, [R1+0x2c8] ;  /* 0x0002c800011b7983 */ /* 0x000ee20000300800 */
[----:B------:R-:W-:Y:S02]  /*a5890*/  SHF.R.U32.HI R11, RZ, 0x8, R25 ;  /* 0x00000008ff0b7819 */ /* 0x000fe40000011619 */
[----:B------:R-:W-:Y:S01]  /*a58a0*/  LOP3.LUT R10, R10, 0xffff, RZ, 0xc0, !PT ;  /* 0x0000ffff0a0a7812 */ /* 0x000fe200078ec0ff */
[----:B------:R-:W4:Y:S01]  /*a58b0*/  LDL.LU R29, [R1+0x2cc] ;  /* 0x0002cc00011d7983 */ /* 0x000f220000300800 */
[----:B------:R-:W-:-:S04]  /*a58c0*/  LOP3.LUT R11, R11, 0xffff, RZ, 0xc0, !PT ;  /* 0x0000ffff0b0b7812 */ /* 0x000fc800078ec0ff */
[----:B------:R-:W-:Y:S02]  /*a58d0*/  PRMT R25, R10, 0x3340, R11 ;  /* 0x000033400a197816 */ /* 0x000fe4000000000b */
[----:B------:R-:W-:Y:S02]  /*a58e0*/  IADD3 R10, P3, R17, R3, RZ ;  /* 0x00000003110a7210 */ /* 0x000fe40007f7e0ff */
[----:B------:R-:W-:Y:S02]  /*a58f0*/  SHF.R.U32.HI R12, RZ, 0x8, R15 ;  /* 0x00000008ff0c7819 */ /* 0x000fe4000001160f */
[----:B------:R-:W4:Y:S01]  /*a5900*/  LDL.LU R15, [R1+0x94] ;  /* 0x00009400010f7983 */ /* 0x000f220000300800 */
[----:B------:R-:W-:Y:S02]  /*a5910*/  LOP3.LUT R16, R16, 0xffff, RZ, 0xc0, !PT ;  /* 0x0000ffff10107812 */ /* 0x000fe400078ec0ff */
[----:B------:R-:W-:-:S04]  /*a5920*/  LOP3.LUT R12, R12, 0xffff, RZ, 0xc0, !PT ;  /* 0x0000ffff0c0c7812 */ /* 0x000fc800078ec0ff */
[----:B------:R-:W-:Y:S01]  /*a5930*/  PRMT R12, R12, 0x3340, R16 ;  /* 0x000033400c0c7816 */ /* 0x000fe20000000010 */
[----:B--2---:R-:W-:-:S05]  /*a5940*/  IMAD.X R11, R26, 0x1, R4, P3 ;  /* 0x000000011a0b7824 */ /* 0x004fca00018e0604 */
[----:B------:R0:W-:Y:S02]  /*a5950*/  STL.64 [R1+0x1ce0], R10 ;  /* 0x001ce00a01007387 */ /* 0x0001e40000100a00 */
[----:B0-----:R-:W-:Y:S02]  /*a5960*/  SHF.R.U32.HI R10, RZ, 0x8, R23 ;  /* 0x00000008ff0a7819 */ /* 0x001fe40000011617 */
[----:B------:R-:W-:Y:S02]  /*a5970*/  SHF.R.U32.HI R11, RZ, 0x8, R13 ;  /* 0x00000008ff0b7819 */ /* 0x000fe4000001160d */
[----:B------:R-:W-:Y:S02]  /*a5980*/  LOP3.LUT R10, R10, 0xffff, RZ, 0xc0, !PT ;  /* 0x0000ffff0a0a7812 */ /* 0x000fe400078ec0ff */
[----:B------:R-:W-:Y:S02]  /*a5990*/  LOP3.LUT R11, R11, 0xffff, RZ, 0xc0, !PT ;  /* 0x0000ffff0b0b7812 */ /* 0x000fe400078ec0ff */
[----:B------:R-:W-:-:S02]  /*a59a0*/  PRMT R13, R10, 0x3340, R0 ;  /* 0x000033400a0d7816 */ /* 0x000fc40000000000 */
[----:B------:R-:W-:Y:S02]  /*a59b0*/  IADD3 R10, P3, R17, R5, RZ ;  /* 0x00000005110a7210 */ /* 0x000fe40007f7e0ff */
[----:B------:R-:W-:-:S03]  /*a59c0*/  PRMT R23, R11, 0x3340, R0 ;  /* 0x000033400b177816 */ /* 0x000fc60000000000 */
[----:B------:R-:W-:Y:S01]  /*a59d0*/  IMAD.X R11, R26, 0x1, R7, P3 ;  /* 0x000000011a0b7824 */ /* 0x000fe200018e0607 */
[----:B------:R-:W-:-:S05]  /*a59e0*/  IADD3 R16, P3, R17, R6, RZ ;  /* 0x0000000611107210 */ /* 0x000fca0007f7e0ff */
[----:B------:R-:W-:Y:S01]  /*a59f0*/  IMAD.X R17, R26, 0x1, R8, P3 ;  /* 0x000000011a117824 */ /* 0x000fe200018e0608 */
[----:B------:R0:W-:Y:S04]  /*a5a00*/  STL.64 [R1+0x1ca8], R10 ;  /* 0x001ca80a01007387 */ /* 0x0001e80000100a00 */
[----:B0-----:R-:W2:Y:S04]  /*a5a10*/  LDL.LU.64 R10, [R1+0x3a68] ;  /* 0x003a6800010a7983 */ /* 0x001ea80000300a00 */
[----:B------:R0:W-:Y:S04]  /*a5a20*/  STL.64 [R1+0x1ca0], R16 ;  /* 0x001ca01001007387 */ /* 0x0001e80000100a00 */
[----:B0-----:R-:W2:Y:S01]  /*a5a30*/  LDL.LU.64 R16, [R1+0x3a60] ;  /* 0x003a600001107983 */ /* 0x001ea20000300a00 */
[----:B---3--:R-:W-:-:S02]  /*a5a40*/  SHF.R.U32.HI R27, RZ, 0x8, R27 ;  /* 0x00000008ff1b7819 */ /* 0x008fc4000001161b */
[----:B----4-:R-:W-:Y:S02]  /*a5a50*/  SHF.R.U32.HI R26, RZ, 0x8, R29 ;  /* 0x00000008ff1a7819 */ /* 0x010fe4000001161d */
[----:B------:R-:W-:Y:S02]  /*a5a60*/  LOP3.LUT R24, R24, 0xffff, RZ, 0xc0, !PT ;  /* 0x0000ffff18187812 */ /* 0x000fe400078ec0ff */
[----:B------:R-:W-:Y:S02]  /*a5a70*/  LOP3.LUT R27, R27, 0xffff, RZ, 0xc0, !PT ;  /* 0x0000ffff1b1b7812 */ /* 0x000fe400078ec0ff */
[----:B------:R-:W-:Y:S02]  /*a5a80*/  LOP3.LUT R26, R26, 0xffff, RZ, 0xc0, !PT ;  /* 0x0000ffff1a1a7812 */ /* 0x000fe400078ec0ff */
[----:B------:R-:W-:Y:S02]  /*a5a90*/  PRMT R24, R24, 0x3340, R27 ;  /* 0x0000334018187816 */ /* 0x000fe4000000001b */
[----:B------:R-:W-:-:S02]  /*a5aa0*/  PRMT R27, R26, 0x3340, R0 ;  /* 0x000033401a1b7816 */ /* 0x000fc40000000000 */
[----:B------:R-:W-:Y:S02]  /*a5ab0*/  SHF.R.S32.HI R26, RZ, 0x1f, R15 ;  /* 0x0000001fff1a7819 */ /* 0x000fe4000001140f */
[----:B--2---:R-:W-:Y:S02]  /*a5ac0*/  PRMT R29, R16, 0x5410, R17 ;  /* 0x00005410101d7816 */ /* 0x004fe40000000011 */
[----:B------:R-:W-:-:S05]  /*a5ad0*/  IADD3 R16, P3, R15, R0, RZ ;  /* 0x000000000f107210 */ /* 0x000fca0007f7e0ff */
[----:B------:R-:W-:-:S05]  /*a5ae0*/  IMAD.X R17, R26, 0x1, R2, P3 ;  /* 0x000000011a117824 */ /* 0x000fca00018e0602 */
[----:B------:R0:W-:Y:S04]  /*a5af0*/  STL.64 [R1+0x1c78], R16 ;  /* 0x001c781001007387 */ /* 0x0001e80000100a00 */
[----:B0-----:R-:W2:Y:S04]  /*a5b00*/  LDL.LU.64 R16, [R1+0x3a58] ;  /* 0x003a580001107983 */ /* 0x001ea80000300a00 */
[----:B------:R0:W-:Y:S04]  /*a5b10*/  STL.64 [R1+0x3a38], R18 ;  /* 0x003a381201007387 */ /* 0x0001e80000100a00 */
[----:B0-----:R-:W3:Y:S01]  /*a5b20*/  LDL.LU R19, [R1+0x2d8] ;  /* 0x0002d80001137983 */ /* 0x001ee20000300800 */
[----:B------:R-:W-:-:S03]  /*a5b30*/  PRMT R18, R25, 0x5410, R23 ;  /* 0x0000541019127816 */ /* 0x000fc60000000017 */
[----:B--2---:R0:W-:Y:S02]  /*a5b40*/  STL.64 [R1+0x3a30], R16 ;  /* 0x003a301001007387 */ /* 0x0041e40000100a00 */
[----:B0-----:R-:W-:Y:S02]  /*a5b50*/  PRMT R16, R12, 0x5410, R13 ;  /* 0x000054100c107816 */ /* 0x001fe4000000000d */
[----:B------:R-:W2:Y:S01]  /*a5b60*/  LDL.LU R17, [R1+0x2dc] ;  /* 0x0002dc0001117983 */ /* 0x000ea20000300800 */
[----:B------:R-:W-:-:S03]  /*a5b70*/  IADD3 R12, P3, R15, R3, RZ ;  /* 0x000000030f0c7210 */ /* 0x000fc60007f7e0ff */
[----:B------:R-:W4:Y:S02]  /*a5b80*/  LDL.LU R23, [R1+0x3a54] ;  /* 0x003a540001177983 */ /* 0x000f240000300800 */
[----:B------:R-:W-:Y:S02]  /*a5b90*/  IMAD.X R13, R26, 0x1, R4, P3 ;  /* 0x000000011a0d7824 */ /* 0x000fe400018e0604 */
[----:B------:R-:W4:Y:S04]  /*a5ba0*/  LDL.LU R25, [R1+0x3a50] ;  /* 0x003a500001197983 */ /* 0x000f280000300800 */
[----:B------:R0:W-:Y:S04]  /*a5bb0*/  STL.64 [R1+0x1c98], R12 ;  /* 0x001c980c01007387 */ /* 0x0001e80000100a00 */
[----:B0-----:R-:W4:Y:S04]  /*a5bc0*/  LDL.LU.64 R12, [R1+0x3a48] ;  /* 0x003a4800010c7983 */ /* 0x001f280000300a00 */
[----:B------:R0:W-:Y:S04]  /*a5bd0*/  STL.64 [R1+0x3a28], R6 ;  /* 0x003a280601007387 */ /* 0x0001e80000100a00 */
[----:B0-----:R-:W2:Y:S04]  /*a5be0*/  LDL.LU R6, [R1+0x2e0] ;  /* 0x0002e00001067983 */ /* 0x001ea80000300800 */
[----:B------:R0:W-:Y:S04]  /*a5bf0*/  STL.64 [R1+0x3a20], R4 ;  /* 0x003a200401007387 */ /* 0x0001e80000100a00 */
[----:B0-----:R-:W4:Y:S01]  /*a5c00*/  LDL.LU R5, [R1+0x2e4] ;  /* 0x0002e40001057983 */ /* 0x001f220000300800 */
[----:B------:R-:W-:-:S03]  /*a5c10*/  PRMT R7, R24, 0x5410, R27 ;  /* 0x0000541018077816 */ /* 0x000fc6000000001b */
[----:B------:R-:W2:Y:S01]  /*a5c20*/  LDL.LU R27, [R1+0x5c] ;  /* 0x00005c00011b7983 */ /* 0x000ea20000300800 */
[----:B---3--:R-:W-:-:S03]  /*a5c30*/  PRMT R7, R7, 0x5210, R19 ;  /* 0x0000521007077816 */ /* 0x008fc60000000013 */
[----:B------:R-:W3:Y:S01]  /*a5c40*/  LDL.LU R24, [R1+0x90] ;  /* 0x0000900001187983 */ /* 0x000ee20000300800 */
[----:B----4-:R-:W-:Y:S02]  /*a5c50*/  PRMT R4, R29, 0x5210, R5 ;  /* 0x000052101d047816 */ /* 0x010fe40000000005 */
[----:B--2---:R-:W-:Y:S01]  /*a5c60*/  PRMT R5, R16, 0x5210, R6 ;  /* 0x0000521010057816 */ /* 0x004fe20000000006 */
[----:B------:R-:W2:Y:S01]  /*a5c70*/  LDL.LU R29, [R1+0x3a40] ;  /* 0x003a4000011d7983 */ /* 0x000ea20000300800 */
[----:B------:R-:W-:-:S03]  /*a5c80*/  PRMT R6, R18, 0x5210, R17 ;  /* 0x0000521012067816 */ /* 0x000fc60000000011 */
[----:B------:R-:W0:Y:S04]  /*a5c90*/  LDS.128 R16, [R12] ;  /* 0x000000000c107984 */ /* 0x000e280000000c00 */
[----:B0-----:R-:W-:Y:S04]  /*a5ca0*/  STL.64 [R1+0x460], R16 ;  /* 0x0004601001007387 */ /* 0x001fe80000100a00 */
[----:B------:R-:W-:Y:S04]  /*a5cb0*/  STL.64 [R1+0x468], R18 ;  /* 0x0004681201007387 */ /* 0x000fe80000100a00 */
[----:B------:R-:W0:Y:S04]  /*a5cc0*/  LDS.128 R16, [R12+0x400] ;  /* 0x000400000c107984 */ /* 0x000e280000000c00 */
[----:B0-----:R-:W-:Y:S04]  /*a5cd0*/  STL.64 [R1+0x500], R16 ;  /* 0x0005001001007387 */ /* 0x001fe80000100a00 */
[----:B------:R0:W-:Y:S04]  /*a5ce0*/  STL.64 [R1+0x508], R18 ;  /* 0x0005081201007387 */ /* 0x0001e80000100a00 */
[----:B0-----:R-:W4:Y:S04]  /*a5cf0*/  LDL.LU.64 R18, [R1+0x3a38] ;  /* 0x003a380001127983 */ /* 0x001f280000300a00 */
[----:B------:R-:W3:Y:S01]  /*a5d00*/  LDL.LU.64 R16, [R1+0x3a30] ;  /* 0x003a300001107983 */ /* 0x000ee20000300a00 */
[----:B------:R-:W-:Y:S06]  /*a5d10*/  BAR.SYNC.DEFER_BLOCKING 0x0 ;  /* 0x0000000000007b1d */ /* 0x000fec0000010000 */
[----:B------:R0:W-:Y:S04]  /*a5d20*/  STL [R1+0x39c4], R12 ;  /* 0x0039c40c01007387 */ /* 0x0001e80000100800 */
[----:B0-----:R-:W2:Y:S04]  /*a5d30*/  LDL.LU R12, [R1+0x58] ;  /* 0x00005800010c7983 */ /* 0x001ea80000300800 */
[----:B---3--:R0:W-:Y:S04]  /*a5d40*/  STSM.16.M88.4 [R16], R4 ;  /* 0x0000000410007844 */ /* 0x0081e80000000200 */
[----:B0-----:R-:W3:Y:S04]  /*a5d50*/  LDL.LU.64 R6, [R1+0x3a28] ;  /* 0x003a280001067983 */ /* 0x001ee80000300a00 */
[----:B------:R-:W3:Y:S01]  /*a5d60*/  LDL.LU.64 R4, [R1+0x3a20] ;  /* 0x003a200001047983 */ /* 0x000ee20000300a00 */
[----:B------:R-:W-:-:S02]  /*a5d70*/  SHF.R.U32.HI R17, RZ, 0x8, R17 ;  /* 0x00000008ff117819 */ /* 0x000fc40000011611 */
[----:B--2---:R-:W-:Y:S02]  /*a5d80*/  SHF.R.U32.HI R12, RZ, 0x8, R12 ;  /* 0x00000008ff0c7819 */ /* 0x004fe4000001160c */
[----:B------:R-:W-:Y:S02]  /*a5d90*/  LOP3.LUT R17, R17, 0xffff, RZ, 0xc0, !PT ;  /* 0x0000ffff11117812 */ /* 0x000fe400078ec0ff */
[----:B------:R-:W-:-:S04]  /*a5da0*/  LOP3.LUT R12, R12, 0xffff, RZ, 0xc0, !PT ;  /* 0x0000ffff0c0c7812 */ /* 0x000fc800078ec0ff */
[----:B------:R-:W-:-:S05]  /*a5db0*/  PRMT R17, R12, 0x3340, R17 ;  /* 0x000033400c117816 */ /* 0x000fca0000000011 */
[----:B------:R3:W-:Y:S01]  /*a5dc0*/  STL.64 [R1+0x3a10], R16 ;  /* 0x003a101001007387 */ /* 0x0007e20000100a00 */
[----:B----4-:R-:W-:-:S04]  /*a5dd0*/  SHF.R.U32.HI R12, RZ, 0x8, R18 ;  /* 0x00000008ff0c7819 */ /* 0x010fc80000011612 */
[----:B------:R-:W-:Y:S02]  /*a5de0*/  LOP3.LUT R12, R12, 0xffff, RZ, 0xc0, !PT ;  /* 0x0000ffff0c0c7812 */ /* 0x000fe400078ec0ff */
[----:B------:R-:W-:Y:S02]  /*a5df0*/  SHF.R.U32.HI R11, RZ, 0x8, R11 ;  /* 0x00000008ff0b7819 */ /* 0x000fe4000001160b */
[----:B------:R-:W-:Y:S02]  /*a5e00*/  PRMT R18, R12, 0x3340, R0 ;  /* 0x000033400c127816 */ /* 0x000fe40000000000 */
[----:B------:R-:W-:Y:S02]  /*a5e10*/  SHF.R.U32.HI R14, RZ, 0x8, R14 ;  /* 0x00000008ff0e7819 */ /* 0x000fe4000001160e */
[----:B------:R-:W-:Y:S02]  /*a5e20*/  SHF.R.U32.HI R12, RZ, 0x8, R27 ;  /* 0x00000008ff0c7819 */ /* 0x000fe4000001161b */
[----:B------:R-:W-:-:S02]  /*a5e30*/  LOP3.LUT R11, R11, 0xffff, RZ, 0xc0, !PT ;  /* 0x0000ffff0b0b7812 */ /* 0x000fc400078ec0ff */
[----:B------:R-:W-:Y:S02]  /*a5e40*/  LOP3.LUT R14, R14, 0xffff, RZ, 0xc0, !PT ;  /* 0x0000ffff0e0e7812 */ /* 0x000fe400078ec0ff */
[----:B------:R-:W-:Y:S02]  /*a5e50*/  LOP3.LUT R12, R12, 0xffff, RZ, 0xc0, !PT ;  /* 0x0000ffff0c0c7812 */ /* 0x000fe400078ec0ff */
[----:B------:R-:W-:Y:S02]  /*a5e60*/  PRMT R11, R11, 0x3340, R14 ;  /* 0x000033400b0b7816 */ /* 0x000fe4000000000e */
[----:B------:R-:W-:Y:S02]  /*a5e70*/  PRMT R14, R12, 0x3340, R0 ;  /* 0x000033400c0e7816 */ /* 0x000fe40000000000 */
[----:B------:R-:W-:Y:S02]  /*a5e80*/  SHF.R.U32.HI R12, RZ, 0x8, R25 ;  /* 0x00000008ff0c7819 */ /* 0x000fe40000011619 */
[----:B---3--:R-:W-:-:S05]  /*a5e90*/  IADD3 R16, P3, R15, R5, RZ ;  /* 0x000000050f107210 */ /* 0x008fca0007f7e0ff */
[----:B------:R-:W-:-:S05]  /*a5ea0*/  IMAD.X R17, R26, 0x1, R7, P3 ;  /* 0x000000011a117824 */ /* 0x000fca00018e0607 */
[----:B------:R0:W-:Y:S02]  /*a5eb0*/  STL.64 [R1+0x1c70], R16 ;  /* 0x001c701001007387 */ /* 0x0001e40000100a00 */
[----:B0-----:R-:W-:Y:S02]  /*a5ec0*/  IADD3 R16, P3, R15, R6, RZ ;  /* 0x000000060f107210 */ /* 0x001fe40007f7e0ff */
[----:B------:R-:W2:Y:S03]  /*a5ed0*/  LDL.LU R15, [R1+0x3a1c] ;  /* 0x003a1c00010f7983 */ /* 0x000ea60000300800 */
[----:B------:R-:W-:Y:S01]  /*a5ee0*/  IMAD.X R17, R26, 0x1, R8, P3 ;  /* 0x000000011a117824 */ /* 0x000fe200018e0608 */
[----:B------:R-:W-:-:S04]  /*a5ef0*/  SHF.R.S32.HI R26, RZ, 0x1f, R24 ;  /* 0x0000001fff1a7819 */ /* 0x000fc80000011418 */
[----:B------:R0:W-:Y:S02]  /*a5f00*/  STL.64 [R1+0x1c68], R16 ;  /* 0x001c681001007387 */ /* 0x0001e40000100a00 */
[----:B0-----:R-:W-:-:S05]  /*a5f10*/  IADD3 R16, P3, R24, R0, RZ ;  /* 0x0000000018107210 */ /* 0x001fca0007f7e0ff */
[----:B------:R-:W-:-:S05]  /*a5f20*/  IMAD.X R17, R26, 0x1, R2, P3 ;  /* 0x000000011a117824 */ /* 0x000fca00018e0602 */
[----:B------:R0:W-:Y:S02]  /*a5f30*/  STL.64 [R1+0x1bf0], R16 ;  /* 0x001bf01001007387 */ /* 0x0001e40000100a00 */
[----:B0-----:R-:W-:Y:S02]  /*a5f40*/  SHF.R.U32.HI R17, RZ, 0x8, R22 ;  /* 0x00000008ff117819 */ /* 0x001fe40000011616 */
[----:B------:R-:W3:Y:S04]  /*a5f50*/  LDL.LU R22, [R1+0x98] ;  /* 0x0000980001167983 */ /* 0x000ee80000300800 */
[----:B------:R-:W4:Y:S01]  /*a5f60*/  LDL.LU R25, [R1+0x3a18] ;  /* 0x003a180001197983 */ /* 0x000f220000300800 */
[----:B------:R-:W-:Y:S02]  /*a5f70*/  SHF.R.U32.HI R16, RZ, 0x8, R29 ;  /* 0x00000008ff107819 */ /* 0x000fe4000001161d */
[----:B------:R-:W-:-:S02]  /*a5f80*/  LOP3.LUT R12, R12, 0xffff, RZ, 0xc0, !PT ;  /* 0x0000ffff0c0c7812 */ /* 0x000fc400078ec0ff */
[----:B------:R-:W-:Y:S02]  /*a5f90*/  LOP3.LUT R16, R16, 0xffff, RZ, 0xc0, !PT ;  /* 0x0000ffff10107812 */ /* 0x000fe400078ec0ff */
[----:B------:R-:W-:Y:S02]  /*a5fa0*/  SHF.R.U32.HI R23, RZ, 0x8, R23 ;  /* 0x00000008ff177819 */ /* 0x000fe40000011617 */
[----:B------:R-:W-:Y:S02]  /*a5fb0*/  PRMT R12, R12, 0x3340, R16 ;  /* 0x000033400c0c7816 */ /* 0x000fe40000000010 */
[----:B------:R-:W-:Y:S02]  /*a5fc0*/  LOP3.LUT R17, R17, 0xffff, RZ, 0xc0, !PT ;  /* 0x0000ffff11117812 */ /* 0x000fe400078ec0ff */
[----:B------:R-:W-:Y:S02]  /*a5fd0*/  LOP3.LUT R23, R23, 0xffff, RZ, 0xc0, !PT ;  /* 0x0000ffff17177812 */ /* 0x000fe400078ec0ff */
[----:B------:R-:W-:-:S02]  /*a5fe0*/  IADD3 R16, P3, R24, R3, RZ ;  /* 0x0000000318107210 */ /* 0x000fc40007f7e0ff */
[----:B------:R-:W-:-:S03]  /*a5ff0*/  PRMT R23, R17, 0x3340, R23 ;  /* 0x0000334011177816 */ /* 0x000fc60000000017 */
[----:B------:R-:W-:-:S05]  /*a6000*/  IMAD.X R17, R26, 0x1, R4, P3 ;  /* 0x000000011a117824 */ /* 0x000fca00018e0604 */
[----:B------:R4:W-:Y:S02]  /*a6010*/  STL.64 [R1+0x1c20], R16 ;  /* 0x001c201001007387 */ /* 0x0009e40000100a00 */
[----:B----4-:R-:W-:-:S04]  /*a6020*/  SHF.R.U32.HI R16, RZ, 0x8, R25 ;  /* 0x00000008ff107819 */ /* 0x010fc80000011619 */
[----:B------:R-:W-:-:S04]  /*a6030*/  LOP3.LUT R16, R16, 0xffff, RZ, 0xc0, !PT ;  /* 0x0000ffff10107812 */ /* 0x000fc800078ec0ff */
[----:B------:R-:W-:Y:S02]  /*a6040*/  PRMT R29, R16, 0x3340, R0 ;  /* 0x00003340101d7816 */ /* 0x000fe40000000000 */
[----:B------:R-:W-:-:S05]  /*a6050*/  IADD3 R16, P3, R24, R5, RZ ;  /* 0x0000000518107210 */ /* 0x000fca0007f7e0ff */
[----:B------:R-:W-:-:S05]  /*a6060*/  IMAD.X R17, R26, 0x1, R7, P3 ;  /* 0x000000011a117824 */ /* 0x000fca00018e0607 */
[----:B------:R0:W-:Y:S04]  /*a6070*/  STL.64 [R1+0x1be8], R16 ;  /* 0x001be81001007387 */ /* 0x0001e80000100a00 */
[----:B0-----:R-:W4:Y:S01]  /*a6080*/  LDL.LU.64 R16, [R1+0x3a10] ;  /* 0x003a100001107983 */ /* 0x001f220000300a00 */
[----:B--2---:R-:W-:-:S04]  /*a6090*/  SHF.R.U32.HI R15, RZ, 0x8, R15 ;  /* 0x00000008ff0f7819 */ /* 0x004fc8000001160f */
[----:B------:R-:W-:Y:S02]  /*a60a0*/  LOP3.LUT R15, R15, 0xffff, RZ, 0xc0, !PT ;  /* 0x0000ffff0f0f7812 */ /* 0x000fe400078ec0ff */
[----:B------:R-:W-:Y:S02]  /*a60b0*/  IADD3 R24, P3, R24, R6, RZ ;  /* 0x0000000618187210 */ /* 0x000fe40007f7e0ff */
[----:B------:R-:W-:-:S03]  /*a60c0*/  PRMT R15, R15, 0x3340, R0 ;  /* 0x000033400f0f7816 */ /* 0x000fc60000000000 */
[----:B------:R-:W-:Y:S01]  /*a60d0*/  IMAD.X R25, R26, 0x1, R8, P3 ;  /* 0x000000011a197824 */ /* 0x000fe200018e0608 */
[----:B------:R-:W-:Y:S02]  /*a60e0*/  PRMT R12, R12, 0x5410, R15 ;  /* 0x000054100c0c7816 */ /* 0x000fe4000000000f */
[----:B---3--:R-:W-:Y:S02]  /*a60f0*/  SHF.R.S32.HI R15, RZ, 0x1f, R22 ;  /* 0x0000001fff0f7819 */ /* 0x008fe40000011416 */
[----:B------:R-:W-:Y:S01]  /*a6100*/  IADD3 R26, P3, R22, R0, RZ ;  /* 0x00000000161a7210 */ /* 0x000fe20007f7e0ff */
[----:B------:R0:W-:Y:S04]  /*a6110*/  STL.64 [R1+0x1be0], R24 ;  /* 0x001be01801007387 */ /* 0x0001e80000100a00 */
[----:B------:R-:W-:Y:S01]  /*a6120*/  IMAD.X R27, R15, 0x1, R2, P3 ;  /* 0x000000010f1b7824 */ /* 0x000fe200018e0602 */
[----:B0-----:R-:W-:-:S02]  /*a6130*/  PRMT R25, R11, 0x5410, R14 ;  /* 0x000054100b197816 */ /* 0x001fc4000000000e */
[----:B------:R-:W2:Y:S04]  /*a6140*/  LDL.LU R11, [R1+0x1050] ;  /* 0x00105000010b7983 */ /* 0x000ea80000300800 */
[----:B------:R-:W2:Y:S01]  /*a6150*/  LDL.LU R14, [R1+0x1054] ;  /* 0x00105400010e7983 */ /* 0x000ea20000300800 */
[----:B----4-:R-:W-:-:S03]  /*a6160*/  PRMT R24, R17, 0x5410, R18 ;  /* 0x0000541011187816 */ /* 0x010fc60000000012 */
[----:B------:R-:W3:Y:S04]  /*a6170*/  LDL.LU R17, [R1+0x1058] ;  /* 0x0010580001117983 */ /* 0x000ee80000300800 */
[----:B------:R-:W3:Y:S04]  /*a6180*/  LDL.LU R18, [R1+0x105c] ;  /* 0x00105c0001127983 */ /* 0x000ee80000300800 */
[----:B------:R0:W-:Y:S04]  /*a6190*/  STL.64 [R1+0x1bd8], R26 ;  /* 0x001bd81a01007387 */ /* 0x0001e80000100a00 */
[----:B0-----:R-:W4:Y:S01]  /*a61a0*/  LDL.LU.64 R26, [R1+0x3a08] ;  /* 0x003a0800011a7983 */ /* 0x001f220000300a00 */
[----:B------:R-:W-:-:S02]  /*a61b0*/  PRMT R24, R24, 0x5210, R28 ;  /* 0x0000521018187816 */ /* 0x000fc4000000001c */
[----:B------:R-:W-:Y:S02]  /*a61c0*/  IADD3 R28, P3, R22, R3, RZ ;  /* 0x00000003161c7210 */ /* 0x000fe40007f7e0ff */
[----:B------:R-:W-:-:S03]  /*a61d0*/  PRMT R23, R23, 0x5410, R29 ;  /* 0x0000541017177816 */ /* 0x000fc6000000001d */
[----:B------:R-:W-:-:S05]  /*a61e0*/  IMAD.X R29, R15, 0x1, R4, P3 ;  /* 0x000000010f1d7824 */ /* 0x000fca00018e0604 */
[----:B------:R0:W-:Y:S02]  /*a61f0*/  STL.64 [R1+0x1c18], R28 ;  /* 0x001c181c01007387 */ /* 0x0001e40000100a00 */
[----:B0-----:R-:W-:-:S05]  /*a6200*/  IADD3 R28, P3, R22, R5, RZ ;  /* 0x00000005161c7210 */ /* 0x001fca0007f7e0ff */
[----:B------:R-:W-:Y:S01]  /*a6210*/  IMAD.X R29, R15, 0x1, R7, P3 ;  /* 0x000000010f1d7824 */ /* 0x000fe200018e0607 */
[----:B------:R-:W-:-:S04]  /*a6220*/  IADD3 R22, P3, R22, R6, RZ ;  /* 0x0000000616167210 */ /* 0x000fc80007f7e0ff */
[----:B------:R2:W-:Y:S02]  /*a6230*/  STL.64 [R1+0x1c60], R28 ;  /* 0x001c601c01007387 */ /* 0x0005e40000100a00 */
[----:B--2---:R-:W-:Y:S02]  /*a6240*/  F2FP.SATFINITE.E5M2.F32.PACK_AB_MERGE_C R28, R14, R11, RZ ;  /* 0x0000000b0e1c723e */ /* 0x004fe400048060ff */
[----:B----4-:R-:W-:Y:S02]  /*a6250*/  PRMT R25, R25, 0x5210, R27 ;  /* 0x0000521019197816 */ /* 0x010fe4000000001b */
[----:B------:R-:W-:Y:S01]  /*a6260*/  PRMT R26, R23, 0x5210, R26 ;  /* 0x00005210171a7816 */ /* 0x000fe2000000001a */
[----:B------:R-:W-:Y:S01]  /*a6270*/  IMAD.X R23, R15, 0x1, R8, P3 ;  /* 0x000000010f177824 */ /* 0x000fe200018e0608 */
[----:B------:R-:W-:Y:S02]  /*a6280*/  PRMT R27, R12, 0x5210, R13 ;  /* 0x000052100c1b7816 */ /* 0x000fe4000000000d */
[----:B------:R-:W-:-:S02]  /*a6290*/  SHF.R.S32.HI R15, RZ, 0x1f, R9 ;  /* 0x0000001fff0f7819 */ /* 0x000fc40000011409 */
[----:B------:R-:W-:Y:S01]  /*a62a0*/  IADD3 R12, P3, R9, R0, RZ ;  /* 0x00000000090c7210 */ /* 0x000fe20007f7e0ff */
[----:B------:R-:W-:Y:S04]  /*a62b0*/  STL.64 [R1+0x1c58], R22 ;  /* 0x001c581601007387 */ /* 0x000fe80000100a00 */
[----:B------:R-:W-:Y:S01]  /*a62c0*/  IMAD.X R13, R15, 0x1, R2, P3 ;  /* 0x000000010f0d7824 */ /* 0x000fe200018e0602 */
[----:B------:R-:W-:Y:S04]  /*a62d0*/  STL [R1+0x39c8], R16 ;  /* 0x0039c81001007387 */ /* 0x000fe80000100800 */
[----:B------:R0:W-:Y:S04]  /*a62e0*/  STL.64 [R1+0x1c50], R12 ;  /* 0x001c500c01007387 */ /* 0x0001e80000100a00 */
[----:B------:R1:W-:Y:S01]  /*a62f0*/  STL.64 [R1+0x3a00], R2 ;  /* 0x003a000201007387 */ /* 0x0003e20000100a00 */
[----:B0-----:R-:W-:-:S03]  /*a6300*/  IADD3 R12, P3, R9, R3, RZ ;  /* 0x00000003090c7210 */ /* 0x001fc60007f7e0ff */
[----:B------:R-:W-:Y:S01]  /*a6310*/  STL [R1+0x39cc], R28 ;  /* 0x0039cc1c01007387 */ /* 0x000fe20000100800 */
[----:B-1----:R-:W-:Y:S02]  /*a6320*/  IMAD.MOV.U32 R3, RZ, RZ, R9 ;  /* 0x000000ffff037224 */ /* 0x002fe400078e0009 */
[----:B------:R-:W-:Y:S01]  /*a6330*/  IMAD.X R13, R15, 0x1, R4, P3 ;  /* 0x000000010f0d7824 */ /* 0x000fe200018e0604 */
[----:B---3--:R-:W-:-:S04]  /*a6340*/  F2FP.SATFINITE.E5M2.F32.PACK_AB_MERGE_C R23, R18, R17, RZ ;  /* 0x000000111217723e */ /* 0x008fc800048060ff */
[----:B------:R0:W-:Y:S04]  /*a6350*/  STL.64 [R1+0x1c10], R12 ;  /* 0x001c100c01007387 */ /* 0x0001e80000100a00 */
[----:B------:R-:W-:Y:S01]  /*a6360*/  STL [R1+0x39d0], R23 ;  /* 0x0039d01701007387 */ /* 0x000fe20000100800 */
[----:B0-----:R-:W-:-:S03]  /*a6370*/  IADD3 R12, P3, R3, R5, RZ ;  /* 0x00000005030c7210 */ /* 0x001fc60007f7e0ff */
[----:B------:R0:W-:Y:S02]  /*a6380*/  STL.64 [R1+0x39f8], R4 ;  /* 0x0039f80401007387 */ /* 0x0001e40000100a00 */
[----:B------:R-:W-:Y:S02]  /*a6390*/  IMAD.X R13, R15, 0x1, R7, P3 ;  /* 0x000000010f0d7824 */ /* 0x000fe400018e0607 */
[----:B------:R-:W2:Y:S04]  /*a63a0*/  LDL.LU R11, [R1+0x12f4] ;  /* 0x0012f400010b7983 */ /* 0x000ea80000300800 */
[----:B------:R1:W-:Y:S04]  /*a63b0*/  STSM.16.M88.4 [R16+0x200], R24 ;  /* 0x0002001810007844 */ /* 0x0003e80000000200 */
[----:B0-----:R-:W3:Y:S04]  /*a63c0*/  LDL.LU R4, [R1+0x12f8] ;  /* 0x0012f80001047983 */ /* 0x001ee80000300800 */
[----:B------:R0:W-:Y:S04]  /*a63d0*/  STL.64 [R1+0x1bd0], R12 ;  /* 0x001bd00c01007387 */ /* 0x0001e80000100a00 */
[----:B------:R-:W3:Y:S04]  /*a63e0*/  LDL.LU R18, [R1+0x12fc] ;  /* 0x0012fc0001127983 */ /* 0x000ee80000300800 */
[----:B------:R-:W4:Y:S04]  /*a63f0*/  LDL.LU R5, [R1+0xab0] ;  /* 0x000ab00001057983 */ /* 0x000f280000300800 */
[----:B-1----:R-:W4:Y:S04]  /*a6400*/  LDL.LU R24, [R1+0xab4] ;  /* 0x000ab40001187983 */ /* 0x002f280000300800 */
[----:B------:R-:W4:Y:S04]  /*a6410*/  LDL.LU R22, [R1+0xabc] ;  /* 0x000abc0001167983 */ /* 0x000f280000300800 */
[----:B------:R-:W4:Y:S04]  /*a6420*/  LDL.LU R14, [R1+0x9e4] ;  /* 0x0009e400010e7983 */ /* 0x000f280000300800 */
[----:B0-----:R-:W4:Y:S04]  /*a6430*/  LDL.LU R13, [R1+0x9ec] ;  /* 0x0009ec00010d7983 */ /* 0x001f280000300800 */
[----:B------:R-:W2:Y:S04]  /*a6440*/  LDL.LU R17, [R1+0x764] ;  /* 0x0007640001117983 */ /* 0x000ea80000300800 */
[----:B------:R0:W-:Y:S04]  /*a6450*/  STL [R1+0x39e0], R20 ;  /* 0x0039e01401007387 */ /* 0x0001e80000100800 */
[----:B0-----:R-:W3:Y:S04]  /*a6460*/  LDL.LU R20, [R1+0x12f0] ;  /* 0x0012f00001147983 */ /* 0x001ee80000300800 */
[----:B------:R-:W4:Y:S04]  /*a6470*/  LDL.LU R23, [R1+0x768] ;  /* 0x0007680001177983 */ /* 0x000f280000300800 */
[----:B------:R-:W3:Y:S04]  /*a6480*/  LDL.LU R28, [R1+0x6a0] ;  /* 0x0006a000011c7983 */ /* 0x000ee80000300800 */
[----:B------:R-:W2:Y:S01]  /*a6490*/  LDL.LU R16, [R1+0x6a8] ;  /* 0x0006a80001107983 */ /* 0x000ea20000300800 */
[----:B------:R-:W-:Y:S06]  /*a64a0*/  BAR.SYNC.DEFER_BLOCKING 0x0 ;  /* 0x0000000000007b1d */ /* 0x000fec0000010000 */
[----:B--2---:R0:W-:Y:S04]  /*a64b0*/  STL.64 [R1+0x39f0], R16 ;  /* 0x0039f01001007387 */ /* 0x0041e80000100a00 */
[----:B0-----:R-:W2:Y:S04]  /*a64c0*/  LDL.LU R16, [R1+0xab8] ;  /* 0x000ab80001107983 */ /* 0x001ea80000300800 */
[----:B------:R-:W2:Y:S04]  /*a64d0*/  LDL.LU R17, [R1+0x9e0] ;  /* 0x0009e00001117983 */ /* 0x000ea80000300800 */
[----:B------:R-:W2:Y:S04]  /*a64e0*/  LDL.LU R9, [R1+0x6ac] ;  /* 0x0006ac0001097983 */ /* 0x000ea80000300800 */
[----:B------:R-:W2:Y:S04]  /*a64f0*/  LDL.LU R12, [R1+0x430] ;  /* 0x00043000010c7983 */ /* 0x000ea80000300800 */
[----:B------:R-:W4:Y:S04]  /*a6500*/  LDL.LU R26, [R1+0x434] ;  /* 0x00043400011a7983 */ /* 0x000f280000300800 */
[----:B------:R-:W2:Y:S04]  /*a6510*/  LDL.LU R25, [R1+0x43c] ;  /* 0x00043c0001197983 */ /* 0x000ea80000300800 */
        /* <DEDUP_REMOVED lines=9> */
[----:B------:R-:W-:Y:S02]  /*a65b0*/  IMAD.X R3, R28, 0x1, R8, P3 ;  /* 0x000000011c037824 */ /* 0x000fe400018e0608 */
[----:B------:R-:W4:Y:S04]  /*a65c0*/  LDL.LU R15, [R1+0x37c] ;  /* 0x00037c00010f7983 */ /* 0x000f280000300800 */
[----:B------:R0:W-:Y:S04]  /*a65d0*/  STL.64 [R1+0x1bc8], R2 ;  /* 0x001bc80201007387 */ /* 0x0001e80000100a00 */
[----:B0-----:R-:W3:Y:S01]  /*a65e0*/  LDL.LU.64 R2, [R1+0x3a00] ;  /* 0x003a000001027983 */ /* 0x001ee20000300a00 */
[----:B------:R-:W-:-:S02]  /*a65f0*/  F2FP.SATFINITE.E5M2.F32.PACK_AB_MERGE_C R11, R11, R20, RZ ;  /* 0x000000140b0b723e */ /* 0x000fc400048060ff */
[----:B------:R-:W-:Y:S02]  /*a6600*/  F2FP.SATFINITE.E5M2.F32.PACK_AB_MERGE_C R18, R18, R4, RZ ;  /* 0x000000041212723e */ /* 0x000fe400048060ff */
[----:B--2---:R-:W-:Y:S02]  /*a6610*/  SHF.R.S32.HI R20, RZ, 0x1f, R27 ;  /* 0x0000001fff147819 */ /* 0x004fe4000001141b */
[----:B------:R-:W-:Y:S02]  /*a6620*/  IADD3 R4, P3, R27, R0, RZ ;  /* 0x000000001b047210 */ /* 0x000fe40007f7e0ff */
[----:B------:R-:W-:-:S03]  /*a6630*/  F2FP.SATFINITE.E5M2.F32.PACK_AB_MERGE_C R24, R24, R5, RZ ;  /* 0x000000051818723e */ /* 0x000fc600048060ff */
[----:B---3--:R-:W-:-:S05]  /*a6640*/  IMAD.X R5, R20, 0x1, R2, P3 ;  /* 0x0000000114057824 */ /* 0x008fca00018e0602 */
[----:B------:R0:W-:Y:S04]  /*a6650*/  STL.64 [R1+0x1b68], R4 ;  /* 0x001b680401007387 */ /* 0x0001e80000100a00 */
[----:B0-----:R-:W2:Y:S01]  /*a6660*/  LDL.LU.64 R4, [R1+0x39f8] ;  /* 0x0039f80001047983 */ /* 0x001ea20000300a00 */
[----:B------:R-:W-:Y:S02]  /*a6670*/  F2FP.SATFINITE.E5M2.F32.PACK_AB_MERGE_C R22, R22, R16, RZ ;  /* 0x000000101616723e */ /* 0x000fe400048060ff */
[----:B------:R-:W-:Y:S02]  /*a6680*/  IADD3 R16, P3, R27, R3, RZ ;  /* 0x000000031b107210 */ /* 0x000fe40007f7e0ff */
[----:B------:R-:W-:-:S03]  /*a6690*/  F2FP.SATFINITE.E5M2.F32.PACK_AB_MERGE_C R14, R14, R17, RZ ;  /* 0x000000110e0e723e */ /* 0x000fc600048060ff */
[----:B--2---:R-:W-:-:S05]  /*a66a0*/  IMAD.X R17, R20, 0x1, R4, P3 ;  /* 0x0000000114117824 */ /* 0x004fca00018e0604 */
[----:B------:R0:W-:Y:S04]  /*a66b0*/  STL.64 [R1+0x1b40], R16 ;  /* 0x001b401001007387 */ /* 0x0001e80000100a00 */
[----:B0-----:R-:W4:Y:S01]  /*a66c0*/  LDL.LU.64 R16, [R1+0x39f0] ;  /* 0x0039f00001107983 */ /* 0x001f220000300a00 */
[----:B------:R-:W-:Y:S02]  /*a66d0*/  IADD3 R28, P3, R27, R5, RZ ;  /* 0x000000051b1c7210 */ /* 0x000fe40007f7e0ff */
[----:B------:R-:W-:-:S03]  /*a66e0*/  F2FP.SATFINITE.E5M2.F32.PACK_AB_MERGE_C R13, R13, R29, RZ ;  /* 0x0000001d0d0d723e */ /* 0x000fc600048060ff */
[----:B------:R-:W-:-:S05]  /*a66f0*/  IMAD.X R29, R20, 0x1, R7, P3 ;  /* 0x00000001141d7824 */ /* 0x000fca00018e0607 */
[----:B------:R0:W-:Y:S04]  /*a6700*/  STL.64 [R1+0x1b08], R28 ;  /* 0x001b081c01007387 */ /* 0x0001e80000100a00 */
[----:B0-----:R-:W2:Y:S01]  /*a6710*/  LDL.LU.64 R28, [R1+0x39e8] ;  /* 0x0039e800011c7983 */ /* 0x001ea20000300a00 */
[----:B----4-:R-:W-:Y:S02]  /*a6720*/  F2FP.SATFINITE.E5M2.F32.PACK_AB_MERGE_C R17, R17, R26, RZ ;  /* 0x0000001a1111723e */ /* 0x010fe400048060ff */
[----:B------:R-:W-:Y:S01]  /*a6730*/  IADD3 R26, P3, R27, R6, RZ ;  /* 0x000000061b1a7210 */ /* 0x000fe20007f7e0ff */
[----:B------:R-:W-:Y:S02]  /*a6740*/  IMAD.MOV.U32 R27, RZ, RZ, R20 ;  /* 0x000000ffff1b7224 */ /* 0x000fe400078e0014 */
[----:B------:R-:W3:Y:S04]  /*a6750*/  LDL.LU R20, [R1+0x39e0] ;  /* 0x0039e00001147983 */ /* 0x000ee80000300800 */
[----:B------:R0:W-:Y:S04]  /*a6760*/  STL.64 [R1+0x39b8], R6 ;  /* 0x0039b80601007387 */ /* 0x0001e80000100a00 */
[----:B0-----:R-:W4:Y:S04]  /*a6770*/  LDL.LU R6, [R1+0x76c] ;  /* 0x00076c0001067983 */ /* 0x001f280000300800 */
[----:B------:R-:W2:Y:S01]  /*a6780*/  LDL.LU R7, [R1+0x6a4] ;  /* 0x0006a40001077983 */ /* 0x000ea20000300800 */
[----:B------:R-:W-:-:S03]  /*a6790*/  IMAD.X R27, R27, 0x1, R8, P3 ;  /* 0x000000011b1b7824 */ /* 0x000fc600018e0608 */
[----:B------:R0:W-:Y:S04]  /*a67a0*/  STL.64 [R1+0x39b0], R4 ;  /* 0x0039b00401007387 */ /* 0x0001e80000100a00 */
[----:B0-----:R-:W3:Y:S04]  /*a67b0*/  LDL.LU R4, [R1+0x438] ;  /* 0x0004380001047983 */ /* 0x001ee80000300800 */
[----:B------:R-:W3:Y:S04]  /*a67c0*/  LDL.LU R5, [R1+0x370] ;  /* 0x0003700001057983 */ /* 0x000ee80000300800 */
[----:B------:R0:W-:Y:S04]  /*a67d0*/  STL.64 [R1+0x1b00], R26 ;  /* 0x001b001a01007387 */ /* 0x0001e80000100a00 */
[----:B0-----:R-:W3:Y:S01]  /*a67e0*/  LDL.LU.64 R26, [R1+0x39d8] ;  /* 0x0039d800011a7983 */ /* 0x001ee20000300a00 */
[----:B----4-:R-:W-:-:S03]  /*a67f0*/  F2FP.SATFINITE.E5M2.F32.PACK_AB_MERGE_C R6, R6, R23, RZ ;  /* 0x000000170606723e */ /* 0x010fc600048060ff */
[----:B------:R-:W4:Y:S01]  /*a6800*/  LDL.LU R23, [R1+0x39d0] ;  /* 0x0039d00001177983 */ /* 0x000f220000300800 */
[----:B--2---:R-:W-:-:S03]  /*a6810*/  F2FP.SATFINITE.E5M2.F32.PACK_AB_MERGE_C R7, R7, R28, RZ ;  /* 0x0000001c0707723e */ /* 0x004fc600048060ff */
[----:B------:R-:W2:Y:S01]  /*a6820*/  LDL.LU R28, [R1+0x39cc] ;  /* 0x0039cc00011c7983 */ /* 0x000ea20000300800 */
[----:B------:R-:W-:Y:S02]  /*a6830*/  LOP3.LUT R17, R17, 0xffff, RZ, 0xc0, !PT ;  /* 0x0000ffff11117812 */ /* 0x000fe400078ec0ff */
[----:B------:R-:W-:Y:S02]  /*a6840*/  F2FP.SATFINITE.E5M2.F32.PACK_AB_MERGE_C R9, R9, R16, RZ ;  /* 0x000000100909723e */ /* 0x000fe400048060ff */
[----:B------:R-:W2:Y:S01]  /*a6850*/  LDL.LU R16, [R1+0x39c8] ;  /* 0x0039c80001107983 */ /* 0x000ea20000300800 */
[----:B------:R-:W-:Y:S02]  /*a6860*/  LOP3.LUT R6, R6, 0xffff, RZ, 0xc0, !PT ;  /* 0x0000ffff06067812 */ /* 0x000fe400078ec0ff */
[----:B------:R-:W-:Y:S02]  /*a6870*/  LOP3.LUT R22, R22, 0xffff, RZ, 0xc0, !PT ;  /* 0x0000ffff16167812 */ /* 0x000fe400078ec0ff */
[----:B---3--:R-:W-:-:S02]  /*a6880*/  F2FP.SATFINITE.E5M2.F32.PACK_AB_MERGE_C R25, R25, R4, RZ ;  /* 0x000000041919723e */ /* 0x008fc400048060ff */
[----:B------:R-:W-:Y:S02]  /*a6890*/  F2FP.SATFINITE.E5M2.F32.PACK_AB_MERGE_C R15, R15, R29, RZ ;  /* 0x0000001d0f0f723e */ /* 0x000fe400048060ff */
[----:B------:R-:W-:Y:S02]  /*a68a0*/  LOP3.LUT R29, R24, 0xffff, RZ, 0xc0, !PT ;  /* 0x0000ffff181d7812 */ /* 0x000fe400078ec0ff */
[----:B------:R-:W-:Y:S02]  /*a68b0*/  F2FP.SATFINITE.E5M2.F32.PACK_AB_MERGE_C R27, R27, R5, RZ ;  /* 0x000000051b1b723e */ /* 0x000fe400048060ff */
[----:B------:R-:W-:Y:S02]  /*a68c0*/  F2FP.SATFINITE.E5M2.F32.PACK_AB_MERGE_C R26, R26, R12, RZ ;  /* 0x0000000c1a1a723e */ /* 0x000fe400048060ff */
[----:B------:R-:W3:Y:S01]  /*a68d0*/  LDL.LU R12, [R1+0x39c4] ;  /* 0x0039c400010c7983 */ /* 0x000ee20000300800 */
[----:B------:R-:W-:Y:S02]  /*a68e0*/  LOP3.LUT R14, R14, 0xffff, RZ, 0xc0, !PT ;  /* 0x0000ffff0e0e7812 */ /* 0x000fe400078ec0ff */
[----:B------:R-:W-:-:S02]  /*a68f0*/  LOP3.LUT R9, R9, 0xffff, RZ, 0xc0, !PT ;  /* 0x0000ffff09097812 */ /* 0x000fc400078ec0ff */
[----:B----4-:R-:W-:Y:S02]  /*a6900*/  LOP3.LUT R5, R23, 0xffff, RZ, 0xc0, !PT ;  /* 0x0000ffff17057812 */ /* 0x010fe400078ec0ff */
[----:B--2---:R-:W-:-:S05]  /*a6910*/  LOP3.LUT R4, R28, 0xffff, RZ, 0xc0, !PT ;  /* 0x0000ffff1c047812 */ /* 0x004fca00078ec0ff */
[----:B------:R0:W-:Y:S04]  /*a6920*/  STL [R1+0xb8], R4 ;  /* 0x0000b80401007387 */ /* 0x0001e80000100800 */
[----:B------:R1:W-:Y:S04]  /*a6930*/  STL [R1+0x208], R17 ;  /* 0x0002081101007387 */ /* 0x0003e80000100800 */
[----:B------:R2:W-:Y:S04]  /*a6940*/  STL [R1+0xd4], R5 ;  /* 0x0000d40501007387 */ /* 0x0005e80000100800 */
[----:B------:R4:W-:Y:S01]  /*a6950*/  STL [R1+0xd0], R6 ;  /* 0x0000d00601007387 */ /* 0x0009e20000100800 */
[----:B0-----:R-:W-:-:S02]  /*a6960*/  PRMT R4, R4, 0x3340, R29 ;  /* 0x0000334004047816 */ /* 0x001fc4000000001d */
[----:B-1----:R-:W-:Y:S02]  /*a6970*/  PRMT R17, R17, 0x3340, R0 ;  /* 0x0000334011117816 */ /* 0x002fe40000000000 */
[----:B--2---:R-:W-:Y:S02]  /*a6980*/  PRMT R5, R5, 0x3340, R22 ;  /* 0x0000334005057816 */ /* 0x004fe40000000016 */
[----:B----4-:R-:W-:-:S04]  /*a6990*/  PRMT R6, R6, 0x3340, R0 ;  /* 0x0000334006067816 */ /* 0x010fc80000000000 */
[----:B------:R-:W-:Y:S02]  /*a69a0*/  PRMT R5, R5, 0x5410, R6 ;  /* 0x0000541005057816 */ /* 0x000fe40000000006 */
[----:B------:R-:W-:Y:S02]  /*a69b0*/  LOP3.LUT R6, R11, 0xffff, RZ, 0xc0, !PT ;  /* 0x0000ffff0b067812 */ /* 0x000fe400078ec0ff */
[----:B------:R-:W-:Y:S02]  /*a69c0*/  LOP3.LUT R11, R7, 0xffff, RZ, 0xc0, !PT ;  /* 0x0000ffff070b7812 */ /* 0x000fe400078ec0ff */
[----:B------:R-:W-:Y:S02]  /*a69d0*/  PRMT R4, R4, 0x5410, R17 ;  /* 0x0000541004047816 */ /* 0x000fe40000000011 */
[----:B------:R-:W2:Y:S01]  /*a69e0*/  LDL.LU R17, [R1+0xa8] ;  /* 0x0000a80001117983 */ /* 0x000ea20000300800 */
[----:B------:R-:W-:-:S03]  /*a69f0*/  LOP3.LUT R7, R18, 0xffff, RZ, 0xc0, !PT ;  /* 0x0000ffff12077812 */ /* 0x000fc600078ec0ff */
[----:B------:R-:W-:Y:S04]  /*a6a00*/  STL [R1+0xb4], R22 ;  /* 0x0000b41601007387 */ /* 0x000fe80000100800 */
[----:B------:R0:W-:Y:S04]  /*a6a10*/  STL [R1+0xbc], R6 ;  /* 0x0000bc0601007387 */ /* 0x0001e80000100800 */
[----:B------:R-:W-:Y:S04]  /*a6a20*/  STL [R1+0x200], R11 ;  /* 0x0002000b01007387 */ /* 0x000fe80000100800 */
[----:B------:R1:W-:Y:S01]  /*a6a30*/  STL [R1+0xb0], R14 ;  /* 0x0000b00e01007387 */ /* 0x0003e20000100800 */
[----:B0-----:R-:W-:-:S03]  /*a6a40*/  PRMT R6, R6, 0x3340, R14 ;  /* 0x0000334006067816 */ /* 0x001fc6000000000e */
[----:B------:R-:W-:Y:S01]  /*a6a50*/  STL [R1+0x204], R7 ;  /* 0x0002040701007387 */ /* 0x000fe20000100800 */
[----:B-1----:R-:W-:-:S03]  /*a6a60*/  LOP3.LUT R14, R13, 0xffff, RZ, 0xc0, !PT ;  /* 0x0000ffff0d0e7812 */ /* 0x002fc600078ec0ff */
[----:B------:R0:W-:Y:S04]  /*a6a70*/  STL [R1+0xdc], R9 ;  /* 0x0000dc0901007387 */ /* 0x0001e80000100800 */
[----:B------:R-:W-:Y:S04]  /*a6a80*/  STL [R1+0xd8], R14 ;  /* 0x0000d80e01007387 */ /* 0x000fe80000100800 */
[----:B------:R-:W4:Y:S04]  /*a6a90*/  LDL.LU R23, [R1+0x1220] ;  /* 0x0012200001177983 */ /* 0x000f280000300800 */
[----:B------:R-:W3:Y:S01]  /*a6aa0*/  LDL.LU R24, [R1+0x1224] ;  /* 0x0012240001187983 */ /* 0x000ee20000300800 */
[----:B------:R-:W-:-:S02]  /*a6ab0*/  PRMT R11, R11, 0x3340, R0 ;  /* 0x000033400b0b7816 */ /* 0x000fc40000000000 */
[----:B0-----:R-:W-:Y:S02]  /*a6ac0*/  PRMT R9, R9, 0x3340, R0 ;  /* 0x0000334009097816 */ /* 0x001fe40000000000 */
[----:B------:R-:W-:Y:S02]  /*a6ad0*/  PRMT R7, R7, 0x3340, R14 ;  /* 0x0000334007077816 */ /* 0x000fe4000000000e */
[----:B------:R-:W-:Y:S02]  /*a6ae0*/  PRMT R6, R6, 0x5410, R11 ;  /* 0x0000541006067816 */ /* 0x000fe4000000000b */
[----:B------:R-:W-:Y:S02]  /*a6af0*/  LOP3.LUT R26, R26, 0xffff, RZ, 0xc0, !PT ;  /* 0x0000ffff1a1a7812 */ /* 0x000fe400078ec0ff */
[----:B------:R-:W-:Y:S02]  /*a6b00*/  PRMT R7, R7, 0x5410, R9 ;  /* 0x0000541007077816 */ /* 0x000fe40000000009 */
[----:B------:R-:W-:-:S02]  /*a6b10*/  LOP3.LUT R25, R25, 0xffff, RZ, 0xc0, !PT ;  /* 0x0000ffff19197812 */ /* 0x000fc400078ec0ff */
[----:B------:R-:W-:Y:S02]  /*a6b20*/  PRMT R4, R4, 0x4210, R26 ;  /* 0x0000421004047816 */ /* 0x000fe4000000001a */
[----:B------:R-:W-:Y:S02]  /*a6b30*/  PRMT R5, R5, 0x4210, R25 ;  /* 0x0000421005057816 */ /* 0x000fe40000000019 */
[----:B------:R-:W-:-:S04]  /*a6b40*/  LOP3.LUT R15, R15, 0xffff, RZ, 0xc0, !PT ;  /* 0x0000ffff0f0f7812 */ /* 0x000fc800078ec0ff */
[----:B------:R-:W-:Y:S01]  /*a6b50*/  PRMT R7, R7, 0x4210, R15 ;  /* 0x0000421007077816 */ /* 0x000fe2000000000f */
[----:B---3--:R0:W-:Y:S04]  /*a6b60*/  STL [R1+0x39c0], R24 ;  /* 0x0039c01801007387 */ /* 0x0081e80000100800 */
[----:B------:R-:W3:Y:S04]  /*a6b70*/  LDL.LU R13, [R1+0x1228] ;  /* 0x00122800010d7983 */ /* 0x000ee80000300800 */
[----:B------:R-:W3:Y:S01]  /*a6b80*/  LDL.LU R11, [R1+0x122c] ;  /* 0x00122c00010b7983 */ /* 0x000ee20000300800 */
[----:B0-----:R-:W-:-:S03]  /*a6b90*/  LOP3.LUT R24, R27, 0xffff, RZ, 0xc0, !PT ;  /* 0x0000ffff1b187812 */ /* 0x001fc600078ec0ff */
[----:B------:R-:W4:Y:S04]  /*a6ba0*/  LDL.LU R22, [R1+0xb70] ;  /* 0x000b700001167983 */ /* 0x000f280000300800 */
[----:B------:R-:W4:Y:S04]  /*a6bb0*/  LDL.LU R9, [R1+0xb74] ;  /* 0x000b740001097983 */ /* 0x000f280000300800 */
[----:B------:R-:W4:Y:S01]  /*a6bc0*/  LDL.LU R14, [R1+0xb78] ;  /* 0x000b7800010e7983 */ /* 0x000f220000300800 */
[----:B------:R-:W-:-:S03]  /*a6bd0*/  PRMT R6, R6, 0x4210, R24 ;  /* 0x0000421006067816 */ /* 0x000fc60000000018 */
[----:B------:R-:W4:Y:S04]  /*a6be0*/  LDL.LU R18, [R1+0xb7c] ;  /* 0x000b7c0001127983 */ /* 0x000f280000300800 */
[----:B------:R-:W-:Y:S04]  /*a6bf0*/  STL [R1+0x2b8], R26 ;  /* 0x0002b81a01007387 */ /* 0x000fe80000100800 */
[----:B------:R-:W-:Y:S04]  /*a6c00*/  STL [R1+0x2b4], R25 ;  /* 0x0002b41901007387 */ /* 0x000fe80000100800 */
[----:B------:R-:W-:Y:S04]  /*a6c10*/  STL [R1+0x2b0], R24 ;  /* 0x0002b01801007387 */ /* 0x000fe80000100800 */
[----:B------:R-:W0:Y:S04]  /*a6c20*/  LDS.128 R24, [R12] ;  /* 0x000000000c187984 */ /* 0x000e280000000c00 */
[----:B------:R-:W-:Y:S04]  /*a6c30*/  STL [R1+0x20c], R15 ;  /* 0x00020c0f01007387 */ /* 0x000fe80000100800 */
[----:B0-----:R-:W-:Y:S04]  /*a6c40*/  STL.64 [R1+0x440], R24 ;  /* 0x0004401801007387 */ /* 0x001fe80000100a00 */
[----:B------:R-:W-:Y:S04]  /*a6c50*/  STL.64 [R1+0x448], R26 ;  /* 0x0004481a01007387 */ /* 0x000fe80000100a00 */
[----:B------:R-:W0:Y:S01]  /*a6c60*/  LDS.128 R24, [R12+0x400] ;  /* 0x000400000c187984 */ /* 0x000e220000000c00 */
[----:B------:R-:W-:Y:S06]  /*a6c70*/  BAR.SYNC.DEFER_BLOCKING 0x0 ;  /* 0x0000000000007b1d */ /* 0x000fec0000010000 */
[----:B------:R-:W-:Y:S04]  /*a6c80*/  STSM.16.M88.4 [R16], R4 ;  /* 0x0000000410007844 */ /* 0x000fe80000000200 */
[----:B0-----:R0:W-:Y:S04]  /*a6c90*/  STL.64 [R1+0x450], R24 ;  /* 0x0004501801007387 */ /* 0x0011e80000100a00 */
[----:B------:R1:W-:Y:S04]  /*a6ca0*/  STL.64 [R1+0x458], R26 ;  /* 0x0004581a01007387 */ /* 0x0003e80000100a00 */
[----:B0-----:R-:W4:Y:S04]  /*a6cb0*/  LDL.LU R24, [R1+0x39c0] ;  /* 0x0039c00001187983 */ /* 0x001f280000300800 */
[----:B------:R0:W-:Y:S04]  /*a6cc0*/  STL [R1+0x3928], R12 ;  /* 0x0039280c01007387 */ /* 0x0001e80000100800 */
[----:B------:R-:W4:Y:S04]  /*a6cd0*/  LDL.LU.64 R6, [R1+0x39b8] ;  /* 0x0039b80001067983 */ /* 0x000f280000300a00 */
[----:B------:R-:W4:Y:S01]  /*a6ce0*/  LDL.LU.64 R4, [R1+0x39b0] ;  /* 0x0039b00001047983 */ /* 0x000f220000300a00 */
[----:B--2---:R-:W-:-:S02]  /*a6cf0*/  SHF.R.S32.HI R15, RZ, 0x1f, R17 ;  /* 0x0000001fff0f7819 */ /* 0x004fc40000011411 */
[----:B-1----:R-:W-:-:S05]  /*a6d00*/  IADD3 R26, P3, R17, R0, RZ ;  /* 0x00000000111a7210 */ /* 0x002fca0007f7e0ff */
[----:B------:R-:W-:Y:S01]  /*a6d10*/  IMAD.X R27, R15, 0x1, R2, P3 ;  /* 0x000000010f1b7824 */ /* 0x000fe200018e0602 */
[----:B0-----:R-:W-:Y:S01]  /*a6d20*/  IADD3 R12, P3, R17, R3, RZ ;  /* 0x00000003110c7210 */ /* 0x001fe20007f7e0ff */
[----:B------:R-:W-:Y:S04]  /*a6d30*/  STL [R1+0x3968], R16 ;  /* 0x0039681001007387 */ /* 0x000fe80000100800 */
[----:B------:R-:W-:Y:S04]  /*a6d40*/  STL [R1+0x3954], R29 ;  /* 0x0039541d01007387 */ /* 0x000fe80000100800 */
[----:B------:R-:W-:Y:S04]  /*a6d50*/  STL.64 [R1+0x1968], R26 ;  /* 0x0019681a01007387 */ /* 0x000fe80000100a00 */
[----:B------:R0:W-:Y:S01]  /*a6d60*/  STL.64 [R1+0x39a8], R2 ;  /* 0x0039a80201007387 */ /* 0x0001e20000100a00 */
[----:B---3--:R-:W-:-:S02]  /*a6d70*/  F2FP.SATFINITE.E5M2.F32.PACK_AB_MERGE_C R11, R11, R13, RZ ;  /* 0x0000000d0b0b723e */ /* 0x008fc400048060ff */
[----:B----4-:R-:W-:-:S05]  /*a6d80*/  F2FP.SATFINITE.E5M2.F32.PACK_AB_MERGE_C R28, R9, R22, RZ ;  /* 0x00000016091c723e */ /* 0x010fca00048060ff */
[----:B------:R1:W-:Y:S01]  /*a6d90*/  STL [R1+0x3988], R28 ;  /* 0x0039881c01007387 */ /* 0x0003e20000100800 */
[----:B------:R-:W-:Y:S02]  /*a6da0*/  F2FP.SATFINITE.E5M2.F32.PACK_AB_MERGE_C R9, R18, R14, RZ ;  /* 0x0000000e1209723e */ /* 0x000fe400048060ff */
[----:B------:R-:W-:Y:S01]  /*a6db0*/  F2FP.SATFINITE.E5M2.F32.PACK_AB_MERGE_C R25, R24, R23, RZ ;  /* 0x000000171819723e */ /* 0x000fe200048060ff */
[----:B------:R-:W-:Y:S01]  /*a6dc0*/  IMAD.X R13, R15, 0x1, R4, P3 ;  /* 0x000000010f0d7824 */ /* 0x000fe200018e0604 */
[----:B0-----:R-:W-:-:S04]  /*a6dd0*/  IADD3 R2, P3, R17, R5, RZ ;  /* 0x0000000511027210 */ /* 0x001fc80007f7e0ff */
[----:B------:R-:W-:Y:S01]  /*a6de0*/  STL.64 [R1+0x1930], R12 ;  /* 0x0019300c01007387 */ /* 0x000fe20000100a00 */
[----:B------:R-:W-:-:S03]  /*a6df0*/  IMAD.X R3, R15, 0x1, R7, P3 ;  /* 0x000000010f037824 */ /* 0x000fc600018e0607 */
[----:B------:R-:W2:Y:S04]  /*a6e00*/  LDL.LU R24, [R1+0x914] ;  /* 0x0009140001187983 */ /* 0x000ea80000300800 */
[----:B------:R-:W3:Y:S04]  /*a6e10*/  LDL.LU R27, [R1+0x91c] ;  /* 0x00091c00011b7983 */ /* 0x000ee80000300800 */
[----:B-1----:R-:W4:Y:S04]  /*a6e20*/  LDL.LU R28, [R1+0x830] ;  /* 0x00083000011c7983 */ /* 0x002f280000300800 */
[----:B------:R-:W4:Y:S04]  /*a6e30*/  LDL.LU R23, [R1+0x834] ;  /* 0x0008340001177983 */ /* 0x000f280000300800 */
[----:B------:R0:W-:Y:S04]  /*a6e40*/  STL.64 [R1+0x39a0], R4 ;  /* 0x0039a00401007387 */ /* 0x0001e80000100a00 */
[----:B0-----:R-:W2:Y:S04]  /*a6e50*/  LDL.LU R4, [R1+0x910] ;  /* 0x0009100001047983 */ /* 0x001ea80000300800 */
[----:B------:R-:W3:Y:S04]  /*a6e60*/  LDL.LU R5, [R1+0x918] ;  /* 0x0009180001057983 */ /* 0x000ee80000300800 */
[----:B------:R0:W-:Y:S04]  /*a6e70*/  STL.64 [R1+0x1328], R2 ;  /* 0x0013280201007387 */ /* 0x0001e80000100a00 */
[----:B------:R-:W3:Y:S04]  /*a6e80*/  LDL.LU R18, [R1+0x83c] ;  /* 0x00083c0001127983 */ /* 0x000ee80000300800 */
[----:B------:R-:W3:Y:S04]  /*a6e90*/  LDL.LU R22, [R1+0x5d4] ;  /* 0x0005d40001167983 */ /* 0x000ee80000300800 */
[----:B------:R-:W4:Y:S04]  /*a6ea0*/  LDL.LU R12, [R1+0x5dc] ;  /* 0x0005dc00010c7983 */ /* 0x000f280000300800 */
[----:B------:R-:W4:Y:S01]  /*a6eb0*/  LDL.LU R13, [R1+0x4f4] ;  /* 0x0004f400010d7983 */ /* 0x000f220000300800 */
[----:B0-----:R-:W-:-:S05]  /*a6ec0*/  IADD3 R2, P3, R17, R6, RZ ;  /* 0x0000000611027210 */ /* 0x001fca0007f7e0ff */
[----:B------:R-:W-:Y:S01]  /*a6ed0*/  IMAD.X R3, R15, 0x1, R8, P3 ;  /* 0x000000010f037824 */ /* 0x000fe200018e0608 */
[----:B----4-:R0:W-:Y:S04]  /*a6ee0*/  STL.64 [R1+0x3998], R12 ;  /* 0x0039980c01007387 */ /* 0x0101e80000100a00 */
[----:B0-----:R-:W4:Y:S04]  /*a6ef0*/  LDL.LU R12, [R1+0x838] ;  /* 0x00083800010c7983 */ /* 0x001f280000300800 */
[----:B------:R-:W4:Y:S04]  /*a6f00*/  LDL.LU R13, [R1+0x5d0] ;  /* 0x0005d000010d7983 */ /* 0x000f280000300800 */
[----:B------:R0:W-:Y:S04]  /*a6f10*/  STL.64 [R1+0x3980], R10 ;  /* 0x0039800a01007387 */ /* 0x0001e80000100a00 */
[----:B0-----:R-:W4:Y:S04]  /*a6f20*/  LDL.LU R10, [R1+0x4f0] ;  /* 0x0004f000010a7983 */ /* 0x001f280000300800 */
[----:B------:R-:W4:Y:S04]  /*a6f30*/  LDL.LU R11, [R1+0xa4] ;  /* 0x0000a400010b7983 */ /* 0x000f280000300800 */
[----:B------:R-:W4:Y:S04]  /*a6f40*/  LDL.LU R29, [R1+0x4fc] ;  /* 0x0004fc00011d7983 */ /* 0x000f280000300800 */
[----:B------:R-:W4:Y:S04]  /*a6f50*/  LDL.LU R26, [R1+0x2a4] ;  /* 0x0002a400011a7983 */ /* 0x000f280000300800 */
[----:B------:R-:W4:Y:S04]  /*a6f60*/  LDL.LU R16, [R1+0x2a8] ;  /* 0x0002a80001107983 */ /* 0x000f280000300800 */
[----:B------:R-:W4:Y:S04]  /*a6f70*/  LDL.LU R14, [R1+0x2ac] ;  /* 0x0002ac00010e7983 */ /* 0x000f280000300800 */
[----:B------:R0:W-:Y:S04]  /*a6f80*/  STL.64 [R1+0x1320], R2 ;  /* 0x0013200201007387 */ /* 0x0001e80000100a00 */
[----:B0-----:R-:W4:Y:S01]  /*a6f90*/  LDL.LU.64 R2, [R1+0x39a8] ;  /* 0x0039a80001027983 */ /* 0x001f220000300a00 */
[----:B--2---:R-:W-:-:S02]  /*a6fa0*/  F2FP.SATFINITE.E5M2.F32.PACK_AB_MERGE_C R24, R24, R4, RZ ;  /* 0x000000041818723e */ /* 0x004fc400048060ff */
[----:B------:R-:W-:Y:S01]  /*a6fb0*/  F2FP.SATFINITE.E5M2.F32.PACK_AB_MERGE_C R23, R23, R28, RZ ;  /* 0x0000001c1717723e */ /* 0x000fe200048060ff */
[----:B------:R0:W-:Y:S01]  /*a6fc0*/  STL.64 [R1+0x3990], R8 ;  /* 0x0039900801007387 */ /* 0x0001e20000100a00 */
[----:B---3--:R-:W-:-:S03]  /*a6fd0*/  F2FP.SATFINITE.E5M2.F32.PACK_AB_MERGE_C R27, R27, R5, RZ ;  /* 0x000000051b1b723e */ /* 0x008fc600048060ff */
[----:B0-----:R-:W2:Y:S04]  /*a6fe0*/  LDL.LU R9, [R1+0x5d8] ;  /* 0x0005d80001097983 */ /* 0x001ea80000300800 */
[----:B------:R-:W3:Y:S04]  /*a6ff0*/  LDL.LU R17, [R1+0x1104] ;  /* 0x0011040001117983 */ /* 0x000ee80000300800 */
[----:B------:R-:W3:Y:S04]  /*a7000*/  LDL.LU R15, [R1+0x110c] ;  /* 0x00110c00010f7983 */ /* 0x000ee80000300800 */
[----:B------:R0:W-:Y:S04]  /*a7010*/  STL.64 [R1+0x3978], R24 ;  /* 0x0039781801007387 */ /* 0x0001e80000100a00 */
[----:B0-----:R-:W3:Y:S04]  /*a7020*/  LDL.LU R24, [R1+0x4f8] ;  /* 0x0004f80001187983 */ /* 0x001ee80000300800 */
[----:B------:R-:W3:Y:S01]  /*a7030*/  LDL.LU R25, [R1+0x2a0] ;  /* 0x0002a00001197983 */ /* 0x000ee20000300800 */
[----:B----4-:R-:W-:-:S02]  /*a7040*/  SHF.R.S32.HI R28, RZ, 0x1f, R11 ;  /* 0x0000001fff1c7819 */ /* 0x010fc4000001140b */
[----:B------:R-:W-:-:S05]  /*a7050*/  IADD3 R4, P3, R11, R0, RZ ;  /* 0x000000000b047210 */ /* 0x000fca0007f7e0ff */
[----:B------:R-:W-:-:S05]  /*a7060*/  IMAD.X R5, R28, 0x1, R2, P3 ;  /* 0x000000011c057824 */ /* 0x000fca00018e0602 */
[----:B------:R0:W-:Y:S04]  /*a7070*/  STL.64 [R1+0x1318], R4 ;  /* 0x0013180401007387 */ /* 0x0001e80000100a00 */
[----:B0-----:R-:W4:Y:S01]  /*a7080*/  LDL.LU.64 R4, [R1+0x39a0] ;  /* 0x0039a00001047983 */ /* 0x001f220000300a00 */
[----:B------:R-:W-:Y:S02]  /*a7090*/  F2FP.SATFINITE.E5M2.F32.PACK_AB_MERGE_C R18, R18, R12, RZ ;  /* 0x0000000c1212723e */ /* 0x000fe400048060ff */
[----:B------:R-:W-:Y:S02]  /*a70a0*/  IADD3 R12, P3, R11, R3, RZ ;  /* 0x000000030b0c7210 */ /* 0x000fe40007f7e0ff */
[----:B------:R-:W-:Y:S01]  /*a70b0*/  F2FP.SATFINITE.E5M2.F32.PACK_AB_MERGE_C R22, R22, R13, RZ ;  /* 0x0000000d1616723e */ /* 0x000fe200048060ff */
[----:B------:R0:W-:Y:S04]  /*a70c0*/  STL [R1+0x3970], R18 ;  /* 0x0039701201007387 */ /* 0x0001e80000100800 */
[----:B0-----:R-:W3:Y:S01]  /*a70d0*/  LDL.LU R18, [R1+0x1108] ;  /* 0x0011080001127983 */ /* 0x001ee20000300800 */
[----:B----4-:R-:W-:-:S05]  /*a70e0*/  IMAD.X R13, R28, 0x1, R4, P3 ;  /* 0x000000011c0d7824 */ /* 0x010fca00018e0604 */
[----:B------:R0:W-:Y:S04]  /*a70f0*/  STL.64 [R1+0x1310], R12 ;  /* 0x0013100c01007387 */ /* 0x0001e80000100a00 */
[----:B0-----:R-:W2:Y:S01]  /*a7100*/  LDL.LU.64 R12, [R1+0x3998] ;  /* 0x00399800010c7983 */ /* 0x001ea20000300a00 */
[----:B------:R-:W-:Y:S02]  /*a7110*/  IADD3 R8, P3, R11, R5, RZ ;  /* 0x000000050b087210 */ /* 0x000fe40007f7e0ff */
[----:B--2---:R-:W-:-:S03]  /*a7120*/  F2FP.SATFINITE.E5M2.F32.PACK_AB_MERGE_C R12, R12, R9, RZ ;  /* 0x000000090c0c723e */ /* 0x004fc600048060ff */
[----:B------:R-:W-:-:S05]  /*a7130*/  IMAD.X R9, R28, 0x1, R7, P3 ;  /* 0x000000011c097824 */ /* 0x000fca00018e0607 */
[----:B------:R0:W-:Y:S04]  /*a7140*/  STL.64 [R1+0x1308], R8 ;  /* 0x0013080801007387 */ /* 0x0001e80000100a00 */
[----:B0-----:R-:W2:Y:S01]  /*a7150*/  LDL.LU.64 R8, [R1+0x3990] ;  /* 0x0039900001087983 */ /* 0x001ea20000300a00 */
[----:B------:R-:W-:Y:S02]  /*a7160*/  F2FP.SATFINITE.E5M2.F32.PACK_AB_MERGE_C R13, R13, R10, RZ ;  /* 0x0000000a0d0d723e */ /* 0x000fe400048060ff */
[----:B------:R-:W-:Y:S02]  /*a7170*/  IADD3 R10, P3, R11, R6, RZ ;  /* 0x000000060b0a7210 */ /* 0x000fe40007f7e0ff */
[----:B---3--:R-:W-:-:S03]  /*a7180*/  F2FP.SATFINITE.E5M2.F32.PACK_AB_MERGE_C R26, R26, R25, RZ ;  /* 0x000000191a1a723e */ /* 0x008fc600048060ff */
[----:B--2---:R-:W-:Y:S02]  /*a7190*/  IMAD.X R11, R28, 0x1, R8, P3 ;  /* 0x000000011c0b7824 */ /* 0x004fe400018e0608 */
[----:B------:R-:W2:Y:S04]  /*a71a0*/  LDL.LU R28, [R1+0x3988] ;  /* 0x00398800011c7983 */ /* 0x000ea80000300800 */
[----:B------:R0:W-:Y:S04]  /*a71b0*/  STL.64 [R1+0x1300], R10 ;  /* 0x0013000a01007387 */ /* 0x0001e80000100a00 */
[----:B0-----:R-:W3:Y:S04]  /*a71c0*/  LDL.LU.64 R10, [R1+0x3980] ;  /* 0x00398000010a7983 */ /* 0x001ee80000300a00 */
[----:B------:R0:W-:Y:S04]  /*a71d0*/  STL [R1+0x396c], R26 ;  /* 0x00396c1a01007387 */ /* 0x0001e80000100800 */
[----:B0-----:R-:W4:Y:S01]  /*a71e0*/  LDL.LU R26, [R1+0xac] ;  /* 0x0000ac00011a7983 */ /* 0x001f220000300800 */
[----:B------:R-:W-:-:S02]  /*a71f0*/  F2FP.SATFINITE.E5M2.F32.PACK_AB_MERGE_C R29, R29, R24, RZ ;  /* 0x000000181d1d723e */ /* 0x000fc400048060ff */
[----:B------:R-:W-:Y:S02]  /*a7200*/  F2FP.SATFINITE.E5M2.F32.PACK_AB_MERGE_C R14, R14, R16, RZ ;  /* 0x000000100e0e723e */ /* 0x000fe400048060ff */
[----:B----4-:R-:W-:Y:S02]  /*a7210*/  SHF.R.S32.HI R16, RZ, 0x1f, R26 ;  /* 0x0000001fff107819 */ /* 0x010fe4000001141a */
[----:B------:R-:W-:-:S05]  /*a7220*/  IADD3 R24, P3, R26, R0, RZ ;  /* 0x000000001a187210 */ /* 0x000fca0007f7e0ff */
[----:B------:R-:W-:-:S05]  /*a7230*/  IMAD.X R25, R16, 0x1, R2, P3 ;  /* 0x0000000110197824 */ /* 0x000fca00018e0602 */
[----:B------:R0:W-:Y:S04]  /*a7240*/  STL.64 [R1+0x12f8], R24 ;  /* 0x0012f81801007387 */ /* 0x0001e80000100a00 */
[----:B0-----:R-:W4:Y:S04]  /*a7250*/  LDL.LU.64 R24, [R1+0x3978] ;  /* 0x0039780001187983 */ /* 0x001f280000300a00 */
[----:B------:R0:W-:Y:S04]  /*a7260*/  STL [R1+0x3958], R2 ;  /* 0x0039580201007387 */ /* 0x0001e80000100800 */
[----:B0-----:R-:W2:Y:S01]  /*a7270*/  LDL.LU R2, [R1+0x1100] ;  /* 0x0011000001027983 */ /* 0x001ea20000300800 */
[----:B------:R-:W-:-:S02]  /*a7280*/  LOP3.LUT R22, R22, 0xffff, RZ, 0xc0, !PT ;  /* 0x0000ffff16167812 */ /* 0x000fc400078ec0ff */
[----:B---3--:R-:W-:Y:S02]  /*a7290*/  LOP3.LUT R11, R11, 0xffff, RZ, 0xc0, !PT ;  /* 0x0000ffff0b0b7812 */ /* 0x008fe400078ec0ff */
[----:B------:R-:W-:Y:S02]  /*a72a0*/  LOP3.LUT R27, R27, 0xffff, RZ, 0xc0, !PT ;  /* 0x0000ffff1b1b7812 */ /* 0x000fe400078ec0ff */
[----:B------:R-:W-:Y:S02]  /*a72b0*/  F2FP.SATFINITE.E5M2.F32.PACK_AB_MERGE_C R15, R15, R18, RZ ;  /* 0x000000120f0f723e */ /* 0x000fe400048060ff */
[----:B------:R-:W-:Y:S02]  /*a72c0*/  PRMT R18, R22, 0x3340, R0 ;  /* 0x0000334016127816 */ /* 0x000fe40000000000 */
[----:B------:R-:W-:Y:S02]  /*a72d0*/  LOP3.LUT R13, R13, 0xffff, RZ, 0xc0, !PT ;  /* 0x0000ffff0d0d7812 */ /* 0x000fe400078ec0ff */
[----:B----4-:R-:W-:-:S02]  /*a72e0*/  LOP3.LUT R25, R25, 0xffff, RZ, 0xc0, !PT ;  /* 0x0000ffff19197812 */ /* 0x010fc400078ec0ff */
[----:B------:R-:W-:Y:S02]  /*a72f0*/  LOP3.LUT R24, R24, 0xffff, RZ, 0xc0, !PT ;  /* 0x0000ffff18187812 */ /* 0x000fe400078ec0ff */
[----:B--2---:R-:W-:Y:S02]  /*a7300*/  F2FP.SATFINITE.E5M2.F32.PACK_AB_MERGE_C R17, R17, R2, RZ ;  /* 0x000000021111723e */ /* 0x004fe400048060ff */
[----:B------:R-:W-:-:S05]  /*a7310*/  LOP3.LUT R2, R12, 0xffff, RZ, 0xc0, !PT ;  /* 0x0000ffff0c027812 */ /* 0x000fca00078ec0ff */
[----:B------:R-:W-:Y:S04]  /*a7320*/  STL [R1+0x6c], R2 ;  /* 0x00006c0201007387 */ /* 0x000fe80000100800 */
[----:B------:R0:W-:Y:S01]  /*a7330*/  STL [R1+0x38f8], R22 ;  /* 0x0038f81601007387 */ /* 0x0001e20000100800 */
[----:B------:R-:W-:Y:S02]  /*a7340*/  PRMT R12, R25, 0x3340, R24 ;  /* 0x00003340190c7816 */ /* 0x000fe40000000018 */
[----:B0-----:R-:W-:Y:S02]  /*a7350*/  PRMT R22, R2, 0x3340, R0 ;  /* 0x0000334002167816 */ /* 0x001fe40000000000 */
[----:B------:R-:W-:Y:S02]  /*a7360*/  PRMT R2, R11, 0x3340, R27 ;  /* 0x000033400b027816 */ /* 0x000fe4000000001b */
[----:B------:R-:W-:-:S02]  /*a7370*/  PRMT R12, R12, 0x5410, R18 ;  /* 0x000054100c0c7816 */ /* 0x000fc40000000012 */
[----:B------:R-:W-:Y:S01]  /*a7380*/  PRMT R2, R2, 0x5410, R22 ;  /* 0x0000541002027816 */ /* 0x000fe20000000016 */
[----:B------:R-:W2:Y:S04]  /*a7390*/  LDL.LU R18, [R1+0x3970] ;  /* 0x0039700001127983 */ /* 0x000ea80000300800 */
[----:B------:R-:W-:Y:S04]  /*a73a0*/  STL.64 [R1+0x3960], R24 ;  /* 0x0039601801007387 */ /* 0x000fe80000100a00 */
[----:B------:R0:W-:Y:S01]  /*a73b0*/  STL [R1+0x38], R2 ;  /* 0x0000380201007387 */ /* 0x0001e20000100800 */
[----:B------:R-:W-:-:S02]  /*a73c0*/  PRMT R22, R13, 0x3340, R0 ;  /* 0x000033400d167816 */ /* 0x000fc40000000000 */
[----:B0-----:R-:W-:-:S05]  /*a73d0*/  LOP3.LUT R2, R29, 0xffff, RZ, 0xc0, !PT ;  /* 0x0000ffff1d027812 */ /* 0x001fca00078ec0ff */
[----:B------:R-:W-:Y:S04]  /*a73e0*/  STL [R1+0x50], R2 ;  /* 0x0000500201007387 */ /* 0x000fe80000100800 */
[----:B------:R0:W-:Y:S04]  /*a73f0*/  STL [R1+0x38f0], R13 ;  /* 0x0038f00d01007387 */ /* 0x0001e80000100800 */
[----:B0-----:R-:W3:Y:S01]  /*a7400*/  LDL.LU R13, [R1+0x50] ;  /* 0x00005000010d7983 */ /* 0x001ee20000300800 */
[----:B------:R-:W-:Y:S02]  /*a7410*/  LOP3.LUT R28, R28, 0xffff, RZ, 0xc0, !PT ;  /* 0x0000ffff1c1c7812 */ /* 0x000fe400078ec0ff */
[----:B------:R-:W-:-:S02]  /*a7420*/  LOP3.LUT R23, R23, 0xffff, RZ, 0xc0, !PT ;  /* 0x0000ffff17177812 */ /* 0x000fc400078ec0ff */
[----:B------:R-:W-:Y:S02]  /*a7430*/  LOP3.LUT R9, R9, 0xffff, RZ, 0xc0, !PT ;  /* 0x0000ffff09097812 */ /* 0x000fe400078ec0ff */
[----:B------:R-:W-:-:S04]  /*a7440*/  PRMT R2, R28, 0x3340, R23 ;  /* 0x000033401c027816 */ /* 0x000fc80000000017 */
[----:B------:R-:W-:Y:S02]  /*a7450*/  PRMT R2, R2, 0x5410, R22 ;  /* 0x0000541002027816 */ /* 0x000fe40000000016 */
[----:B--2---:R-:W-:-:S04]  /*a7460*/  LOP3.LUT R18, R18, 0xffff, RZ, 0xc0, !PT ;  /* 0x0000ffff12127812 */ /* 0x004fc800078ec0ff */
[----:B------:R-:W-:Y:S02]  /*a7470*/  PRMT R22, R9, 0x3340, R18 ;  /* 0x0000334009167816 */ /* 0x000fe40000000012 */
[----:B---3--:R-:W-:-:S04]  /*a7480*/  PRMT R24, R13, 0x3340, R0 ;  /* 0x000033400d187816 */ /* 0x008fc80000000000 */
[----:B------:R-:W-:Y:S02]  /*a7490*/  PRMT R29, R22, 0x5410, R24 ;  /* 0x00005410161d7816 */ /* 0x000fe40000000018 */
[----:B------:R-:W-:Y:S01]  /*a74a0*/  IADD3 R24, P3, R26, R3, RZ ;  /* 0x000000031a187210 */ /* 0x000fe20007f7e0ff */
[----:B------:R-:W-:Y:S04]  /*a74b0*/  STL [R1+0x3920], R13 ;  /* 0x0039200d01007387 */ /* 0x000fe80000100800 */
[----:B------:R-:W-:-:S05]  /*a74c0*/  IMAD.X R25, R16, 0x1, R4, P3 ;  /* 0x0000000110197824 */ /* 0x000fca00018e0604 */
[----:B------:R0:W-:Y:S02]  /*a74d0*/  STL.64 [R1+0x1260], R24 ;  /* 0x0012601801007387 */ /* 0x0001e40000100a00 */
[----:B0-----:R-:W-:-:S05]  /*a74e0*/  IADD3 R24, P3, R26, R5, RZ ;  /* 0x000000051a187210 */ /* 0x001fca0007f7e0ff */
[----:B------:R-:W-:-:S05]  /*a74f0*/  IMAD.X R25, R16, 0x1, R7, P3 ;  /* 0x0000000110197824 */ /* 0x000fca00018e0607 */
[----:B------:R0:W-:Y:S02]  /*a7500*/  STL.64 [R1+0x12f0], R24 ;  /* 0x0012f01801007387 */ /* 0x0001e40000100a00 */
[----:B0-----:R-:W-:Y:S02]  /*a7510*/  IADD3 R24, P3, R26, R6, RZ ;  /* 0x000000061a187210 */ /* 0x001fe40007f7e0ff */
[----:B------:R-:W2:Y:S04]  /*a7520*/  LDL.LU R26, [R1+0x396c] ;  /* 0x00396c00011a7983 */ /* 0x000ea80000300800 */
[----:B------:R0:W-:Y:S04]  /*a7530*/  STL.64 [R1+0x3940], R6 ;  /* 0x0039400601007387 */ /* 0x0001e80000100a00 */
[----:B0-----:R-:W3:Y:S04]  /*a7540*/  LDL.LU R6, [R1+0x38] ;  /* 0x0000380001067983 */ /* 0x001ee80000300800 */
[----:B------:R-:W4:Y:S01]  /*a7550*/  LDL.LU R7, [R1+0xb8] ;  /* 0x0000b80001077983 */ /* 0x000f220000300800 */
[----:B------:R-:W-:Y:S01]  /*a7560*/  IMAD.X R25, R16, 0x1, R8, P3 ;  /* 0x0000000110197824 */ /* 0x000fe200018e0608 */
[----:B------:R-:W-:-:S02]  /*a7570*/  LOP3.LUT R14, R14, 0xffff, RZ, 0xc0, !PT ;  /* 0x0000ffff0e0e7812 */ /* 0x000fc400078ec0ff */
[----:B------:R-:W-:Y:S02]  /*a7580*/  LOP3.LUT R17, R17, 0xffff, RZ, 0xc0, !PT ;  /* 0x0000ffff11117812 */ /* 0x000fe400078ec0ff */
[----:B------:R-:W-:Y:S01]  /*a7590*/  LOP3.LUT R15, R15, 0xffff, RZ, 0xc0, !PT ;  /* 0x0000ffff0f0f7812 */ /* 0x000fe200078ec0ff */
[----:B----4-:R-:W-:Y:S04]  /*a75a0*/  STL [R1+0x3950], R7 ;  /* 0x0039500701007387 */ /* 0x010fe80000100800 */
[----:B------:R-:W-:Y:S04]  /*a75b0*/  STL.64 [R1+0x3948], R4 ;  /* 0x0039480401007387 */ /* 0x000fe80000100a00 */
[----:B------:R-:W4:Y:S04]  /*a75c0*/  LDL.LU R16, [R1+0x3968] ;  /* 0x0039680001107983 */ /* 0x000f280000300800 */
[----:B------:R0:W-:Y:S04]  /*a75d0*/  STL.64 [R1+0x1268], R24 ;  /* 0x0012681801007387 */ /* 0x0001e80000100a00 */
[----:B0-----:R-:W4:Y:S01]  /*a75e0*/  LDL.LU.64 R24, [R1+0x3960] ;  /* 0x0039600001187983 */ /* 0x001f220000300a00 */
[----:B--2---:R-:W-:-:S02]  /*a75f0*/  LOP3.LUT R26, R26, 0xffff, RZ, 0xc0, !PT ;  /* 0x0000ffff1a1a7812 */ /* 0x004fc400078ec0ff */
[----:B---3--:R-:W-:Y:S01]  /*a7600*/  PRMT R5, R6, 0x4210, R14 ;  /* 0x0000421006057816 */ /* 0x008fe2000000000e */
[----:B------:R-:W2:Y:S01]  /*a7610*/  LDL.LU R13, [R1+0xd4] ;  /* 0x0000d400010d7983 */ /* 0x000ea20000300800 */
[----:B------:R-:W-:Y:S02]  /*a7620*/  PRMT R4, R12, 0x4210, R26 ;  /* 0x000042100c047816 */ /* 0x000fe4000000001a */
[----:B------:R-:W-:Y:S01]  /*a7630*/  PRMT R6, R2, 0x4210, R17 ;  /* 0x0000421002067816 */ /* 0x000fe20000000011 */
[----:B------:R-:W3:Y:S01]  /*a7640*/  LDL.LU R22, [R1+0xb4] ;  /* 0x0000b40001167983 */ /* 0x000ee20000300800 */
[----:B------:R-:W-:-:S03]  /*a7650*/  PRMT R7, R29, 0x4210, R15 ;  /* 0x000042101d077816 */ /* 0x000fc6000000000f */
[----:B------:R-:W2:Y:S04]  /*a7660*/  LDL.LU R12, [R1+0xd0] ;  /* 0x0000d000010c7983 */ /* 0x000ea80000300800 */
[----:B------:R-:W3:Y:S04]  /*a7670*/  LDL.LU R2, [R1+0x3958] ;  /* 0x0039580001027983 */ /* 0x000ee80000300800 */
[----:B------:R-:W2:Y:S04]  /*a7680*/  LDL.LU R29, [R1+0x3954] ;  /* 0x00395400011d7983 */ /* 0x000ea80000300800 */
[----:B----4-:R0:W-:Y:S04]  /*a7690*/  STSM.16.M88.4 [R16+0x200], R4 ;  /* 0x0002000410007844 */ /* 0x0101e80000000200 */
[----:B0-----:R-:W4:Y:S04]  /*a76a0*/  LDL.LU R7, [R1+0x3950] ;  /* 0x0039500001077983 */ /* 0x001f280000300800 */
[----:B------:R-:W3:Y:S04]  /*a76b0*/  LDL.LU.64 R4, [R1+0x3948] ;  /* 0x0039480001047983 */ /* 0x000ee80000300a00 */
[----:B------:R0:W-:Y:S04]  /*a76c0*/  STL.64 [R1+0x3938], R8 ;  /* 0x0039380801007387 */ /* 0x0001e80000100a00 */
[----:B0-----:R-:W3:Y:S04]  /*a76d0*/  LDL.LU R8, [R1+0xbc] ;  /* 0x0000bc0001087983 */ /* 0x001ee80000300800 */
[----:B------:R-:W3:Y:S04]  /*a76e0*/  LDL.LU R9, [R1+0xb0] ;  /* 0x0000b00001097983 */ /* 0x000ee80000300800 */
[----:B------:R-:W-:Y:S04]  /*a76f0*/  STL [R1+0x3934], R28 ;  /* 0x0039341c01007387 */ /* 0x000fe80000100800 */
[----:B------:R-:W-:Y:S04]  /*a7700*/  STL [R1+0x3930], R23 ;  /* 0x0039301701007387 */ /* 0x000fe80000100800 */
[----:B------:R0:W-:Y:S04]  /*a7710*/  STL [R1+0x392c], R18 ;  /* 0x00392c1201007387 */ /* 0x0001e80000100800 */
[----:B0-----:R-:W3:Y:S04]  /*a7720*/  LDL.LU R18, [R1+0x208] ;  /* 0x0002080001127983 */ /* 0x001ee80000300800 */
[----:B------:R-:W-:Y:S04]  /*a7730*/  STL [R1+0x3924], R16 ;  /* 0x0039241001007387 */ /* 0x000fe80000100800 */
[----:B------:R0:W-:Y:S04]  /*a7740*/  STL.64 [R1+0x3900], R24 ;  /* 0x0039001801007387 */ /* 0x0001e80000100a00 */
[----:B0-----:R-:W3:Y:S04]  /*a7750*/  LDL.LU R25, [R1+0xf0] ;  /* 0x0000f00001197983 */ /* 0x001ee80000300800 */
[----:B------:R3:W-:Y:S04]  /*a7760*/  STL.64 [R1+0x3908], R26 ;  /* 0x0039081a01007387 */ /* 0x0007e80000100a00 */
[----:B------:R-:W-:Y:S01]  /*a7770*/  STL.64 [R1+0x38e8], R14 ;  /* 0x0038e80e01007387 */ /* 0x000fe20000100a00 */
[----:B------:R-:W-:Y:S01]  /*a7780*/  BAR.SYNC.DEFER_BLOCKING 0x0 ;  /* 0x0000000000007b1d */ /* 0x000fe20000010000 */
[----:B----4-:R-:W-:-:S02]  /*a7790*/  SHF.R.U32.HI R6, RZ, 0x8, R7 ;  /* 0x00000008ff067819 */ /* 0x010fc40000011607 */
[----:B--2---:R-:W-:Y:S02]  /*a77a0*/  SHF.R.U32.HI R7, RZ, 0x8, R29 ;  /* 0x00000008ff077819 */ /* 0x004fe4000001161d */
[----:B------:R-:W-:Y:S02]  /*a77b0*/  LOP3.LUT R6, R6, 0xffff, RZ, 0xc0, !PT ;  /* 0x0000ffff06067812 */ /* 0x000fe400078ec0ff */
[----:B------:R-:W-:-:S04]  /*a77c0*/  LOP3.LUT R7, R7, 0xffff, RZ, 0xc0, !PT ;  /* 0x0000ffff07077812 */ /* 0x000fc800078ec0ff */
[----:B------:R-:W-:Y:S02]  /*a77d0*/  PRMT R29, R6, 0x3340, R7 ;  /* 0x00003340061d7816 */ /* 0x000fe40000000007 */
[----:B---3--:R-:W-:Y:S02]  /*a77e0*/  SHF.R.S32.HI R26, RZ, 0x1f, R25 ;  /* 0x0000001fff1a7819 */ /* 0x008fe40000011419 */
[----:B------:R-:W-:-:S05]  /*a77f0*/  IADD3 R6, P3, R25, R0, RZ ;  /* 0x0000000019067210 */ /* 0x000fca0007f7e0ff */
[----:B------:R-:W-:-:S05]  /*a7800*/  IMAD.X R7, R26, 0x1, R2, P3 ;  /* 0x000000011a077824 */ /* 0x000fca00018e0602 */
[----:B------:R0:W-:Y:S02]  /*a7810*/  STL.64 [R1+0x1258], R6 ;  /* 0x0012580601007387 */ /* 0x0001e40000100a00 */
[----:B0-----:R-:W-:Y:S02]  /*a7820*/  SHF.R.U32.HI R6, RZ, 0x8, R12 ;  /* 0x00000008ff067819 */ /* 0x001fe4000001160c */
[----:B------:R-:W-:Y:S01]  /*a7830*/  SHF.R.U32.HI R7, RZ, 0x8, R13 ;  /* 0x00000008ff077819 */ /* 0x000fe2000001160d */
[----:B------:R-:W2:Y:S01]  /*a7840*/  LDL.LU R12, [R1+0x200] ;  /* 0x00020000010c7983 */ /* 0x000ea20000300800 */
[----:B------:R-:W-:Y:S02]  /*a7850*/  LOP3.LUT R6, R6, 0xffff, RZ, 0xc0, !PT ;  /* 0x0000ffff06067812 */ /* 0x000fe400078ec0ff */
[----:B------:R-:W-:Y:S01]  /*a7860*/  SHF.R.U32.HI R13, RZ, 0x8, R22 ;  /* 0x00000008ff0d7819 */ /* 0x000fe20000011616 */
[----:B------:R-:W3:Y:S01]  /*a7870*/  LDL.LU R15, [R1+0x204] ;  /* 0x00020400010f7983 */ /* 0x000ee20000300800 */
[----:B------:R-:W-:-:S02]  /*a7880*/  PRMT R28, R6, 0x3340, R0 ;  /* 0x00003340061c7816 */ /* 0x000fc40000000000 */
[----:B------:R-:W-:Y:S01]  /*a7890*/  LOP3.LUT R7, R7, 0xffff, RZ, 0xc0, !PT ;  /* 0x0000ffff07077812 */ /* 0x000fe200078ec0ff */
[----:B------:R-:W4:Y:S01]  /*a78a0*/  LDL.LU R22, [R1+0xd8] ;  /* 0x0000d80001167983 */ /* 0x000f220000300800 */
[----:B------:R-:W-:Y:S02]  /*a78b0*/  LOP3.LUT R16, R13, 0xffff, RZ, 0xc0, !PT ;  /* 0x0000ffff0d107812 */ /* 0x000fe400078ec0ff */
[----:B------:R-:W-:Y:S01]  /*a78c0*/  IADD3 R6, P3, R25, R3, RZ ;  /* 0x0000000319067210 */ /* 0x000fe20007f7e0ff */
[----:B------:R-:W2:Y:S01]  /*a78d0*/  LDL.LU R13, [R1+0xdc] ;  /* 0x0000dc00010d7983 */ /* 0x000ea20000300800 */
[----:B------:R-:W-:-:S03]  /*a78e0*/  PRMT R23, R7, 0x3340, R16 ;  /* 0x0000334007177816 */ /* 0x000fc60000000010 */
[----:B------:R-:W-:Y:S01]  /*a78f0*/  IMAD.X R7, R26, 0x1, R4, P3 ;  /* 0x000000011a077824 */ /* 0x000fe200018e0604 */
[----:B------:R-:W2:Y:S04]  /*a7900*/  LDL.LU R14, [R1+0xf4] ;  /* 0x0000f400010e7983 */ /* 0x000ea80000300800 */
[----:B------:R0:W-:Y:S04]  /*a7910*/  STL.64 [R1+0x1250], R6 ;  /* 0x0012500601007387 */ /* 0x0001e80000100a00 */
[----:B0-----:R-:W3:Y:S01]  /*a7920*/  LDL.LU.64 R6, [R1+0x3940] ;  /* 0x0039400001067983 */ /* 0x001ee20000300a00 */
[----:B------:R-:W-:-:S02]  /*a7930*/  SHF.R.U32.HI R16, RZ, 0x8, R18 ;  /* 0x00000008ff107819 */ /* 0x000fc40000011612 */
[----:B------:R-:W-:Y:S02]  /*a7940*/  SHF.R.U32.HI R8, RZ, 0x8, R8 ;  /* 0x00000008ff087819 */ /* 0x000fe40000011608 */
[----:B------:R-:W-:Y:S02]  /*a7950*/  SHF.R.U32.HI R9, RZ, 0x8, R9 ;  /* 0x00000008ff097819 */ /* 0x000fe40000011609 */
[----:B------:R-:W-:Y:S02]  /*a7960*/  LOP3.LUT R16, R16, 0xffff, RZ, 0xc0, !PT ;  /* 0x0000ffff10107812 */ /* 0x000fe400078ec0ff */
[----:B------:R-:W-:Y:S02]  /*a7970*/  LOP3.LUT R8, R8, 0xffff, RZ, 0xc0, !PT ;  /* 0x0000ffff08087812 */ /* 0x000fe400078ec0ff */
[----:B------:R-:W-:Y:S02]  /*a7980*/  LOP3.LUT R9, R9, 0xffff, RZ, 0xc0, !PT ;  /* 0x0000ffff09097812 */ /* 0x000fe400078ec0ff */
[----:B------:R-:W-:-:S02]  /*a7990*/  PRMT R18, R16, 0x3340, R0 ;  /* 0x0000334010127816 */ /* 0x000fc40000000000 */
[----:B------:R-:W-:Y:S02]  /*a79a0*/  PRMT R16, R8, 0x3340, R9 ;  /* 0x0000334008107816 */ /* 0x000fe40000000009 */
[----:B------:R-:W-:-:S05]  /*a79b0*/  IADD3 R8, P3, R25, R5, RZ ;  /* 0x0000000519087210 */ /* 0x000fca0007f7e0ff */
[----:B---3--:R-:W-:-:S05]  /*a79c0*/  IMAD.X R9, R26, 0x1, R7, P3 ;  /* 0x000000011a097824 */ /* 0x008fca00018e0607 */
[----:B------:R0:W-:Y:S04]  /*a79d0*/  STL.64 [R1+0x1248], R8 ;  /* 0x0012480801007387 */ /* 0x0001e80000100a00 */
[----:B0-----:R-:W3:Y:S01]  /*a79e0*/  LDL.LU.64 R8, [R1+0x3938] ;  /* 0x0039380001087983 */ /* 0x001ee20000300a00 */
[----:B------:R-:W-:Y:S02]  /*a79f0*/  IADD3 R24, P3, R25, R6, RZ ;  /* 0x0000000619187210 */ /* 0x000fe40007f7e0ff */
[----:B------:R-:W-:Y:S02]  /*a7a00*/  SHF.R.U32.HI R15, RZ, 0x8, R15 ;  /* 0x00000008ff0f7819 */ /* 0x000fe4000001160f */
[----:B----4-:R-:W-:Y:S02]  /*a7a10*/  SHF.R.U32.HI R22, RZ, 0x8, R22 ;  /* 0x00000008ff167819 */ /* 0x010fe40000011616 */
[----:B------:R-:W-:-:S02]  /*a7a20*/  LOP3.LUT R15, R15, 0xffff, RZ, 0xc0, !PT ;  /* 0x0000ffff0f0f7812 */ /* 0x000fc400078ec0ff */
[----:B------:R-:W-:-:S04]  /*a7a30*/  LOP3.LUT R22, R22, 0xffff, RZ, 0xc0, !PT ;  /* 0x0000ffff16167812 */ /* 0x000fc800078ec0ff */
[----:B------:R-:W-:Y:S02]  /*a7a40*/  PRMT R15, R15, 0x3340, R22 ;  /* 0x000033400f0f7816 */ /* 0x000fe40000000016 */
[----:B--2---:R-:W-:Y:S02]  /*a7a50*/  SHF.R.S32.HI R22, RZ, 0x1f, R14 ;  /* 0x0000001fff167819 */ /* 0x004fe4000001140e */
[----:B------:R-:W-:-:S04]  /*a7a60*/  SHF.R.U32.HI R12, RZ, 0x8, R12 ;  /* 0x00000008ff0c7819 */ /* 0x000fc8000001160c */
[----:B------:R-:W-:-:S04]  /*a7a70*/  LOP3.LUT R12, R12, 0xffff, RZ, 0xc0, !PT ;  /* 0x0000ffff0c0c7812 */ /* 0x000fc800078ec0ff */
[----:B------:R-:W-:Y:S02]  /*a7a80*/  PRMT R12, R12, 0x3340, R0 ;  /* 0x000033400c0c7816 */ /* 0x000fe40000000000 */
[----:B------:R-:W-:-:S04]  /*a7a90*/  SHF.R.U32.HI R13, RZ, 0x8, R13 ;  /* 0x00000008ff0d7819 */ /* 0x000fc8000001160d */
[----:B------:R-:W-:-:S04]  /*a7aa0*/  LOP3.LUT R13, R13, 0xffff, RZ, 0xc0, !PT ;  /* 0x0000ffff0d0d7812 */ /* 0x000fc800078ec0ff */
[----:B------:R-:W-:Y:S01]  /*a7ab0*/  PRMT R13, R13, 0x3340, R0 ;  /* 0x000033400d0d7816 */ /* 0x000fe20000000000 */
[----:B---3--:R-:W-:-:S05]  /*a7ac0*/  IMAD.X R25, R26, 0x1, R8, P3 ;  /* 0x000000011a197824 */ /* 0x008fca00018e0608 */
[----:B------:R0:W-:Y:S04]  /*a7ad0*/  STL.64 [R1+0x1240], R24 ;  /* 0x0012401801007387 */ /* 0x0001e80000100a00 */
[----:B0-----:R-:W2:Y:S04]  /*a7ae0*/  LDL.LU R24, [R1+0x2b8] ;  /* 0x0002b80001187983 */ /* 0x001ea80000300800 */
[----:B------:R-:W3:Y:S04]  /*a7af0*/  LDL.LU R25, [R1+0x2b4] ;  /* 0x0002b40001197983 */ /* 0x000ee80000300800 */
[----:B------:R-:W4:Y:S04]  /*a7b00*/  LDL.LU R26, [R1+0x2b0] ;  /* 0x0002b000011a7983 */ /* 0x000f280000300800 */
[----:B------:R-:W4:Y:S04]  /*a7b10*/  LDL.LU R27, [R1+0x20c] ;  /* 0x00020c00011b7983 */ /* 0x000f280000300800 */
[----:B------:R-:W-:Y:S04]  /*a7b20*/  STL.64 [R1+0x3918], R10 ;  /* 0x0039180a01007387 */ /* 0x000fe80000100a00 */
[----:B------:R0:W-:Y:S02]  /*a7b30*/  STL.64 [R1+0x3910], R8 ;  /* 0x0039100801007387 */ /* 0x0001e40000100a00 */
[----:B0-----:R-:W-:-:S02]  /*a7b40*/  IADD3 R8, P3, R14, R0, RZ ;  /* 0x000000000e087210 */ /* 0x001fc40007f7e0ff */
[----:B------:R-:W-:Y:S02]  /*a7b50*/  PRMT R10, R23, 0x5410, R28 ;  /* 0x00005410170a7816 */ /* 0x000fe4000000001c */
[----:B------:R-:W4:Y:S01]  /*a7b60*/  LDL.LU R28, [R1+0x3934] ;  /* 0x00393400011c7983 */ /* 0x000f220000300800 */
[----:B------:R-:W-:-:S03]  /*a7b70*/  IMAD.X R9, R22, 0x1, R2, P3 ;  /* 0x0000000116097824 */ /* 0x000fc600018e0602 */
[----:B------:R-:W4:Y:S04]  /*a7b80*/  LDL.LU R23, [R1+0x3930] ;  /* 0x0039300001177983 */ /* 0x000f280000300800 */
[----:B------:R0:W-:Y:S01]  /*a7b90*/  STL.64 [R1+0x1220], R8 ;  /* 0x0012200801007387 */ /* 0x0001e20000100a00 */
[----:B------:R-:W-:-:S03]  /*a7ba0*/  PRMT R11, R29, 0x5410, R18 ;  /* 0x000054101d0b7816 */ /* 0x000fc60000000012 */
[----:B------:R-:W4:Y:S04]  /*a7bb0*/  LDL.LU R18, [R1+0x392c] ;  /* 0x00392c0001127983 */ /* 0x000f280000300800 */
[----:B------:R-:W4:Y:S01]  /*a7bc0*/  LDL.LU R29, [R1+0xf8] ;  /* 0x0000f800011d7983 */ /* 0x000f220000300800 */
[----:B0-----:R-:W-:-:S05]  /*a7bd0*/  IADD3 R8, P3, R14, R3, RZ ;  /* 0x000000030e087210 */ /* 0x001fca0007f7e0ff */
[----:B------:R-:W-:-:S05]  /*a7be0*/  IMAD.X R9, R22, 0x1, R4, P3 ;  /* 0x0000000116097824 */ /* 0x000fca00018e0604 */
[----:B------:R0:W-:Y:S02]  /*a7bf0*/  STL.64 [R1+0x1230], R8 ;  /* 0x0012300801007387 */ /* 0x0001e40000100a00 */
[----:B0-----:R-:W-:Y:S02]  /*a7c00*/  PRMT R9, R16, 0x5410, R12 ;  /* 0x0000541010097816 */ /* 0x001fe4000000000c */
[----:B------:R-:W4:Y:S01]  /*a7c10*/  LDL.LU R12, [R1+0x3928] ;  /* 0x00392800010c7983 */ /* 0x000f220000300800 */
[----:B------:R-:W-:-:S03]  /*a7c20*/  PRMT R8, R15, 0x5410, R13 ;  /* 0x000054100f087816 */ /* 0x000fc6000000000d */
[----:B------:R-:W4:Y:S04]  /*a7c30*/  LDL.LU R16, [R1+0x3924] ;  /* 0x0039240001107983 */ /* 0x000f280000300800 */
[----:B------:R-:W4:Y:S04]  /*a7c40*/  LDL.LU R13, [R1+0x3920] ;  /* 0x00392000010d7983 */ /* 0x000f280000300800 */
[----:B------:R-:W4:Y:S01]  /*a7c50*/  LDL.LU R15, [R1+0x6c] ;  /* 0x00006c00010f7983 */ /* 0x000f220000300800 */
[----:B--2---:R-:W-:Y:S02]  /*a7c60*/  PRMT R24, R11, 0x5210, R24 ;  /* 0x000052100b187816 */ /* 0x004fe40000000018 */
[----:B---3--:R-:W-:-:S02]  /*a7c70*/  PRMT R25, R10, 0x5210, R25 ;  /* 0x000052100a197816 */ /* 0x008fc40000000019 */
[----:B----4-:R-:W-:Y:S02]  /*a7c80*/  PRMT R26, R9, 0x5210, R26 ;  /* 0x00005210091a7816 */ /* 0x010fe4000000001a */
[----:B------:R-:W-:Y:S02]  /*a7c90*/  PRMT R27, R8, 0x5210, R27 ;  /* 0x00005210081b7816 */ /* 0x000fe4000000001b */
[----:B------:R-:W0:Y:S04]  /*a7ca0*/  LDS.128 R8, [R12] ;  /* 0x000000000c087984 */ /* 0x000e280000000c00 */
[----:B------:R-:W-:Y:S04]  /*a7cb0*/  STL [R1+0x38f4], R15 ;  /* 0x0038f40f01007387 */ /* 0x000fe80000100800 */
[----:B0-----:R-:W-:Y:S04]  /*a7cc0*/  STL.64 [R1+0x430], R8 ;  /* 0x0004300801007387 */ /* 0x001fe80000100a00 */
[----:B------:R-:W-:Y:S04]  /*a7cd0*/  STL.64 [R1+0x438], R10 ;  /* 0x0004380a01007387 */ /* 0x000fe80000100a00 */
[----:B------:R-:W0:Y:S01]  /*a7ce0*/  LDS.128 R8, [R12+0x400] ;  /* 0x000400000c087984 */ /* 0x000e220000000c00 */
[----:B------:R-:W-:Y:S06]  /*a7cf0*/  BAR.SYNC.DEFER_BLOCKING 0x0 ;  /* 0x0000000000007b1d */ /* 0x000fec0000010000 */
[----:B0-----:R-:W-:Y:S04]  /*a7d00*/  STL.64 [R1+0x3a0], R8 ;  /* 0x0003a00801007387 */ /* 0x001fe80000100a00 */
[----:B------:R0:W-:Y:S04]  /*a7d10*/  STL.64 [R1+0x3a8], R10 ;  /* 0x0003a80a01007387 */ /* 0x0001e80000100a00 */
[----:B0-----:R-:W2:Y:S04]  /*a7d20*/  LDL.LU.64 R10, [R1+0x3918] ;  /* 0x00391800010a7983 */ /* 0x001ea80000300a00 */
[----:B------:R-:W3:Y:S04]  /*a7d30*/  LDL.LU.64 R8, [R1+0x3910] ;  /* 0x0039100001087983 */ /* 0x000ee80000300a00 */
[----:B------:R0:W-:Y:S04]  /*a7d40*/  STSM.16.M88.4 [R16], R24 ;  /* 0x0000001810007844 */ /* 0x0001e80000000200 */
[----:B------:R-:W-:Y:S01]  /*a7d50*/  STL [R1+0x38a0], R12 ;  /* 0x0038a00c01007387 */ /* 0x000fe20000100800 */
[----:B0-----:R-:W-:-:S03]  /*a7d60*/  IADD3 R24, P3, R14, R5, RZ ;  /* 0x000000050e187210 */ /* 0x001fc60007f7e0ff */
[----:B------:R-:W4:Y:S02]  /*a7d70*/  LDL.LU.64 R26, [R1+0x3908] ;  /* 0x00390800011a7983 */ /* 0x000f240000300a00 */
[----:B------:R-:W-:-:S05]  /*a7d80*/  IMAD.X R25, R22, 0x1, R7, P3 ;  /* 0x0000000116197824 */ /* 0x000fca00018e0607 */
[----:B------:R0:W-:Y:S01]  /*a7d90*/  STL.64 [R1+0x1198], R24 ;  /* 0x0011981801007387 */ /* 0x0001e20000100a00 */
[----:B------:R-:W-:-:S03]  /*a7da0*/  IADD3 R14, P3, R14, R6, RZ ;  /* 0x000000060e0e7210 */ /* 0x000fc60007f7e0ff */
[----:B0-----:R-:W4:Y:S02]  /*a7db0*/  LDL.LU.64 R24, [R1+0x3900] ;  /* 0x0039000001187983 */ /* 0x001f240000300a00 */
[----:B---3--:R-:W-:Y:S02]  /*a7dc0*/  IMAD.X R15, R22, 0x1, R8, P3 ;  /* 0x00000001160f7824 */ /* 0x008fe400018e0608 */
[----:B------:R-:W3:Y:S04]  /*a7dd0*/  LDL.LU R22, [R1+0x38f8] ;  /* 0x0038f80001167983 */ /* 0x000ee80000300800 */
[----:B------:R0:W-:Y:S01]  /*a7de0*/  STL.64 [R1+0x1190], R14 ;  /* 0x0011900e01007387 */ /* 0x0001e20000100a00 */
[----:B--2---:R-:W-:-:S04]  /*a7df0*/  SHF.R.U32.HI R11, RZ, 0x8, R11 ;  /* 0x00000008ff0b7819 */ /* 0x004fc8000001160b */
[----:B------:R-:W-:Y:S02]  /*a7e00*/  LOP3.LUT R11, R11, 0xffff, RZ, 0xc0, !PT ;  /* 0x0000ffff0b0b7812 */ /* 0x000fe400078ec0ff */
[----:B----4-:R-:W-:Y:S02]  /*a7e10*/  SHF.R.U32.HI R12, RZ, 0x8, R27 ;  /* 0x00000008ff0c7819 */ /* 0x010fe4000001161b */
[----:B------:R-:W-:Y:S02]  /*a7e20*/  SHF.R.S32.HI R27, RZ, 0x1f, R29 ;  /* 0x0000001fff1b7819 */ /* 0x000fe4000001141d */
[----:B------:R-:W-:Y:S02]  /*a7e30*/  LOP3.LUT R12, R12, 0xffff, RZ, 0xc0, !PT ;  /* 0x0000ffff0c0c7812 */ /* 0x000fe400078ec0ff */
[----:B0-----:R-:W-:Y:S02]  /*a7e40*/  SHF.R.U32.HI R14, RZ, 0x8, R25 ;  /* 0x00000008ff0e7819 */ /* 0x001fe40000011619 */
[----:B------:R-:W-:-:S02]  /*a7e50*/  SHF.R.U32.HI R15, RZ, 0x8, R24 ;  /* 0x00000008ff0f7819 */ /* 0x000fc40000011618 */
[----:B------:R-:W-:Y:S02]  /*a7e60*/  LOP3.LUT R14, R14, 0xffff, RZ, 0xc0, !PT ;  /* 0x0000ffff0e0e7812 */ /* 0x000fe400078ec0ff */
[----:B------:R-:W-:-:S04]  /*a7e70*/  LOP3.LUT R15, R15, 0xffff, RZ, 0xc0, !PT ;  /* 0x0000ffff0f0f7812 */ /* 0x000fc800078ec0ff */
[----:B------:R-:W-:Y:S02]  /*a7e80*/  PRMT R24, R14, 0x3340, R15 ;  /* 0x000033400e187816 */ /* 0x000fe4000000000f */
[----:B------:R-:W-:Y:S02]  /*a7e90*/  IADD3 R14, P3, R29, R0, RZ ;  /* 0x000000001d0e7210 */ /* 0x000fe40007f7e0ff */
[----:B------:R-:W-:-:S03]  /*a7ea0*/  PRMT R11, R11, 0x3340, R12 ;  /* 0x000033400b0b7816 */ /* 0x000fc6000000000c */
[----:B------:R-:W-:Y:S01]  /*a7eb0*/  IMAD.X R15, R27, 0x1, R2, P3 ;  /* 0x000000011b0f7824 */ /* 0x000fe200018e0602 */
[----:B---3--:R-:W-:Y:S02]  /*a7ec0*/  SHF.R.U32.HI R12, RZ, 0x8, R22 ;  /* 0x00000008ff0c7819 */ /* 0x008fe40000011616 */
[----:B------:R-:W2:Y:S04]  /*a7ed0*/  LDL.LU R22, [R1+0xfc] ;  /* 0x0000fc0001167983 */ /* 0x000ea80000300800 */
[----:B------:R0:W-:Y:S04]  /*a7ee0*/  STL.64 [R1+0x1158], R14 ;  /* 0x0011580e01007387 */ /* 0x0001e80000100a00 */
[----:B0-----:R-:W3:Y:S01]  /*a7ef0*/  LDL.LU R15, [R1+0x38f4] ;  /* 0x0038f400010f7983 */ /* 0x001ee20000300800 */
[----:B------:R-:W-:-:S04]  /*a7f00*/  LOP3.LUT R12, R12, 0xffff, RZ, 0xc0, !PT ;  /* 0x0000ffff0c0c7812 */ /* 0x000fc800078ec0ff */
[----:B------:R-:W-:Y:S02]  /*a7f10*/  PRMT R25, R12, 0x3340, R0 ;  /* 0x000033400c197816 */ /* 0x000fe40000000000 */
[----:B------:R-:W-:Y:S02]  /*a7f20*/  SHF.R.U32.HI R12, RZ, 0x8, R18 ;  /* 0x00000008ff0c7819 */ /* 0x000fe40000011612 */
[----:B---3--:R-:W-:-:S04]  /*a7f30*/  SHF.R.U32.HI R14, RZ, 0x8, R15 ;  /* 0x00000008ff0e7819 */ /* 0x008fc8000001160f */
[----:B------:R-:W-:-:S04]  /*a7f40*/  LOP3.LUT R14, R14, 0xffff, RZ, 0xc0, !PT ;  /* 0x0000ffff0e0e7812 */ /* 0x000fc800078ec0ff */
[----:B------:R-:W-:Y:S02]  /*a7f50*/  PRMT R18, R14, 0x3340, R0 ;  /* 0x000033400e127816 */ /* 0x000fe40000000000 */
[----:B------:R-:W-:-:S05]  /*a7f60*/  IADD3 R14, P3, R29, R3, RZ ;  /* 0x000000031d0e7210 */ /* 0x000fca0007f7e0ff */
[----:B------:R-:W-:-:S05]  /*a7f70*/  IMAD.X R15, R27, 0x1, R4, P3 ;  /* 0x000000011b0f7824 */ /* 0x000fca00018e0604 */
[----:B------:R0:W-:Y:S02]  /*a7f80*/  STL.64 [R1+0x1150], R14 ;  /* 0x0011500e01007387 */ /* 0x0001e40000100a00 */
[----:B0-----:R-:W-:Y:S02]  /*a7f90*/  SHF.R.U32.HI R15, RZ, 0x8, R13 ;  /* 0x00000008ff0f7819 */ /* 0x001fe4000001160d */
[----:B------:R-:W3:Y:S01]  /*a7fa0*/  LDL.LU R13, [R1+0x38f0] ;  /* 0x0038f000010d7983 */ /* 0x000ee20000300800 */
[----:B------:R-:W-:Y:S02]  /*a7fb0*/  SHF.R.U32.HI R9, RZ, 0x8, R9 ;  /* 0x00000008ff097819 */ /* 0x000fe40000011609 */
[----:B------:R-:W-:Y:S02]  /*a7fc0*/  LOP3.LUT R12, R12, 0xffff, RZ, 0xc0, !PT ;  /* 0x0000ffff0c0c7812 */ /* 0x000fe400078ec0ff */
[----:B------:R-:W-:Y:S02]  /*a7fd0*/  LOP3.LUT R9, R9, 0xffff, RZ, 0xc0, !PT ;  /* 0x0000ffff09097812 */ /* 0x000fe400078ec0ff */
[----:B------:R-:W-:-:S02]  /*a7fe0*/  SHF.R.U32.HI R14, RZ, 0x8, R23 ;  /* 0x00000008ff0e7819 */ /* 0x000fc40000011617 */
[----:B------:R-:W-:Y:S02]  /*a7ff0*/  PRMT R9, R9, 0x3340, R12 ;  /* 0x0000334009097816 */ /* 0x000fe4000000000c */
[----:B------:R-:W-:Y:S02]  /*a8000*/  SHF.R.U32.HI R12, RZ, 0x8, R28 ;  /* 0x00000008ff0c7819 */ /* 0x000fe4000001161c */
[----:B------:R-:W-:Y:S02]  /*a8010*/  LOP3.LUT R14, R14, 0xffff, RZ, 0xc0, !PT ;  /* 0x0000ffff0e0e7812 */ /* 0x000fe400078ec0ff */
        /* <DEDUP_REMOVED lines=8> */
[----:B------:R0:W-:Y:S01]  /*a80a0*/  STL.64 [R1+0x1118], R14 ;  /* 0x0011180e01007387 */ /* 0x0001e20000100a00 */
[----:B------:R-:W-:Y:S02]  /*a80b0*/  PRMT R9, R9, 0x5410, R23 ;  /* 0x0000541009097816 */ /* 0x000fe40000000017 */
[----:B------:R-:W-:Y:S01]  /*a80c0*/  PRMT R25, R24, 0x5410, R25 ;  /* 0x0000541018197816 */ /* 0x000fe20000000019 */
[----:B0-----:R-:W4:Y:S01]  /*a80d0*/  LDL.LU.64 R14, [R1+0x38e8] ;  /* 0x0038e800010e7983 */ /* 0x001f220000300a00 */
[----:B---3--:R-:W-:-:S04]  /*a80e0*/  SHF.R.U32.HI R13, RZ, 0x8, R13 ;  /* 0x00000008ff0d7819 */ /* 0x008fc8000001160d */
[----:B------:R-:W-:Y:S02]  /*a80f0*/  LOP3.LUT R27, R13, 0xffff, RZ, 0xc0, !PT ;  /* 0x0000ffff0d1b7812 */ /* 0x000fe400078ec0ff */
[----:B------:R-:W3:Y:S04]  /*a8100*/  LDL.LU R13, [R1+0x110] ;  /* 0x00011000010d7983 */ /* 0x000ee80000300800 */
[----:B------:R0:W-:Y:S04]  /*a8110*/  STL.64 [R1+0x1110], R28 ;  /* 0x0011101c01007387 */ /* 0x0001e80000100a00 */
[----:B------:R-:W3:Y:S04]  /*a8120*/  LDL.LU R23, [R1+0x1090] ;  /* 0x0010900001177983 */ /* 0x000ee80000300800 */
[----:B------:R-:W4:Y:S01]  /*a8130*/  LDL.LU R24, [R1+0x1094] ;  /* 0x0010940001187983 */ /* 0x000f220000300800 */
[----:B------:R-:W-:-:S02]  /*a8140*/  PRMT R11, R11, 0x5410, R18 ;  /* 0x000054100b0b7816 */ /* 0x000fc40000000012 */
[----:B--2---:R-:W-:Y:S02]  /*a8150*/  SHF.R.S32.HI R18, RZ, 0x1f, R22 ;  /* 0x0000001fff127819 */ /* 0x004fe40000011416 */
[----:B0-----:R-:W-:-:S05]  /*a8160*/  IADD3 R28, P3, R22, R0, RZ ;  /* 0x00000000161c7210 */ /* 0x001fca0007f7e0ff */
[----:B------:R-:W-:-:S05]  /*a8170*/  IMAD.X R29, R18, 0x1, R2, P3 ;  /* 0x00000001121d7824 */ /* 0x000fca00018e0602 */
[----:B------:R0:W-:Y:S01]  /*a8180*/  STL.64 [R1+0x1100], R28 ;  /* 0x0011001c01007387 */ /* 0x0001e20000100a00 */
[----:B------:R-:W-:Y:S02]  /*a8190*/  PRMT R27, R27, 0x3340, R0 ;  /* 0x000033401b1b7816 */ /* 0x000fe40000000000 */
[----:B0-----:R-:W-:-:S05]  /*a81a0*/  IADD3 R28, P3, R22, R3, RZ ;  /* 0x00000003161c7210 */ /* 0x001fca0007f7e0ff */
[----:B------:R-:W-:Y:S01]  /*a81b0*/  IMAD.X R29, R18, 0x1, R4, P3 ;  /* 0x00000001121d7824 */ /* 0x000fe200018e0604 */
[----:B------:R-:W-:Y:S01]  /*a81c0*/  PRMT R12, R12, 0x5410, R27 ;  /* 0x000054100c0c7816 */ /* 0x000fe2000000001b */
[----:B----4-:R0:W-:Y:S02]  /*a81d0*/  STL [R1+0x38e0], R24 ;  /* 0x0038e01801007387 */ /* 0x0101e40000100800 */
[----:B0-----:R-:W-:Y:S02]  /*a81e0*/  PRMT R24, R25, 0x5210, R26 ;  /* 0x0000521019187816 */ /* 0x001fe4000000001a */
[----:B------:R-:W-:Y:S01]  /*a81f0*/  IADD3 R26, P3, R22, R5, RZ ;  /* 0x00000005161a7210 */ /* 0x000fe20007f7e0ff */
[----:B------:R-:W-:Y:S01]  /*a8200*/  STL.64 [R1+0x1108], R28 ;  /* 0x0011081c01007387 */ /* 0x000fe20000100a00 */
[----:B------:R-:W-:-:S03]  /*a8210*/  PRMT R25, R11, 0x5210, R14 ;  /* 0x000052100b197816 */ /* 0x000fc6000000000e */
[----:B------:R-:W-:Y:S01]  /*a8220*/  IMAD.X R27, R18, 0x1, R7, P3 ;  /* 0x00000001121b7824 */ /* 0x000fe200018e0607 */
[----:B------:R-:W2:Y:S04]  /*a8230*/  LDL.LU R11, [R1+0x1098] ;  /* 0x00109800010b7983 */ /* 0x000ea80000300800 */
[----:B------:R-:W2:Y:S04]  /*a8240*/  LDL.LU R14, [R1+0x109c] ;  /* 0x00109c00010e7983 */ /* 0x000ea80000300800 */
[----:B------:R0:W-:Y:S02]  /*a8250*/  STL.64 [R1+0x1188], R26 ;  /* 0x0011881a01007387 */ /* 0x0001e40000100a00 */
[----:B0-----:R-:W-:-:S05]  /*a8260*/  IADD3 R26, P3, R22, R6, RZ ;  /* 0x00000006161a7210 */ /* 0x001fca0007f7e0ff */
[----:B------:R-:W-:-:S05]  /*a8270*/  IMAD.X R27, R18, 0x1, R8, P3 ;  /* 0x00000001121b7824 */ /* 0x000fca00018e0608 */
[----:B------:R0:W-:Y:S04]  /*a8280*/  STL.64 [R1+0x1180], R26 ;  /* 0x0011801a01007387 */ /* 0x0001e80000100a00 */
[----:B------:R-:W4:Y:S04]  /*a8290*/  LDL.LU R22, [R1+0x12e0] ;  /* 0x0012e00001167983 */ /* 0x000f280000300800 */
[----:B------:R-:W4:Y:S01]  /*a82a0*/  LDL.LU R18, [R1+0x12e4] ;  /* 0x0012e40001127983 */ /* 0x000f220000300800 */
[----:B0-----:R-:W-:-:S03]  /*a82b0*/  PRMT R27, R9, 0x5210, R15 ;  /* 0x00005210091b7816 */ /* 0x001fc6000000000f */
[----:B------:R-:W4:Y:S01]  /*a82c0*/  LDL.LU R9, [R1+0x12e8] ;  /* 0x0012e80001097983 */ /* 0x000f220000300800 */
[----:B------:R-:W-:-:S03]  /*a82d0*/  PRMT R26, R12, 0x5210, R17 ;  /* 0x000052100c1a7816 */ /* 0x000fc60000000011 */
[----:B------:R-:W4:Y:S04]  /*a82e0*/  LDL.LU R15, [R1+0x12ec] ;  /* 0x0012ec00010f7983 */ /* 0x000f280000300800 */
[----:B------:R-:W2:Y:S01]  /*a82f0*/  LDL.LU R17, [R1+0x118] ;  /* 0x0001180001117983 */ /* 0x000ea20000300800 */
[----:B---3--:R-:W-:Y:S02]  /*a8300*/  SHF.R.S32.HI R12, RZ, 0x1f, R13 ;  /* 0x0000001fff0c7819 */ /* 0x008fe4000001140d */
[----:B------:R-:W-:-:S05]  /*a8310*/  IADD3 R28, P3, R13, R0, RZ ;  /* 0x000000000d1c7210 */ /* 0x000fca0007f7e0ff */
[----:B------:R-:W-:Y:S01]  /*a8320*/  IMAD.X R29, R12, 0x1, R2, P3 ;  /* 0x000000010c1d7824 */ /* 0x000fe200018e0602 */
[----:B------:R0:W-:Y:S01]  /*a8330*/  STSM.16.M88.4 [R16+0x200], R24 ;  /* 0x0002001810007844 */ /* 0x0001e20000000200 */
[----:B------:R-:W-:Y:S06]  /*a8340*/  BAR.SYNC.DEFER_BLOCKING 0x0 ;  /* 0x0000000000007b1d */ /* 0x000fec0000010000 */
[----:B--2---:R-:W-:Y:S04]  /*a8350*/  STL [R1+0x38c0], R17 ;  /* 0x0038c01101007387 */ /* 0x004fe80000100800 */
[----:B------:R1:W-:Y:S04]  /*a8360*/  STL.64 [R1+0x1228], R28 ;  /* 0x0012281c01007387 */ /* 0x0003e80000100a00 */
[----:B0-----:R-:W2:Y:S01]  /*a8370*/  LDL.LU R24, [R1+0x38e0] ;  /* 0x0038e00001187983 */ /* 0x001ea20000300800 */
[----:B-1----:R-:W-:-:S03]  /*a8380*/  IADD3 R28, P3, R13, R3, RZ ;  /* 0x000000030d1c7210 */ /* 0x002fc60007f7e0ff */
[----:B------:R0:W-:Y:S02]  /*a8390*/  STL [R1+0x38a4], R16 ;  /* 0x0038a41001007387 */ /* 0x0001e40000100800 */
[----:B------:R-:W-:Y:S01]  /*a83a0*/  IMAD.X R29, R12, 0x1, R4, P3 ;  /* 0x000000010c1d7824 */ /* 0x000fe200018e0604 */
[----:B0-----:R-:W-:-:S04]  /*a83b0*/  IADD3 R16, P3, R13, R5, RZ ;  /* 0x000000050d107210 */ /* 0x001fc80007f7e0ff */
[----:B------:R-:W-:Y:S01]  /*a83c0*/  STL.64 [R1+0x1238], R28 ;  /* 0x0012381c01007387 */ /* 0x000fe20000100a00 */
[----:B------:R-:W-:Y:S01]  /*a83d0*/  IMAD.X R17, R12, 0x1, R7, P3 ;  /* 0x000000010c117824 */ /* 0x000fe200018e0607 */
[----:B------:R-:W-:Y:S02]  /*a83e0*/  F2FP.SATFINITE.E5M2.F32.PACK_AB_MERGE_C R27, R14, R11, RZ ;  /* 0x0000000b0e1b723e */ /* 0x000fe400048060ff */
[----:B----4-:R-:W-:Y:S02]  /*a83f0*/  F2FP.SATFINITE.E5M2.F32.PACK_AB_MERGE_C R18, R18, R22, RZ ;  /* 0x000000161212723e */ /* 0x010fe400048060ff */
[----:B--2---:R-:W-:-:S05]  /*a8400*/  F2FP.SATFINITE.E5M2.F32.PACK_AB_MERGE_C R24, R24, R23, RZ ;  /* 0x000000171818723e */ /* 0x004fca00048060ff */
[----:B------:R-:W-:Y:S04]  /*a8410*/  STL [R1+0x38a8], R24 ;  /* 0x0038a81801007387 */ /* 0x000fe80000100800 */
[----:B------:R0:W-:Y:S04]  /*a8420*/  STL.64 [R1+0x38d8], R4 ;  /* 0x0038d80401007387 */ /* 0x0001e80000100a00 */
[----:B------:R1:W-:Y:S01]  /*a8430*/  STL.64 [R1+0x38d0], R6 ;  /* 0x0038d00601007387 */ /* 0x0003e20000100a00 */
[----:B0-----:R-:W-:-:S03]  /*a8440*/  IADD3 R4, P3, R13, R6, RZ ;  /* 0x000000060d047210 */ /* 0x001fc60007f7e0ff */
[----:B------:R-:W-:Y:S02]  /*a8450*/  STL.64 [R1+0x1178], R16 ;  /* 0x0011781001007387 */ /* 0x000fe40000100a00 */
[----:B------:R-:W-:-:S05]  /*a8460*/  IMAD.X R5, R12, 0x1, R8, P3 ;  /* 0x000000010c057824 */ /* 0x000fca00018e0608 */
[----:B------:R-:W-:Y:S04]  /*a8470*/  STL.64 [R1+0x1170], R4 ;  /* 0x0011700401007387 */ /* 0x000fe80000100a00 */
[----:B-1----:R-:W2:Y:S04]  /*a8480*/  LDL.LU R6, [R1+0xaa0] ;  /* 0x000aa00001067983 */ /* 0x002ea80000300800 */
[----:B------:R-:W2:Y:S04]  /*a8490*/  LDL.LU R28, [R1+0xaa4] ;  /* 0x000aa400011c7983 */ /* 0x000ea80000300800 */
[----:B------:R-:W3:Y:S04]  /*a84a0*/  LDL.LU R7, [R1+0xaa8] ;  /* 0x000aa80001077983 */ /* 0x000ee80000300800 */
[----:B------:R-:W3:Y:S04]  /*a84b0*/  LDL.LU R23, [R1+0xaac] ;  /* 0x000aac0001177983 */ /* 0x000ee80000300800 */
[----:B------:R-:W4:Y:S01]  /*a84c0*/  LDL.LU R14, [R1+0x9d4] ;  /* 0x0009d400010e7983 */ /* 0x000f220000300800 */
[----:B------:R-:W-:-:S03]  /*a84d0*/  F2FP.SATFINITE.E5M2.F32.PACK_AB_MERGE_C R13, R15, R9, RZ ;  /* 0x000000090f0d723e */ /* 0x000fc600048060ff */
[----:B------:R-:W4:Y:S04]  /*a84e0*/  LDL.LU R11, [R1+0x9dc] ;  /* 0x0009dc00010b7983 */ /* 0x000f280000300800 */
[----:B------:R0:W-:Y:S04]  /*a84f0*/  STL [R1+0x38ac], R27 ;  /* 0x0038ac1b01007387 */ /* 0x0001e80000100800 */
[----:B------:R-:W4:Y:S04]  /*a8500*/  LDL.LU R29, [R1+0x36c] ;  /* 0x00036c00011d7983 */ /* 0x000f280000300800 */
[----:B------:R-:W4:Y:S04]  /*a8510*/  LDL.LU R22, [R1+0x75c] ;  /* 0x00075c0001167983 */ /* 0x000f280000300800 */
[----:B------:R-:W4:Y:S04]  /*a8520*/  LDL.LU R15, [R1+0x694] ;  /* 0x00069400010f7983 */ /* 0x000f280000300800 */
[----:B0-----:R-:W2:Y:S04]  /*a8530*/  LDL.LU R27, [R1+0x698] ;  /* 0x00069800011b7983 */ /* 0x001ea80000300800 */
[----:B------:R-:W3:Y:S04]  /*a8540*/  LDL.LU R9, [R1+0x69c] ;  /* 0x00069c0001097983 */ /* 0x000ee80000300800 */
[----:B---3--:R0:W-:Y:S04]  /*a8550*/  STL.64 [R1+0x38c8], R8 ;  /* 0x0038c80801007387 */ /* 0x0081e80000100a00 */
[----:B0-----:R-:W4:Y:S04]  /*a8560*/  LDL.LU R8, [R1+0x9d0] ;  /* 0x0009d00001087983 */ /* 0x001f280000300800 */
[----:B------:R-:W3:Y:S04]  /*a8570*/  LDL.LU R9, [R1+0x9d8] ;  /* 0x0009d80001097983 */ /* 0x000ee80000300800 */
[----:B------:R-:W3:Y:S04]  /*a8580*/  LDL.LU R24, [R1+0x420] ;  /* 0x0004200001187983 */ /* 0x000ee80000300800 */
[----:B------:R-:W2:Y:S04]  /*a8590*/  LDL.LU R26, [R1+0x424] ;  /* 0x00042400011a7983 */ /* 0x000ea80000300800 */
[----:B--2---:R0:W-:Y:S04]  /*a85a0*/  STL.64 [R1+0x38b0], R26 ;  /* 0x0038b01a01007387 */ /* 0x0041e80000100a00 */
[----:B0-----:R-:W2:Y:S04]  /*a85b0*/  LDL.LU R26, [R1+0x758] ;  /* 0x00075800011a7983 */ /* 0x001ea80000300800 */
[----:B------:R-:W2:Y:S04]  /*a85c0*/  LDL.LU R27, [R1+0x690] ;  /* 0x00069000011b7983 */ /* 0x000ea80000300800 */
[----:B--2---:R0:W-:Y:S04]  /*a85d0*/  STL.64 [R1+0x38b8], R26 ;  /* 0x0038b81a01007387 */ /* 0x0041e80000100a00 */
[----:B0-----:R-:W2:Y:S04]  /*a85e0*/  LDL.LU R27, [R1+0x114] ;  /* 0x00011400011b7983 */ /* 0x001ea80000300800 */
[----:B------:R-:W3:Y:S04]  /*a85f0*/  LDL.LU R16, [R1+0x428] ;  /* 0x0004280001107983 */ /* 0x000ee80000300800 */
[----:B------:R-:W3:Y:S04]  /*a8600*/  LDL.LU R25, [R1+0x42c] ;  /* 0x00042c0001197983 */ /* 0x000ee80000300800 */
[----:B------:R-:W3:Y:S01]  /*a8610*/  LDL.LU R12, [R1+0x360] ;  /* 0x00036000010c7983 */ /* 0x000ee20000300800 */
[----:B--2---:R-:W-:-:S02]  /*a8620*/  SHF.R.S32.HI R17, RZ, 0x1f, R27 ;  /* 0x0000001fff117819 */ /* 0x004fc4000001141b */
[----:B------:R-:W-:-:S05]  /*a8630*/  IADD3 R4, P3, R27, R0, RZ ;  /* 0x000000001b047210 */ /* 0x000fca0007f7e0ff */
[----:B------:R-:W-:-:S05]  /*a8640*/  IMAD.X R5, R17, 0x1, R2, P3 ;  /* 0x0000000111057824 */ /* 0x000fca00018e0602 */
[----:B------:R0:W-:Y:S04]  /*a8650*/  STL.64 [R1+0x1090], R4 ;  /* 0x0010900401007387 */ /* 0x0001e80000100a00 */
[----:B0-----:R-:W2:Y:S01]  /*a8660*/  LDL.LU.64 R4, [R1+0x38d8] ;  /* 0x0038d80001047983 */ /* 0x001ea20000300a00 */
[----:B------:R-:W-:Y:S02]  /*a8670*/  F2FP.SATFINITE.E5M2.F32.PACK_AB_MERGE_C R28, R28, R6, RZ ;  /* 0x000000061c1c723e */ /* 0x000fe400048060ff */
[----:B------:R-:W-:Y:S02]  /*a8680*/  IADD3 R6, P3, R27, R3, RZ ;  /* 0x000000031b067210 */ /* 0x000fe40007f7e0ff */
[----:B------:R-:W-:-:S03]  /*a8690*/  F2FP.SATFINITE.E5M2.F32.PACK_AB_MERGE_C R23, R23, R7, RZ ;  /* 0x000000071717723e */ /* 0x000fc600048060ff */
[----:B--2---:R-:W-:-:S05]  /*a86a0*/  IMAD.X R7, R17, 0x1, R4, P3 ;  /* 0x0000000111077824 */ /* 0x004fca00018e0604 */
[----:B------:R0:W-:Y:S04]  /*a86b0*/  STL.64 [R1+0x1058], R6 ;  /* 0x0010580601007387 */ /* 0x0001e80000100a00 */
[----:B0-----:R-:W2:Y:S01]  /*a86c0*/  LDL.LU.64 R6, [R1+0x38d0] ;  /* 0x0038d00001067983 */ /* 0x001ea20000300a00 */
[----:B----4-:R-:W-:Y:S02]  /*a86d0*/  F2FP.SATFINITE.E5M2.F32.PACK_AB_MERGE_C R14, R14, R8, RZ ;  /* 0x000000080e0e723e */ /* 0x010fe400048060ff */
[----:B------:R-:W-:Y:S02]  /*a86e0*/  IADD3 R8, P3, R27, R5, RZ ;  /* 0x000000051b087210 */ /* 0x000fe40007f7e0ff */
[----:B---3--:R-:W-:-:S03]  /*a86f0*/  F2FP.SATFINITE.E5M2.F32.PACK_AB_MERGE_C R11, R11, R9, RZ ;  /* 0x000000090b0b723e */ /* 0x008fc600048060ff */
[----:B--2---:R-:W-:-:S05]  /*a8700*/  IMAD.X R9, R17, 0x1, R7, P3 ;  /* 0x0000000111097824 */ /* 0x004fca00018e0607 */
[----:B------:R0:W-:Y:S04]  /*a8710*/  STL.64 [R1+0x1050], R8 ;  /* 0x0010500801007387 */ /* 0x0001e80000100a00 */
[----:B0-----:R-:W2:Y:S01]  /*a8720*/  LDL.LU.64 R8, [R1+0x38c8] ;  /* 0x0038c80001087983 */ /* 0x001ea20000300a00 */
[----:B------:R-:W-:Y:S01]  /*a8730*/  IADD3 R26, P3, R27, R6, RZ ;  /* 0x000000061b1a7210 */ /* 0x000fe20007f7e0ff */
[----:B------:R-:W-:Y:S02]  /*a8740*/  IMAD.MOV.U32 R27, RZ, RZ, R17 ;  /* 0x000000ffff1b7224 */ /* 0x000fe400078e0011 */
[----:B------:R-:W3:Y:S04]  /*a8750*/  LDL.LU R17, [R1+0x38c0] ;  /* 0x0038c00001117983 */ /* 0x000ee80000300800 */
[----:B------:R0:W-:Y:S04]  /*a8760*/  STL.64 [R1+0x3898], R6 ;  /* 0x0038980601007387 */ /* 0x0001e80000100a00 */
[----:B0-----:R-:W4:Y:S04]  /*a8770*/  LDL.LU R6, [R1+0x754] ;  /* 0x0007540001067983 */ /* 0x001f280000300800 */
[----:B------:R-:W3:Y:S04]  /*a8780*/  LDL.LU R7, [R1+0x364] ;  /* 0x0003640001077983 */ /* 0x000ee80000300800 */
[----:B------:R0:W-:Y:S04]  /*a8790*/  STL.64 [R1+0x3890], R4 ;  /* 0x0038900401007387 */ /* 0x0001e80000100a00 */
[----:B0-----:R-:W4:Y:S04]  /*a87a0*/  LDL.LU R4, [R1+0x750] ;  /* 0x0007500001047983 */ /* 0x001f280000300800 */
[----:B------:R-:W3:Y:S01]  /*a87b0*/  LDL.LU R5, [R1+0x368] ;  /* 0x0003680001057983 */ /* 0x000ee20000300800 */
[----:B--2---:R-:W-:-:S05]  /*a87c0*/  IMAD.X R27, R27, 0x1, R8, P3 ;  /* 0x000000011b1b7824 */ /* 0x004fca00018e0608 */
[----:B------:R0:W-:Y:S04]  /*a87d0*/  STL.64 [R1+0x1048], R26 ;  /* 0x0010481a01007387 */ /* 0x0001e80000100a00 */
[----:B0-----:R-:W2:Y:S01]  /*a87e0*/  LDL.LU.64 R26, [R1+0x38b8] ;  /* 0x0038b800011a7983 */ /* 0x001ea20000300a00 */
[----:B----4-:R-:W-:Y:S02]  /*a87f0*/  F2FP.SATFINITE.E5M2.F32.PACK_AB_MERGE_C R6, R6, R4, RZ ;  /* 0x000000040606723e */ /* 0x010fe400048060ff */
[----:B--2---:R-:W-:Y:S02]  /*a8800*/  F2FP.SATFINITE.E5M2.F32.PACK_AB_MERGE_C R22, R22, R26, RZ ;  /* 0x0000001a1616723e */ /* 0x004fe400048060ff */
[----:B------:R-:W-:Y:S02]  /*a8810*/  F2FP.SATFINITE.E5M2.F32.PACK_AB_MERGE_C R4, R15, R27, RZ ;  /* 0x0000001b0f04723e */ /* 0x000fe400048060ff */
[----:B---3--:R-:W-:-:S02]  /*a8820*/  SHF.R.S32.HI R15, RZ, 0x1f, R17 ;  /* 0x0000001fff0f7819 */ /* 0x008fc40000011411 */
[----:B------:R-:W-:-:S05]  /*a8830*/  IADD3 R26, P3, R17, R0, RZ ;  /* 0x00000000111a7210 */ /* 0x000fca0007f7e0ff */
[----:B------:R-:W-:-:S05]  /*a8840*/  IMAD.X R27, R15, 0x1, R2, P3 ;  /* 0x000000010f1b7824 */ /* 0x000fca00018e0602 */
[----:B------:R0:W-:Y:S04]  /*a8850*/  STL.64 [R1+0x1040], R26 ;  /* 0x0010401a01007387 */ /* 0x0001e80000100a00 */
[----:B0-----:R-:W2:Y:S01]  /*a8860*/  LDL.LU.64 R26, [R1+0x38b0] ;  /* 0x0038b000011a7983 */ /* 0x001ea20000300a00 */
[----:B------:R-:W-:Y:S02]  /*a8870*/  F2FP.SATFINITE.E5M2.F32.PACK_AB_MERGE_C R25, R25, R16, RZ ;  /* 0x000000101919723e */ /* 0x000fe400048060ff */
[----:B------:R-:W-:Y:S02]  /*a8880*/  F2FP.SATFINITE.E5M2.F32.PACK_AB_MERGE_C R7, R7, R12, RZ ;  /* 0x0000000c0707723e */ /* 0x000fe400048060ff */
[----:B--2---:R-:W-:Y:S02]  /*a8890*/  F2FP.SATFINITE.E5M2.F32.PACK_AB_MERGE_C R9, R9, R27, RZ ;  /* 0x0000001b0909723e */ /* 0x004fe400048060ff */
[----:B------:R-:W2:Y:S01]  /*a88a0*/  LDL.LU R27, [R1+0x38ac] ;  /* 0x0038ac00011b7983 */ /* 0x000ea20000300800 */
[----:B------:R-:W-:-:S03]  /*a88b0*/  F2FP.SATFINITE.E5M2.F32.PACK_AB_MERGE_C R26, R26, R24, RZ ;  /* 0x000000181a1a723e */ /* 0x000fc600048060ff */
[----:B------:R-:W3:Y:S04]  /*a88c0*/  LDL.LU R24, [R1+0x38a8] ;  /* 0x0038a80001187983 */ /* 0x000ee80000300800 */
[----:B------:R-:W4:Y:S04]  /*a88d0*/  LDL.LU R16, [R1+0x38a4] ;  /* 0x0038a40001107983 */ /* 0x000f280000300800 */
[----:B------:R-:W4:Y:S01]  /*a88e0*/  LDL.LU R12, [R1+0x38a0] ;  /* 0x0038a000010c7983 */ /* 0x000f220000300800 */
[----:B------:R-:W-:Y:S02]  /*a88f0*/  F2FP.SATFINITE.E5M2.F32.PACK_AB_MERGE_C R5, R29, R5, RZ ;  /* 0x000000051d05723e */ /* 0x000fe400048060ff */
[----:B------:R-:W-:-:S02]  /*a8900*/  LOP3.LUT R28, R28, 0xffff, RZ, 0xc0, !PT ;  /* 0x0000ffff1c1c7812 */ /* 0x000fc400078ec0ff */
[----:B------:R-:W-:Y:S02]  /*a8910*/  LOP3.LUT R29, R6, 0xffff, RZ, 0xc0, !PT ;  /* 0x0000ffff061d7812 */ /* 0x000fe400078ec0ff */
[----:B------:R-:W-:Y:S02]  /*a8920*/  LOP3.LUT R22, R22, 0xffff, RZ, 0xc0, !PT ;  /* 0x0000ffff16167812 */ /* 0x000fe400078ec0ff */
[----:B------:R-:W-:Y:S02]  /*a8930*/  LOP3.LUT R23, R23, 0xffff, RZ, 0xc0, !PT ;  /* 0x0000ffff17177812 */ /* 0x000fe400078ec0ff */
[----:B------:R-:W-:Y:S02]  /*a8940*/  LOP3.LUT R14, R14, 0xffff, RZ, 0xc0, !PT ;  /* 0x0000ffff0e0e7812 */ /* 0x000fe400078ec0ff */
[----:B------:R-:W-:Y:S02]  /*a8950*/  LOP3.LUT R26, R26, 0xffff, RZ, 0xc0, !PT ;  /* 0x0000ffff1a1a7812 */ /* 0x000fe400078ec0ff */
[----:B------:R-:W-:-:S02]  /*a8960*/  LOP3.LUT R25, R25, 0xffff, RZ, 0xc0, !PT ;  /* 0x0000ffff19197812 */ /* 0x000fc400078ec0ff */
[----:B------:R-:W-:Y:S02]  /*a8970*/  LOP3.LUT R7, R7, 0xffff, RZ, 0xc0, !PT ;  /* 0x0000ffff07077812 */ /* 0x000fe400078ec0ff */
[----:B------:R-:W-:Y:S02]  /*a8980*/  LOP3.LUT R5, R5, 0xffff, RZ, 0xc0, !PT ;  /* 0x0000ffff05057812 */ /* 0x000fe400078ec0ff */
[----:B--2---:R-:W-:Y:S02]  /*a8990*/  LOP3.LUT R6, R27, 0xffff, RZ, 0xc0, !PT ;  /* 0x0000ffff1b067812 */ /* 0x004fe400078ec0ff */
[----:B---3--:R-:W-:-:S05]  /*a89a0*/  LOP3.LUT R24, R24, 0xffff, RZ, 0xc0, !PT ;  /* 0x0000ffff18187812 */ /* 0x008fca00078ec0ff */
[----:B------:R-:W-:Y:S04]  /*a89b0*/  STL [R1+0xa8], R24 ;  /* 0x0000a81801007387 */ /* 0x000fe80000100800 */
[----:B------:R-:W-:Y:S04]  /*a89c0*/  STL [R1+0xa0], R28 ;  /* 0x0000a01c01007387 */ /* 0x000fe80000100800 */
[----:B------:R-:W-:Y:S04]  /*a89d0*/  STL [R1+0x3820], R29 ;  /* 0x0038201d01007387 */ /* 0x000fe80000100800 */
[----:B------:R0:W-:Y:S04]  /*a89e0*/  STL [R1+0xd4], R6 ;  /* 0x0000d40601007387 */ /* 0x0001e80000100800 */
[----:B------:R1:W-:Y:S01]  /*a89f0*/  STL [R1+0xb8], R22 ;  /* 0x0000b81601007387 */ /* 0x0003e20000100800 */
[----:B0-----:R-:W-:-:S03]  /*a8a00*/  PRMT R6, R6, 0x3340, R23 ;  /* 0x0000334006067816 */ /* 0x001fc60000000017 */
[----:B------:R0:W-:Y:S01]  /*a8a10*/  STL [R1+0xb0], R23 ;  /* 0x0000b01701007387 */ /* 0x0001e20000100800 */
[--C-:B-1----:R-:W-:Y:S02]  /*a8a20*/  PRMT R22, R22, 0x3340, R0.reuse ;  /* 0x0000334016167816 */ /* 0x102fe40000000000 */
[----:B------:R-:W-:Y:S02]  /*a8a30*/  PRMT R27, R29, 0x3340, R0 ;  /* 0x000033401d1b7816 */ /* 0x000fe40000000000 */
[----:B------:R-:W-:Y:S02]  /*a8a40*/  PRMT R24, R24, 0x3340, R28 ;  /* 0x0000334018187816 */ /* 0x000fe4000000001c */
[----:B0-----:R-:W-:Y:S02]  /*a8a50*/  PRMT R23, R6, 0x5410, R22 ;  /* 0x0000541006177816 */ /* 0x001fe40000000016 */
[----:B------:R-:W-:Y:S02]  /*a8a60*/  LOP3.LUT R6, R18, 0xffff, RZ, 0xc0, !PT ;  /* 0x0000ffff12067812 */ /* 0x000fe400078ec0ff */
[----:B------:R-:W-:-:S02]  /*a8a70*/  LOP3.LUT R18, R4, 0xffff, RZ, 0xc0, !PT ;  /* 0x0000ffff04127812 */ /* 0x000fc400078ec0ff */
[----:B------:R-:W-:Y:S01]  /*a8a80*/  PRMT R24, R24, 0x5410, R27 ;  /* 0x0000541018187816 */ /* 0x000fe2000000001b */
[----:B------:R0:W-:Y:S01]  /*a8a90*/  STL [R1+0xd0], R6 ;  /* 0x0000d00601007387 */ /* 0x0001e20000100800 */
[----:B------:R-:W-:Y:S02]  /*a8aa0*/  LOP3.LUT R4, R13, 0xffff, RZ, 0xc0, !PT ;  /* 0x0000ffff0d047812 */ /* 0x000fe400078ec0ff */
[----:B------:R-:W-:Y:S01]  /*a8ab0*/  LOP3.LUT R27, R9, 0xffff, RZ, 0xc0, !PT ;  /* 0x0000ffff091b7812 */ /* 0x000fe200078ec0ff */
[----:B------:R-:W-:Y:S01]  /*a8ac0*/  STL [R1+0xd8], R18 ;  /* 0x0000d81201007387 */ /* 0x000fe20000100800 */
[----:B------:R-:W-:-:S03]  /*a8ad0*/  LOP3.LUT R28, R11, 0xffff, RZ, 0xc0, !PT ;  /* 0x0000ffff0b1c7812 */ /* 0x000fc600078ec0ff */
[----:B------:R-:W-:Y:S04]  /*a8ae0*/  STL [R1+0xb4], R14 ;  /* 0x0000b40e01007387 */ /* 0x000fe80000100800 */
[----:B------:R-:W2:Y:S01]  /*a8af0*/  LDL.LU R13, [R1+0x1210] ;  /* 0x00121000010d7983 */ /* 0x000ea20000300800 */
[----:B------:R-:W-:-:S03]  /*a8b00*/  PRMT R29, R18, 0x3340, R0 ;  /* 0x00003340121d7816 */ /* 0x000fc60000000000 */
[----:B------:R-:W2:Y:S01]  /*a8b10*/  LDL.LU R9, [R1+0x1214] ;  /* 0x0012140001097983 */ /* 0x000ea20000300800 */
[----:B0-----:R-:W-:-:S03]  /*a8b20*/  PRMT R6, R6, 0x3340, R14 ;  /* 0x0000334006067816 */ /* 0x001fc6000000000e */
[----:B------:R0:W-:Y:S04]  /*a8b30*/  STL [R1+0xbc], R4 ;  /* 0x0000bc0401007387 */ /* 0x0001e80000100800 */
[----:B------:R1:W-:Y:S01]  /*a8b40*/  STL [R1+0xdc], R27 ;  /* 0x0000dc1b01007387 */ /* 0x0003e20000100800 */
[----:B------:R-:W-:-:S03]  /*a8b50*/  PRMT R6, R6, 0x5410, R29 ;  /* 0x0000541006067816 */ /* 0x000fc6000000001d */
[----:B------:R-:W3:Y:S01]  /*a8b60*/  LDL.LU R22, [R1+0x1218] ;  /* 0x0012180001167983 */ /* 0x000ee20000300800 */
[----:B0-----:R-:W-:-:S03]  /*a8b70*/  PRMT R4, R4, 0x3340, R28 ;  /* 0x0000334004047816 */ /* 0x001fc6000000001c */
[----:B------:R-:W3:Y:S01]  /*a8b80*/  LDL.LU R11, [R1+0x121c] ;  /* 0x00121c00010b7983 */ /* 0x000ee20000300800 */
[----:B-1----:R-:W-:-:S03]  /*a8b90*/  PRMT R27, R27, 0x3340, R0 ;  /* 0x000033401b1b7816 */ /* 0x002fc60000000000 */
[----:B------:R-:W-:Y:S01]  /*a8ba0*/  STL [R1+0xac], R28 ;  /* 0x0000ac1c01007387 */ /* 0x000fe20000100800 */
[----:B------:R-:W-:-:S03]  /*a8bb0*/  PRMT R4, R4, 0x5410, R27 ;  /* 0x0000541004047816 */ /* 0x000fc6000000001b */
[----:B------:R-:W3:Y:S01]  /*a8bc0*/  LDL.LU R14, [R1+0xb60] ;  /* 0x000b6000010e7983 */ /* 0x000ee20000300800 */
[----:B------:R-:W-:-:S03]  /*a8bd0*/  PRMT R24, R24, 0x4210, R26 ;  /* 0x0000421018187816 */ /* 0x000fc6000000001a */
[----:B------:R-:W3:Y:S01]  /*a8be0*/  LDL.LU R18, [R1+0xb64] ;  /* 0x000b640001127983 */ /* 0x000ee20000300800 */
[----:B------:R-:W-:-:S03]  /*a8bf0*/  PRMT R27, R4, 0x4210, R5 ;  /* 0x00004210041b7816 */ /* 0x000fc60000000005 */
[----:B------:R0:W-:Y:S04]  /*a8c00*/  STL [R1+0xfc], R26 ;  /* 0x0000fc1a01007387 */ /* 0x0001e80000100800 */
[----:B------:R-:W-:Y:S04]  /*a8c10*/  STL [R1+0xf8], R25 ;  /* 0x0000f81901007387 */ /* 0x000fe80000100800 */
[----:B------:R-:W-:Y:S01]  /*a8c20*/  STL [R1+0xf4], R7 ;  /* 0x0000f40701007387 */ /* 0x000fe20000100800 */
[----:B0-----:R-:W-:-:S03]  /*a8c30*/  PRMT R26, R6, 0x4210, R7 ;  /* 0x00004210061a7816 */ /* 0x001fc60000000007 */
[----:B------:R-:W-:Y:S04]  /*a8c40*/  STL [R1+0xf0], R5 ;  /* 0x0000f00501007387 */ /* 0x000fe80000100800 */
[----:B----4-:R-:W0:Y:S04]  /*a8c50*/  LDS.128 R4, [R12] ;  /* 0x000000000c047984 */ /* 0x010e280000000c00 */
[----:B0-----:R-:W-:Y:S04]  /*a8c60*/  STL.64 [R1+0x390], R4 ;  /* 0x0003900401007387 */ /* 0x001fe80000100a00 */
[----:B------:R-:W-:Y:S04]  /*a8c70*/  STL.64 [R1+0x398], R6 ;  /* 0x0003980601007387 */ /* 0x000fe80000100a00 */
[----:B------:R-:W0:Y:S04]  /*a8c80*/  LDS.128 R4, [R12+0x400] ;  /* 0x000400000c047984 */ /* 0x000e280000000c00 */
[----:B0-----:R-:W-:Y:S04]  /*a8c90*/  STL.64 [R1+0x380], R4 ;  /* 0x0003800401007387 */ /* 0x001fe80000100a00 */
[----:B------:R0:W-:Y:S04]  /*a8ca0*/  STL.64 [R1+0x388], R6 ;  /* 0x0003880601007387 */ /* 0x0001e80000100a00 */
[----:B0-----:R-:W4:Y:S04]  /*a8cb0*/  LDL.LU.64 R6, [R1+0x3898] ;  /* 0x0038980001067983 */ /* 0x001f280000300a00 */
[----:B------:R-:W4:Y:S01]  /*a8cc0*/  LDL.LU.64 R4, [R1+0x3890] ;  /* 0x0038900001047983 */ /* 0x000f220000300a00 */
[----:B------:R-:W-:Y:S01]  /*a8cd0*/  PRMT R25, R23, 0x4210, R25 ;  /* 0x0000421017197816 */ /* 0x000fe20000000019 */
[----:B------:R-:W-:Y:S06]  /*a8ce0*/  BAR.SYNC.DEFER_BLOCKING 0x0 ;  /* 0x0000000000007b1d */ /* 0x000fec0000010000 */
[----:B------:R0:W-:Y:S04]  /*a8cf0*/  STL [R1+0x37f0], R12 ;  /* 0x0037f00c01007387 */ /* 0x0001e80000100800 */
[----:B------:R-:W-:Y:S01]  /*a8d00*/  STL [R1+0x3848], R16 ;  /* 0x0038481001007387 */ /* 0x000fe20000100800 */
[----:B0-----:R-:W-:-:S03]  /*a8d10*/  IADD3 R12, P3, R17, R3, RZ ;  /* 0x00000003110c7210 */ /* 0x001fc60007f7e0ff */
[----:B------:R2:W-:Y:S02]  /*a8d20*/  STSM.16.M88.4 [R16], R24 ;  /* 0x0000001810007844 */ /* 0x0005e40000000200 */
[----:B--2---:R-:W-:-:S05]  /*a8d30*/  F2FP.SATFINITE.E5M2.F32.PACK_AB_MERGE_C R26, R9, R13, RZ ;  /* 0x0000000d091a723e */ /* 0x004fca00048060ff */
[----:B------:R-:W-:Y:S04]  /*a8d40*/  STL [R1+0x3860], R26 ;  /* 0x0038601a01007387 */ /* 0x000fe80000100800 */
[----:B------:R-:W2:Y:S04]  /*a8d50*/  LDL.LU R25, [R1+0xb68] ;  /* 0x000b680001197983 */ /* 0x000ea80000300800 */
[----:B------:R-:W2:Y:S01]  /*a8d60*/  LDL.LU R9, [R1+0xb6c] ;  /* 0x000b6c0001097983 */ /* 0x000ea20000300800 */
[----:B---3--:R-:W-:Y:S02]  /*a8d70*/  F2FP.SATFINITE.E5M2.F32.PACK_AB_MERGE_C R16, R11, R22, RZ ;  /* 0x000000160b10723e */ /* 0x008fe400048060ff */
[----:B------:R-:W-:Y:S01]  /*a8d80*/  F2FP.SATFINITE.E5M2.F32.PACK_AB_MERGE_C R11, R18, R14, RZ ;  /* 0x0000000e120b723e */ /* 0x000fe200048060ff */
[----:B----4-:R-:W-:-:S05]  /*a8d90*/  IMAD.X R13, R15, 0x1, R4, P3 ;  /* 0x000000010f0d7824 */ /* 0x010fca00018e0604 */
[----:B------:R0:W-:Y:S04]  /*a8da0*/  STL.64 [R1+0xf70], R12 ;  /* 0x000f700c01007387 */ /* 0x0001e80000100a00 */
[----:B------:R1:W-:Y:S04]  /*a8db0*/  STL.64 [R1+0x3888], R4 ;  /* 0x0038880401007387 */ /* 0x0003e80000100a00 */
[----:B------:R-:W3:Y:S01]  /*a8dc0*/  LDL.LU R24, [R1+0x8f0] ;  /* 0x0008f00001187983 */ /* 0x000ee20000300800 */
[----:B0-----:R-:W-:-:S05]  /*a8dd0*/  IADD3 R12, P3, R17, R5, RZ ;  /* 0x00000005110c7210 */ /* 0x001fca0007f7e0ff */
[----:B------:R-:W-:Y:S01]  /*a8de0*/  IMAD.X R13, R15, 0x1, R7, P3 ;  /* 0x000000010f0d7824 */ /* 0x000fe200018e0607 */
[----:B-1----:R-:W-:-:S04]  /*a8df0*/  IADD3 R4, P3, R17, R6, RZ ;  /* 0x0000000611047210 */ /* 0x002fc80007f7e0ff */
[----:B------:R0:W-:Y:S01]  /*a8e00*/  STL.64 [R1+0xf68], R12 ;  /* 0x000f680c01007387 */ /* 0x0001e20000100a00 */
[----:B------:R-:W-:-:S03]  /*a8e10*/  IMAD.X R5, R15, 0x1, R8, P3 ;  /* 0x000000010f057824 */ /* 0x000fc600018e0608 */
[----:B0-----:R-:W3:Y:S04]  /*a8e20*/  LDL.LU R13, [R1+0x8f4] ;  /* 0x0008f400010d7983 */ /* 0x001ee80000300800 */
[----:B------:R-:W4:Y:S04]  /*a8e30*/  LDL.LU R14, [R1+0x8f8] ;  /* 0x0008f800010e7983 */ /* 0x000f280000300800 */
[----:B------:R-:W4:Y:S04]  /*a8e40*/  LDL.LU R18, [R1+0x8fc] ;  /* 0x0008fc0001127983 */ /* 0x000f280000300800 */
[----:B------:R0:W-:Y:S04]  /*a8e50*/  STL.64 [R1+0x3880], R6 ;  /* 0x0038800601007387 */ /* 0x0001e80000100a00 */
[----:B0-----:R-:W3:Y:S04]  /*a8e60*/  LDL.LU R6, [R1+0x810] ;  /* 0x0008100001067983 */ /* 0x001ee80000300800 */
[----:B------:R-:W3:Y:S04]  /*a8e70*/  LDL.LU R29, [R1+0x814] ;  /* 0x00081400011d7983 */ /* 0x000ee80000300800 */
[----:B------:R-:W3:Y:S04]  /*a8e80*/  LDL.LU R7, [R1+0x818] ;  /* 0x0008180001077983 */ /* 0x000ee80000300800 */
[----:B------:R-:W-:Y:S04]  /*a8e90*/  STL.64 [R1+0xf60], R4 ;  /* 0x000f600401007387 */ /* 0x000fe80000100a00 */
[----:B------:R-:W3:Y:S04]  /*a8ea0*/  LDL.LU R22, [R1+0x81c] ;  /* 0x00081c0001167983 */ /* 0x000ee80000300800 */
[----:B------:R-:W3:Y:S04]  /*a8eb0*/  LDL.LU R17, [R1+0x5c4] ;  /* 0x0005c40001117983 */ /* 0x000ee80000300800 */
[----:B------:R-:W3:Y:S04]  /*a8ec0*/  LDL.LU R15, [R1+0x5cc] ;  /* 0x0005cc00010f7983 */ /* 0x000ee80000300800 */
[----:B------:R-:W2:Y:S04]  /*a8ed0*/  LDL.LU R26, [R1+0x4e0] ;  /* 0x0004e000011a7983 */ /* 0x000ea80000300800 */
[----:B------:R-:W3:Y:S04]  /*a8ee0*/  LDL.LU R28, [R1+0x4e4] ;  /* 0x0004e400011c7983 */ /* 0x000ee80000300800 */
[----:B------:R-:W3:Y:S04]  /*a8ef0*/  LDL.LU R23, [R1+0x4ec] ;  /* 0x0004ec0001177983 */ /* 0x000ee80000300800 */
[----:B------:R-:W3:Y:S04]  /*a8f00*/  LDL.LU R12, [R1+0x290] ;  /* 0x00029000010c7983 */ /* 0x000ee80000300800 */
[----:B------:R-:W2:Y:S04]  /*a8f10*/  LDL.LU R27, [R1+0x294] ;  /* 0x00029400011b7983 */ /* 0x000ea80000300800 */
[----:B--2---:R0:W-:Y:S04]  /*a8f20*/  STL.64 [R1+0x3868], R26 ;  /* 0x0038681a01007387 */ /* 0x0041e80000100a00 */
[----:B0-----:R-:W2:Y:S04]  /*a8f30*/  LDL.LU R26, [R1+0x5c8] ;  /* 0x0005c800011a7983 */ /* 0x001ea80000300800 */
[----:B------:R-:W2:Y:S01]  /*a8f40*/  LDL.LU R27, [R1+0x11c] ;  /* 0x00011c00011b7983 */ /* 0x000ea20000300800 */
[----:B------:R-:W-:-:S05]  /*a8f50*/  F2FP.SATFINITE.E5M2.F32.PACK_AB_MERGE_C R9, R9, R25, RZ ;  /* 0x000000190909723e */ /* 0x000fca00048060ff */
[----:B------:R-:W-:Y:S04]  /*a8f60*/  STL [R1+0x3870], R9 ;  /* 0x0038700901007387 */ /* 0x000fe80000100800 */
[----:B------:R0:W-:Y:S01]  /*a8f70*/  STL.64 [R1+0x3878], R20 ;  /* 0x0038781401007387 */ /* 0x0001e20000100a00 */
[----:B----4-:R-:W-:Y:S02]  /*a8f80*/  F2FP.SATFINITE.E5M2.F32.PACK_AB_MERGE_C R14, R18, R14, RZ ;  /* 0x0000000e120e723e */ /* 0x010fe400048060ff */
[----:B---3--:R-:W-:Y:S01]  /*a8f90*/  F2FP.SATFINITE.E5M2.F32.PACK_AB_MERGE_C R24, R13, R24, RZ ;  /* 0x000000180d18723e */ /* 0x008fe200048060ff */
[----:B0-----:R-:W3:Y:S04]  /*a8fa0*/  LDL.LU R21, [R1+0x5c0] ;  /* 0x0005c00001157983 */ /* 0x001ee80000300800 */
[----:B------:R0:W-:Y:S04]  /*a8fb0*/  STL.64 [R1+0x3858], R10 ;  /* 0x0038580a01007387 */ /* 0x0001e80000100a00 */
[----:B0-----:R-:W4:Y:S04]  /*a8fc0*/  LDL.LU R10, [R1+0x4e8] ;  /* 0x0004e800010a7983 */ /* 0x001f280000300800 */
[----:B------:R-:W4:Y:S04]  /*a8fd0*/  LDL R11, [R1+0x120] ;  /* 0x00012000010b7983 */ /* 0x000f280000100800 */
[----:B------:R-:W4:Y:S04]  /*a8fe0*/  LDL.LU R25, [R1+0x29c] ;  /* 0x00029c0001197983 */ /* 0x000f280000300800 */
[----:B------:R-:W4:Y:S04]  /*a8ff0*/  LDL.LU R18, [R1+0x10e4] ;  /* 0x0010e40001127983 */ /* 0x000f280000300800 */
[----:B------:R-:W4:Y:S01]  /*a9000*/  LDL.LU R13, [R1+0x10ec] ;  /* 0x0010ec00010d7983 */ /* 0x000f220000300800 */
        /* <DEDUP_REMOVED lines=11> */
[----:B------:R-:W-:Y:S02]  /*a90c0*/  IADD3 R20, P3, R27, R5, RZ ;  /* 0x000000051b147210 */ /* 0x000fe40007f7e0ff */
[----:B---3--:R-:W-:Y:S02]  /*a90d0*/  F2FP.SATFINITE.E5M2.F32.PACK_AB_MERGE_C R17, R17, R21, RZ ;  /* 0x000000151111723e */ /* 0x008fe400048060ff */
[----:B------:R-:W-:-:S03]  /*a90e0*/  F2FP.SATFINITE.E5M2.F32.PACK_AB_MERGE_C R15, R15, R26, RZ ;  /* 0x0000001a0f0f723e */ /* 0x000fc600048060ff */
[----:B------:R0:W-:Y:S04]  /*a90f0*/  STL.64 [R1+0x3850], R16 ;  /* 0x0038501001007387 */ /* 0x0001e80000100a00 */
[----:B0-----:R-:W3:Y:S04]  /*a9100*/  LDL.LU R16, [R1+0x298] ;  /* 0x0002980001107983 */ /* 0x001ee80000300800 */
[----:B------:R-:W3:Y:S01]  /*a9110*/  LDL.LU R17, [R1+0x10e0] ;  /* 0x0010e00001117983 */ /* 0x000ee20000300800 */
[----:B--2---:R-:W-:Y:S01]  /*a9120*/  IMAD.X R21, R9, 0x1, R7, P3 ;  /* 0x0000000109157824 */ /* 0x004fe200018e0607 */
[----:B------:R-:W-:-:S05]  /*a9130*/  IADD3 R26, P3, R27, R6, RZ ;  /* 0x000000061b1a7210 */ /* 0x000fca0007f7e0ff */
[----:B------:R-:W-:Y:S01]  /*a9140*/  IMAD.X R27, R9, 0x1, R8, P3 ;  /* 0x00000001091b7824 */ /* 0x000fe200018e0608 */
[----:B------:R0:W-:Y:S04]  /*a9150*/  STL.64 [R1+0xf48], R20 ;  /* 0x000f481401007387 */ /* 0x0001e80000100a00 */
[----:B0-----:R-:W2:Y:S04]  /*a9160*/  LDL.LU.64 R20, [R1+0x3878] ;  /* 0x0038780001147983 */ /* 0x001ea80000300a00 */
[----:B------:R-:W2:Y:S04]  /*a9170*/  LDL.LU R9, [R1+0x3870] ;  /* 0x0038700001097983 */ /* 0x000ea80000300800 */
[----:B------:R0:W-:Y:S04]  /*a9180*/  STL.64 [R1+0xf40], R26 ;  /* 0x000f401a01007387 */ /* 0x0001e80000100a00 */
[----:B0-----:R-:W2:Y:S01]  /*a9190*/  LDL.LU.64 R26, [R1+0x3868] ;  /* 0x00386800011a7983 */ /* 0x001ea20000300a00 */
[----:B----4-:R-:W-:-:S02]  /*a91a0*/  F2FP.SATFINITE.E5M2.F32.PACK_AB_MERGE_C R23, R23, R10, RZ ;  /* 0x0000000a1717723e */ /* 0x010fc400048060ff */
[----:B------:R-:W-:Y:S02]  /*a91b0*/  IADD3 R10, P3, R11, R0, RZ ;  /* 0x000000000b0a7210 */ /* 0x000fe40007f7e0ff */
[----:B---3--:R-:W-:Y:S02]  /*a91c0*/  F2FP.SATFINITE.E5M2.F32.PACK_AB_MERGE_C R25, R25, R16, RZ ;  /* 0x000000101919723e */ /* 0x008fe400048060ff */
[----:B--2---:R-:W-:Y:S02]  /*a91d0*/  F2FP.SATFINITE.E5M2.F32.PACK_AB_MERGE_C R27, R27, R12, RZ ;  /* 0x0000000c1b1b723e */ /* 0x004fe400048060ff */
[----:B------:R-:W-:Y:S02]  /*a91e0*/  SHF.R.S32.HI R12, RZ, 0x1f, R11 ;  /* 0x0000001fff0c7819 */ /* 0x000fe4000001140b */
[----:B------:R-:W-:Y:S02]  /*a91f0*/  F2FP.SATFINITE.E5M2.F32.PACK_AB_MERGE_C R28, R28, R26, RZ ;  /* 0x0000001a1c1c723e */ /* 0x000fe400048060ff */
[----:B------:R-:W2:Y:S01]  /*a9200*/  LDL.LU R26, [R1+0x3860] ;  /* 0x00386000011a7983 */ /* 0x000ea20000300800 */
[----:B------:R-:W-:-:S05]  /*a9210*/  IMAD.X R11, R12, 0x1, R2, P3 ;  /* 0x000000010c0b7824 */ /* 0x000fca00018e0602 */
[----:B------:R0:W-:Y:S04]  /*a9220*/  STL.64 [R1+0xf38], R10 ;  /* 0x000f380a01007387 */ /* 0x0001e80000100a00 */
[----:B0-----:R-:W3:Y:S04]  /*a9230*/  LDL.LU.64 R10, [R1+0x3858] ;  /* 0x00385800010a7983 */ /* 0x001ee80000300a00 */
[----:B------:R0:W-:Y:S04]  /*a9240*/  STL [R1+0x3824], R2 ;  /* 0x0038240201007387 */ /* 0x0001e80000100800 */
[----:B0-----:R-:W4:Y:S04]  /*a9250*/  LDL.LU R2, [R1+0x10e8] ;  /* 0x0010e80001027983 */ /* 0x001f280000300800 */
[----:B------:R0:W-:Y:S04]  /*a9260*/  STL [R1+0x3838], R25 ;  /* 0x0038381901007387 */ /* 0x0001e80000100800 */
[----:B0-----:R-:W2:Y:S01]  /*a9270*/  LDL.LU R25, [R1+0x120] ;  /* 0x0001200001197983 */ /* 0x001ea20000300800 */
[----:B------:R-:W-:-:S03]  /*a9280*/  F2FP.SATFINITE.E5M2.F32.PACK_AB_MERGE_C R18, R18, R17, RZ ;  /* 0x000000111212723e */ /* 0x000fc600048060ff */
[----:B------:R-:W-:Y:S01]  /*a9290*/  STL [R1+0x3828], R3 ;  /* 0x0038280301007387 */ /* 0x000fe20000100800 */
[----:B--2---:R-:W-:-:S05]  /*a92a0*/  IADD3 R16, P3, R25, R3, RZ ;  /* 0x0000000319107210 */ /* 0x004fca0007f7e0ff */
[----:B------:R-:W-:-:S05]  /*a92b0*/  IMAD.X R17, R12, 0x1, R4, P3 ;  /* 0x000000010c117824 */ /* 0x000fca00018e0604 */
[----:B------:R0:W-:Y:S04]  /*a92c0*/  STL.64 [R1+0xf30], R16 ;  /* 0x000f301001007387 */ /* 0x0001e80000100a00 */
[----:B0-----:R-:W2:Y:S01]  /*a92d0*/  LDL.LU.64 R16, [R1+0x3850] ;  /* 0x0038500001107983 */ /* 0x001ea20000300a00 */
[----:B----4-:R-:W-:Y:S02]  /*a92e0*/  F2FP.SATFINITE.E5M2.F32.PACK_AB_MERGE_C R13, R13, R2, RZ ;  /* 0x000000020d0d723e */ /* 0x010fe400048060ff */
[----:B--2---:R-:W-:Y:S02]  /*a92f0*/  LOP3.LUT R2, R16, 0xffff, RZ, 0xc0, !PT ;  /* 0x0000ffff10027812 */ /* 0x004fe400078ec0ff */
[----:B------:R-:W-:Y:S01]  /*a9300*/  LOP3.LUT R17, R17, 0xffff, RZ, 0xc0, !PT ;  /* 0x0000ffff11117812 */ /* 0x000fe200078ec0ff */
[----:B------:R-:W2:Y:S03]  /*a9310*/  LDL.LU R16, [R1+0x3848] ;  /* 0x0038480001107983 */ /* 0x000ea60000300800 */
[----:B------:R-:W-:Y:S01]  /*a9320*/  PRMT R3, R17, 0x3340, R0 ;  /* 0x0000334011037816 */ /* 0x000fe20000000000 */
[----:B------:R-:W-:Y:S04]  /*a9330*/  STL [R1+0x54], R2 ;  /* 0x0000540201007387 */ /* 0x000fe80000100800 */
[----:B------:R0:W-:Y:S04]  /*a9340*/  STL [R1+0x37c0], R17 ;  /* 0x0037c01101007387 */ /* 0x0001e80000100800 */
[----:B0-----:R-:W4:Y:S01]  /*a9350*/  LDL.LU R17, [R1+0x54] ;  /* 0x0000540001117983 */ /* 0x001f220000300800 */
[----:B------:R-:W-:-:S02]  /*a9360*/  LOP3.LUT R26, R26, 0xffff, RZ, 0xc0, !PT ;  /* 0x0000ffff1a1a7812 */ /* 0x000fc400078ec0ff */
[----:B------:R-:W-:Y:S02]  /*a9370*/  LOP3.LUT R24, R24, 0xffff, RZ, 0xc0, !PT ;  /* 0x0000ffff18187812 */ /* 0x000fe400078ec0ff */
[----:B------:R-:W-:Y:S02]  /*a9380*/  LOP3.LUT R15, R15, 0xffff, RZ, 0xc0, !PT ;  /* 0x0000ffff0f0f7812 */ /* 0x000fe400078ec0ff */
[----:B------:R-:W-:Y:S02]  /*a9390*/  PRMT R2, R26, 0x3340, R24 ;  /* 0x000033401a027816 */ /* 0x000fe40000000018 */
[----:B------:R-:W-:Y:S01]  /*a93a0*/  LOP3.LUT R14, R14, 0xffff, RZ, 0xc0, !PT ;  /* 0x0000ffff0e0e7812 */ /* 0x000fe200078ec0ff */
[----:B------:R0:W-:Y:S01]  /*a93b0*/  STL.64 [R1+0x3840], R26 ;  /* 0x0038401a01007387 */ /* 0x0001e20000100a00 */
[----:B------:R-:W-:-:S03]  /*a93c0*/  PRMT R3, R2, 0x5410, R3 ;  /* 0x0000541002037816 */ /* 0x000fc60000000003 */
[----:B------:R1:W-:Y:S01]  /*a93d0*/  STL [R1+0x37e8], R15 ;  /* 0x0037e80f01007387 */ /* 0x0003e20000100800 */
[----:B---3--:R-:W-:Y:S02]  /*a93e0*/  LOP3.LUT R11, R11, 0xffff, RZ, 0xc0, !PT ;  /* 0x0000ffff0b0b7812 */ /* 0x008fe400078ec0ff */
[----:B------:R-:W-:Y:S02]  /*a93f0*/  LOP3.LUT R28, R28, 0xffff, RZ, 0xc0, !PT ;  /* 0x0000ffff1c1c7812 */ /* 0x000fe400078ec0ff */
[----:B0-----:R-:W-:Y:S02]  /*a9400*/  PRMT R26, R15, 0x3340, R0 ;  /* 0x000033400f1a7816 */ /* 0x001fe40000000000 */
[----:B-1----:R-:W-:Y:S02]  /*a9410*/  LOP3.LUT R15, R29, 0xffff, RZ, 0xc0, !PT ;  /* 0x0000ffff1d0f7812 */ /* 0x002fe400078ec0ff */
[----:B------:R-:W-:Y:S02]  /*a9420*/  LOP3.LUT R9, R9, 0xffff, RZ, 0xc0, !PT ;  /* 0x0000ffff09097812 */ /* 0x000fe400078ec0ff */
[----:B------:R-:W-:-:S02]  /*a9430*/  LOP3.LUT R23, R23, 0xffff, RZ, 0xc0, !PT ;  /* 0x0000ffff17177812 */ /* 0x000fc400078ec0ff */
[----:B------:R-:W-:Y:S02]  /*a9440*/  LOP3.LUT R22, R22, 0xffff, RZ, 0xc0, !PT ;  /* 0x0000ffff16167812 */ /* 0x000fe400078ec0ff */
[----:B----4-:R-:W-:Y:S01]  /*a9450*/  PRMT R2, R17, 0x3340, R14 ;  /* 0x0000334011027816 */ /* 0x010fe2000000000e */
[----:B--2---:R0:W-:Y:S03]  /*a9460*/  STL.64 [R1+0x3830], R16 ;  /* 0x0038301001007387 */ /* 0x0041e60000100a00 */
[----:B------:R-:W-:Y:S01]  /*a9470*/  PRMT R2, R2, 0x5410, R26 ;  /* 0x0000541002027816 */ /* 0x000fe2000000001a */
[----:B------:R1:W-:Y:S01]  /*a9480*/  STL [R1+0x40], R15 ;  /* 0x0000400f01007387 */ /* 0x0003e20000100800 */
[----:B------:R-:W-:Y:S02]  /*a9490*/  IADD3 R26, P3, R25, R5, RZ ;  /* 0x00000005191a7210 */ /* 0x000fe40007f7e0ff */
[----:B0-----:R-:W-:-:S02]  /*a94a0*/  PRMT R16, R28, 0x3340, R0 ;  /* 0x000033401c107816 */ /* 0x001fc40000000000 */
[----:B-1----:R-:W-:Y:S01]  /*a94b0*/  PRMT R15, R11, 0x3340, R15 ;  /* 0x000033400b0f7816 */ /* 0x002fe2000000000f */
[----:B------:R-:W-:-:S03]  /*a94c0*/  IMAD.X R27, R12, 0x1, R7, P3 ;  /* 0x000000010c1b7824 */ /* 0x000fc600018e0607 */
[----:B------:R-:W-:Y:S02]  /*a94d0*/  PRMT R29, R15, 0x5410, R16 ;  /* 0x000054100f1d7816 */ /* 0x000fe40000000010 */
[----:B------:R-:W-:Y:S02]  /*a94e0*/  PRMT R16, R23, 0x3340, R0 ;  /* 0x0000334017107816 */ /* 0x000fe40000000000 */
[----:B------:R-:W-:Y:S01]  /*a94f0*/  PRMT R15, R9, 0x3340, R22 ;  /* 0x00003340090f7816 */ /* 0x000fe20000000016 */
[----:B------:R-:W-:Y:S03]  /*a9500*/  STL [R1+0x37ec], R28 ;  /* 0x0037ec1c01007387 */ /* 0x000fe60000100800 */
[----:B------:R-:W-:Y:S01]  /*a9510*/  PRMT R15, R15, 0x5410, R16 ;  /* 0x000054100f0f7816 */ /* 0x000fe20000000010 */
[----:B------:R0:W-:Y:S01]  /*a9520*/  STL.64 [R1+0xf28], R26 ;  /* 0x000f281a01007387 */ /* 0x0001e20000100a00 */
[----:B------:R-:W-:-:S03]  /*a9530*/  IADD3 R16, P3, R25, R6, RZ ;  /* 0x0000000619107210 */ /* 0x000fc60007f7e0ff */
[----:B0-----:R-:W2:Y:S04]  /*a9540*/  LDL.LU.64 R26, [R1+0x3840] ;  /* 0x00384000011a7983 */ /* 0x001ea80000300a00 */
[----:B------:R-:W3:Y:S04]  /*a9550*/  LDL.LU R25, [R1+0x3838] ;  /* 0x0038380001197983 */ /* 0x000ee80000300800 */
[----:B------:R0:W-:Y:S04]  /*a9560*/  STL.64 [R1+0x3818], R6 ;  /* 0x0038180601007387 */ /* 0x0001e80000100a00 */
[----:B------:R1:W-:Y:S01]  /*a9570*/  STL [R1+0xf20], R16 ;  /* 0x000f201001007387 */ /* 0x0003e20000100800 */
[----:B0-----:R-:W-:-:S02]  /*a9580*/  IMAD.MOV.U32 R6, RZ, RZ, R16 ;  /* 0x000000ffff067224 */ /* 0x001fc400078e0010 */
[----:B------:R-:W-:Y:S02]  /*a9590*/  IMAD.MOV.U32 R7, RZ, RZ, R17 ;  /* 0x000000ffff077224 */ /* 0x000fe400078e0011 */
[----:B-1----:R-:W4:Y:S01]  /*a95a0*/  LDL.LU.64 R16, [R1+0x3830] ;  /* 0x0038300001107983 */ /* 0x002f220000300a00 */
[----:B------:R-:W-:Y:S01]  /*a95b0*/  IMAD.MOV.U32 R7, RZ, RZ, R12 ;  /* 0x000000ffff077224 */ /* 0x000fe200078e000c */
[----:B------:R-:W-:-:S03]  /*a95c0*/  LOP3.LUT R18, R18, 0xffff, RZ, 0xc0, !PT ;  /* 0x0000ffff12127812 */ /* 0x000fc600078ec0ff */
[----:B------:R-:W-:Y:S01]  /*a95d0*/  IMAD.X R7, R7, 0x1, R8, P3 ;  /* 0x0000000107077824 */ /* 0x000fe200018e0608 */
[----:B------:R-:W-:Y:S01]  /*a95e0*/  STL.64 [R1+0x3810], R4 ;  /* 0x0038100401007387 */ /* 0x000fe20000100a00 */
[----:B------:R-:W-:-:S03]  /*a95f0*/  LOP3.LUT R13, R13, 0xffff, RZ, 0xc0, !PT ;  /* 0x0000ffff0d0d7812 */ /* 0x000fc600078ec0ff */
[----:B------:R-:W4:Y:S01]  /*a9600*/  LDL.LU R28, [R1+0xa8] ;  /* 0x0000a800011c7983 */ /* 0x000f220000300800 */
[----:B------:R-:W-:-:S03]  /*a9610*/  PRMT R6, R29, 0x4210, R18 ;  /* 0x000042101d067816 */ /* 0x000fc60000000012 */
[----:B------:R-:W4:Y:S04]  /*a9620*/  LDL.LU R12, [R1+0xa0] ;  /* 0x0000a000010c7983 */ /* 0x000f280000300800 */
[----:B------:R0:W-:Y:S02]  /*a9630*/  STL [R1+0xf24], R7 ;  /* 0x000f240701007387 */ /* 0x0001e40000100800 */
[----:B0-----:R-:W-:Y:S02]  /*a9640*/  PRMT R7, R15, 0x4210, R13 ;  /* 0x000042100f077816 */ /* 0x001fe4000000000d */
[----:B--2---:R-:W-:Y:S02]  /*a9650*/  LOP3.LUT R27, R27, 0xffff, RZ, 0xc0, !PT ;  /* 0x0000ffff1b1b7812 */ /* 0x004fe400078ec0ff */
[----:B---3--:R-:W-:-:S02]  /*a9660*/  LOP3.LUT R25, R25, 0xffff, RZ, 0xc0, !PT ;  /* 0x0000ffff19197812 */ /* 0x008fc400078ec0ff */
[----:B------:R-:W-:Y:S02]  /*a9670*/  PRMT R4, R3, 0x4210, R27 ;  /* 0x0000421003047816 */ /* 0x000fe4000000001b */
[----:B------:R-:W-:Y:S01]  /*a9680*/  PRMT R5, R2, 0x4210, R25 ;  /* 0x0000421002057816 */ /* 0x000fe20000000019 */
[----:B------:R-:W2:Y:S04]  /*a9690*/  LDL.LU R3, [R1+0x3828] ;  /* 0x0038280001037983 */ /* 0x000ea80000300800 */
[----:B------:R-:W3:Y:S04]  /*a96a0*/  LDL.LU R2, [R1+0x3824] ;  /* 0x0038240001027983 */ /* 0x000ee80000300800 */
[----:B------:R-:W2:Y:S04]  /*a96b0*/  LDL.LU R29, [R1+0x3820] ;  /* 0x00382000011d7983 */ /* 0x000ea80000300800 */
[----:B----4-:R0:W-:Y:S04]  /*a96c0*/  STSM.16.M88.4 [R16+0x200], R4 ;  /* 0x0002000410007844 */ /* 0x0101e80000000200 */
[----:B0-----:R-:W4:Y:S04]  /*a96d0*/  LDL.LU.64 R6, [R1+0x3818] ;  /* 0x0038180001067983 */ /* 0x001f280000300a00 */
[----:B------:R-:W4:Y:S04]  /*a96e0*/  LDL.LU.64 R4, [R1+0x3810] ;  /* 0x0038100001047983 */ /* 0x000f280000300a00 */
[----:B------:R-:W4:Y:S04]  /*a96f0*/  LDL.LU R15, [R1+0xb0] ;  /* 0x0000b000010f7983 */ /* 0x000f280000300800 */
[----:B------:R-:W-:Y:S04]  /*a9700*/  STL.64 [R1+0x3808], R16 ;  /* 0x0038081001007387 */ /* 0x000fe80000100a00 */
[----:B------:R0:W-:Y:S04]  /*a9710*/  STL [R1+0x3800], R14 ;  /* 0x0038000e01007387 */ /* 0x0001e80000100800 */
[----:B0-----:R-:W4:Y:S04]  /*a9720*/  LDL.LU R14, [R1+0xb8] ;  /* 0x0000b800010e7983 */ /* 0x001f280000300800 */
[----:B------:R0:W-:Y:S04]  /*a9730*/  STL [R1+0x37fc], R11 ;  /* 0x0037fc0b01007387 */ /* 0x0001e80000100800 */
[----:B0-----:R-:W4:Y:S04]  /*a9740*/  LDL.LU R11, [R1+0xd4] ;  /* 0x0000d400010b7983 */ /* 0x001f280000300800 */
[----:B------:R-:W-:Y:S04]  /*a9750*/  STL [R1+0x37f8], R13 ;  /* 0x0037f80d01007387 */ /* 0x000fe80000100800 */
[----:B------:R-:W-:Y:S04]  /*a9760*/  STL [R1+0x37f4], R9 ;  /* 0x0037f40901007387 */ /* 0x000fe80000100800 */
[----:B------:R0:W-:Y:S04]  /*a9770*/  STL.64 [R1+0x37d0], R26 ;  /* 0x0037d01a01007387 */ /* 0x0001e80000100a00 */
[----:B0-----:R-:W3:Y:S04]  /*a9780*/  LDL.LU R26, [R1+0x124] ;  /* 0x00012400011a7983 */ /* 0x001ee80000300800 */
[----:B------:R-:W-:Y:S04]  /*a9790*/  STL.64 [R1+0x37c8], R24 ;  /* 0x0037c81801007387 */ /* 0x000fe80000100a00 */
[----:B------:R-:W-:Y:S01]  /*a97a0*/  STL.64 [R1+0x37b0], R22 ;  /* 0x0037b01601007387 */ /* 0x000fe20000100a00 */
[----:B------:R-:W-:Y:S01]  /*a97b0*/  BAR.SYNC.DEFER_BLOCKING 0x0 ;  /* 0x0000000000007b1d */ /* 0x000fe20000010000 */
[----:B---3--:R-:W-:-:S02]  /*a97c0*/  SHF.R.S32.HI R27, RZ, 0x1f, R26 ;  /* 0x0000001fff1b7819 */ /* 0x008fc4000001141a */
[----:B------:R-:W-:-:S05]  /*a97d0*/  IADD3 R16, P3, R26, R0, RZ ;  /* 0x000000001a107210 */ /* 0x000fca0007f7e0ff */
[----:B------:R-:W-:-:S05]  /*a97e0*/  IMAD.X R17, R27, 0x1, R2, P3 ;  /* 0x000000011b117824 */ /* 0x000fca00018e0602 */
[----:B------:R0:W-:Y:S04]  /*a97f0*/  STL.64 [R1+0xf18], R16 ;  /* 0x000f181001007387 */ /* 0x0001e80000100a00 */
[----:B------:R-:W3:Y:S04]  /*a9800*/  LDL.LU R9, [R1+0xd0] ;  /* 0x0000d00001097983 */ /* 0x000ee80000300800 */
[----:B------:R-:W3:Y:S01]  /*a9810*/  LDL.LU R13, [R1+0xb4] ;  /* 0x0000b400010d7983 */ /* 0x000ee20000300800 */
[----:B0-----:R-:W-:Y:S02]  /*a9820*/  SHF.R.U32.HI R16, RZ, 0x8, R12 ;  /* 0x00000008ff107819 */ /* 0x001fe4000001160c */
[----:B------:R-:W-:-:S02]  /*a9830*/  SHF.R.U32.HI R17, RZ, 0x8, R28 ;  /* 0x00000008ff117819 */ /* 0x000fc4000001161c */
[----:B------:R-:W-:Y:S02]  /*a9840*/  LOP3.LUT R23, R16, 0xffff, RZ, 0xc0, !PT ;  /* 0x0000ffff10177812 */ /* 0x000fe400078ec0ff */
[----:B------:R-:W-:Y:S01]  /*a9850*/  LOP3.LUT R22, R17, 0xffff, RZ, 0xc0, !PT ;  /* 0x0000ffff11167812 */ /* 0x000fe200078ec0ff */
[----:B------:R-:W3:Y:S01]  /*a9860*/  LDL.LU R16, [R1+0xbc] ;  /* 0x0000bc0001107983 */ /* 0x000ee20000300800 */
[----:B--2---:R-:W-:-:S03]  /*a9870*/  SHF.R.U32.HI R12, RZ, 0x8, R29 ;  /* 0x00000008ff0c7819 */ /* 0x004fc6000001161d */
[----:B------:R-:W2:Y:S01]  /*a9880*/  LDL.LU R17, [R1+0xd8] ;  /* 0x0000d80001117983 */ /* 0x000ea20000300800 */
[----:B------:R-:W-:-:S03]  /*a9890*/  LOP3.LUT R12, R12, 0xffff, RZ, 0xc0, !PT ;  /* 0x0000ffff0c0c7812 */ /* 0x000fc600078ec0ff */
[----:B------:R-:W2:Y:S01]  /*a98a0*/  LDL.LU R28, [R1+0xac] ;  /* 0x0000ac00011c7983 */ /* 0x000ea20000300800 */
[----:B------:R-:W-:-:S03]  /*a98b0*/  PRMT R29, R12, 0x3340, R0 ;  /* 0x000033400c1d7816 */ /* 0x000fc60000000000 */
[----:B------:R-:W2:Y:S01]  /*a98c0*/  LDL.LU R12, [R1+0x128] ;  /* 0x00012800010c7983 */ /* 0x000ea20000300800 */
[----:B------:R-:W-:-:S05]  /*a98d0*/  IADD3 R24, P3, R26, R3, RZ ;  /* 0x000000031a187210 */ /* 0x000fca0007f7e0ff */
[----:B----4-:R-:W-:Y:S01]  /*a98e0*/  IMAD.X R25, R27, 0x1, R4, P3 ;  /* 0x000000011b197824 */ /* 0x010fe200018e0604 */
[----:B------:R-:W-:-:S04]  /*a98f0*/  SHF.R.U32.HI R15, RZ, 0x8, R15 ;  /* 0x00000008ff0f7819 */ /* 0x000fc8000001160f */
[----:B------:R0:W-:Y:S01]  /*a9900*/  STL.64 [R1+0xf10], R24 ;  /* 0x000f101801007387 */ /* 0x0001e20000100a00 */
[----:B------:R-:W-:Y:S02]  /*a9910*/  PRMT R22, R22, 0x3340, R23 ;  /* 0x0000334016167816 */ /* 0x000fe40000000017 */
[----:B------:R-:W-:Y:S02]  /*a9920*/  SHF.R.U32.HI R11, RZ, 0x8, R11 ;  /* 0x00000008ff0b7819 */ /* 0x000fe4000001160b */
[----:B0-----:R-:W-:Y:S02]  /*a9930*/  IADD3 R24, P3, R26, R5, RZ ;  /* 0x000000051a187210 */ /* 0x001fe40007f7e0ff */
[----:B------:R-:W-:Y:S02]  /*a9940*/  LOP3.LUT R23, R15, 0xffff, RZ, 0xc0, !PT ;  /* 0x0000ffff0f177812 */ /* 0x000fe400078ec0ff */
[----:B------:R-:W4:Y:S01]  /*a9950*/  LDL.LU R15, [R1+0xdc] ;  /* 0x0000dc00010f7983 */ /* 0x000f220000300800 */
[----:B------:R-:W-:Y:S01]  /*a9960*/  IMAD.X R25, R27, 0x1, R7, P3 ;  /* 0x000000011b197824 */ /* 0x000fe200018e0607 */
[----:B------:R-:W-:-:S04]  /*a9970*/  LOP3.LUT R11, R11, 0xffff, RZ, 0xc0, !PT ;  /* 0x0000ffff0b0b7812 */ /* 0x000fc800078ec0ff */
[----:B------:R0:W-:Y:S01]  /*a9980*/  STL.64 [R1+0xf08], R24 ;  /* 0x000f081801007387 */ /* 0x0001e20000100a00 */
[----:B------:R-:W-:Y:S02]  /*a9990*/  PRMT R11, R11, 0x3340, R23 ;  /* 0x000033400b0b7816 */ /* 0x000fe40000000017 */
[----:B0-----:R-:W-:-:S05]  /*a99a0*/  IADD3 R24, P3, R26, R6, RZ ;  /* 0x000000061a187210 */ /* 0x001fca0007f7e0ff */
[----:B------:R-:W-:-:S05]  /*a99b0*/  IMAD.X R25, R27, 0x1, R8, P3 ;  /* 0x000000011b197824 */ /* 0x000fca00018e0608 */
[----:B------:R0:W-:Y:S04]  /*a99c0*/  STL.64 [R1+0xf00], R24 ;  /* 0x000f001801007387 */ /* 0x0001e80000100a00 */
[----:B0-----:R-:W4:Y:S04]  /*a99d0*/  LDL.LU R24, [R1+0xfc] ;  /* 0x0000fc0001187983 */ /* 0x001f280000300800 */
[----:B------:R-:W4:Y:S04]  /*a99e0*/  LDL.LU R25, [R1+0xf8] ;  /* 0x0000f80001197983 */ /* 0x000f280000300800 */
[----:B------:R-:W4:Y:S04]  /*a99f0*/  LDL.LU R26, [R1+0xf4] ;  /* 0x0000f400011a7983 */ /* 0x000f280000300800 */
[----:B------:R-:W4:Y:S01]  /*a9a00*/  LDL.LU R27, [R1+0xf0] ;  /* 0x0000f000011b7983 */ /* 0x000f220000300800 */
[----:B---3--:R-:W-:-:S02]  /*a9a10*/  SHF.R.U32.HI R9, RZ, 0x8, R9 ;  /* 0x00000008ff097819 */ /* 0x008fc40000011609 */
[----:B------:R-:W-:Y:S02]  /*a9a20*/  SHF.R.U32.HI R13, RZ, 0x8, R13 ;  /* 0x00000008ff0d7819 */ /* 0x000fe4000001160d */
[----:B------:R-:W-:Y:S02]  /*a9a30*/  LOP3.LUT R9, R9, 0xffff, RZ, 0xc0, !PT ;  /* 0x0000ffff09097812 */ /* 0x000fe400078ec0ff */
[----:B------:R-:W-:-:S04]  /*a9a40*/  LOP3.LUT R13, R13, 0xffff, RZ, 0xc0, !PT ;  /* 0x0000ffff0d0d7812 */ /* 0x000fc800078ec0ff */
[----:B------:R-:W-:Y:S02]  /*a9a50*/  PRMT R9, R9, 0x3340, R13 ;  /* 0x0000334009097816 */ /* 0x000fe4000000000d */
[----:B------:R-:W-:Y:S02]  /*a9a60*/  SHF.R.U32.HI R16, RZ, 0x8, R16 ;  /* 0x00000008ff107819 */ /* 0x000fe40000011610 */
[----:B--2---:R-:W-:Y:S02]  /*a9a70*/  SHF.R.U32.HI R13, RZ, 0x8, R17 ;  /* 0x00000008ff0d7819 */ /* 0x004fe40000011611 */
[----:B------:R-:W-:Y:S02]  /*a9a80*/  SHF.R.U32.HI R17, RZ, 0x8, R28 ;  /* 0x00000008ff117819 */ /* 0x000fe4000001161c */
[----:B------:R-:W-:Y:S02]  /*a9a90*/  LOP3.LUT R16, R16, 0xffff, RZ, 0xc0, !PT ;  /* 0x0000ffff10107812 */ /* 0x000fe400078ec0ff */
[----:B------:R-:W-:-:S02]  /*a9aa0*/  LOP3.LUT R17, R17, 0xffff, RZ, 0xc0, !PT ;  /* 0x0000ffff11117812 */ /* 0x000fc400078ec0ff */
[----:B------:R-:W-:Y:S02]  /*a9ab0*/  SHF.R.S32.HI R28, RZ, 0x1f, R12 ;  /* 0x0000001fff1c7819 */ /* 0x000fe4000001140c */
[----:B------:R-:W-:Y:S02]  /*a9ac0*/  PRMT R23, R16, 0x3340, R17 ;  /* 0x0000334010177816 */ /* 0x000fe40000000011 */
[----:B------:R-:W-:-:S05]  /*a9ad0*/  IADD3 R16, P3, R12, R0, RZ ;  /* 0x000000000c107210 */ /* 0x000fca0007f7e0ff */
[----:B------:R-:W-:-:S05]  /*a9ae0*/  IMAD.X R17, R28, 0x1, R2, P3 ;  /* 0x000000011c117824 */ /* 0x000fca00018e0602 */
[----:B------:R0:W-:Y:S04]  /*a9af0*/  STL.64 [R1+0xee8], R16 ;  /* 0x000ee81001007387 */ /* 0x0001e80000100a00 */
[----:B0-----:R-:W2:Y:S01]  /*a9b00*/  LDL.LU.64 R16, [R1+0x3808] ;  /* 0x0038080001107983 */ /* 0x001ea20000300a00 */
[----:B------:R-:W-:-:S03]  /*a9b10*/  SHF.R.U32.HI R14, RZ, 0x8, R14 ;  /* 0x00000008ff0e7819 */ /* 0x000fc6000001160e */
[----:B------:R-:W-:Y:S01]  /*a9b20*/  STL.64 [R1+0x37e0], R18 ;  /* 0x0037e01201007387 */ /* 0x000fe20000100a00 */
[----:B------:R-:W-:Y:S02]  /*a9b30*/  LOP3.LUT R14, R14, 0xffff, RZ, 0xc0, !PT ;  /* 0x0000ffff0e0e7812 */ /* 0x000fe400078ec0ff */
[----:B------:R-:W-:Y:S02]  /*a9b40*/  LOP3.LUT R13, R13, 0xffff, RZ, 0xc0, !PT ;  /* 0x0000ffff0d0d7812 */ /* 0x000fe400078ec0ff */
[--C-:B------:R-:W-:Y:S02]  /*a9b50*/  PRMT R14, R14, 0x3340, R0.reuse ;  /* 0x000033400e0e7816 */ /* 0x100fe40000000000 */
[----:B------:R-:W-:Y:S02]  /*a9b60*/  PRMT R13, R13, 0x3340, R0 ;  /* 0x000033400d0d7816 */ /* 0x000fe40000000000 */
[----:B------:R-:W-:Y:S01]  /*a9b70*/  PRMT R22, R22, 0x5410, R29 ;  /* 0x0000541016167816 */ /* 0x000fe2000000001d */
[----:B--2---:R0:W-:Y:S04]  /*a9b80*/  STL.64 [R1+0x37d8], R16 ;  /* 0x0037d81001007387 */ /* 0x0041e80000100a00 */
[----:B------:R-:W2:Y:S01]  /*a9b90*/  LDL.LU R29, [R1+0x12c] ;  /* 0x00012c00011d7983 */ /* 0x000ea20000300800 */
[----:B0-----:R-:W-:-:S05]  /*a9ba0*/  IADD3 R16, P3, R12, R3, RZ ;  /* 0x000000030c107210 */ /* 0x001fca0007f7e0ff */
[----:B------:R-:W-:Y:S01]  /*a9bb0*/  IMAD.X R17, R28, 0x1, R4, P3 ;  /* 0x000000011c117824 */ /* 0x000fe200018e0604 */
[----:B------:R-:W-:-:S04]  /*a9bc0*/  IADD3 R18, P3, R12, R5, RZ ;  /* 0x000000050c127210 */ /* 0x000fc80007f7e0ff */
[----:B------:R0:W-:Y:S01]  /*a9bd0*/  STL.64 [R1+0xee0], R16 ;  /* 0x000ee01001007387 */ /* 0x0001e20000100a00 */
[----:B------:R-:W-:Y:S01]  /*a9be0*/  IMAD.X R19, R28, 0x1, R7, P3 ;  /* 0x000000011c137824 */ /* 0x000fe200018e0607 */
[----:B0-----:R-:W-:Y:S02]  /*a9bf0*/  PRMT R17, R11, 0x5410, R14 ;  /* 0x000054100b117816 */ /* 0x001fe4000000000e */
[----:B------:R-:W3:Y:S01]  /*a9c00*/  LDL.LU R14, [R1+0x3800] ;  /* 0x00380000010e7983 */ /* 0x000ee20000300800 */
[----:B------:R-:W-:-:S03]  /*a9c10*/  PRMT R16, R9, 0x5410, R13 ;  /* 0x0000541009107816 */ /* 0x000fc6000000000d */
[----:B------:R-:W3:Y:S04]  /*a9c20*/  LDL.LU R11, [R1+0x37fc] ;  /* 0x0037fc00010b7983 */ /* 0x000ee80000300800 */
[----:B------:R-:W3:Y:S04]  /*a9c30*/  LDL.LU R13, [R1+0x37f8] ;  /* 0x0037f800010d7983 */ /* 0x000ee80000300800 */
[----:B------:R-:W3:Y:S04]  /*a9c40*/  LDL.LU R9, [R1+0x37f4] ;  /* 0x0037f40001097983 */ /* 0x000ee80000300800 */
[----:B------:R0:W-:Y:S02]  /*a9c50*/  STL.64 [R1+0xef8], R18 ;  /* 0x000ef81201007387 */ /* 0x0001e40000100a00 */
[----:B0-----:R-:W-:-:S02]  /*a9c60*/  IADD3 R18, P3, R12, R6, RZ ;  /* 0x000000060c127210 */ /* 0x001fc40007f7e0ff */
[----:B------:R-:W2:Y:S01]  /*a9c70*/  LDL.LU R12, [R1+0x37f0] ;  /* 0x0037f000010c7983 */ /* 0x000ea20000300800 */
[----:B----4-:R-:W-:-:S04]  /*a9c80*/  SHF.R.U32.HI R15, RZ, 0x8, R15 ;  /* 0x00000008ff0f7819 */ /* 0x010fc8000001160f */
[----:B------:R-:W-:Y:S01]  /*a9c90*/  LOP3.LUT R15, R15, 0xffff, RZ, 0xc0, !PT ;  /* 0x0000ffff0f0f7812 */ /* 0x000fe200078ec0ff */
[----:B------:R-:W-:-:S03]  /*a9ca0*/  IMAD.X R19, R28, 0x1, R8, P3 ;  /* 0x000000011c137824 */ /* 0x000fc600018e0608 */
[----:B------:R-:W-:Y:S01]  /*a9cb0*/  PRMT R15, R15, 0x3340, R0 ;  /* 0x000033400f0f7816 */ /* 0x000fe20000000000 */
[----:B------:R0:W-:Y:S01]  /*a9cc0*/  STL.64 [R1+0x37b8], R6 ;  /* 0x0037b80601007387 */ /* 0x0001e20000100a00 */
[----:B------:R-:W-:-:S03]  /*a9cd0*/  PRMT R25, R17, 0x5210, R25 ;  /* 0x0000521011197816 */ /* 0x000fc60000000019 */
[----:B------:R-:W4:Y:S01]  /*a9ce0*/  LDL.LU R28, [R1+0x37ec] ;  /* 0x0037ec00011c7983 */ /* 0x000f220000300800 */
[----:B------:R-:W-:Y:S02]  /*a9cf0*/  PRMT R26, R16, 0x5210, R26 ;  /* 0x00005210101a7816 */ /* 0x000fe4000000001a */
[----:B0-----:R-:W-:Y:S02]  /*a9d00*/  PRMT R6, R23, 0x5410, R15 ;  /* 0x0000541017067816 */ /* 0x001fe4000000000f */
[----:B------:R-:W3:Y:S04]  /*a9d10*/  LDL.LU R15, [R1+0x37e8] ;  /* 0x0037e800010f7983 */ /* 0x000ee80000300800 */
[----:B------:R-:W-:Y:S04]  /*a9d20*/  STL.64 [R1+0xef0], R18 ;  /* 0x000ef01201007387 */ /* 0x000fe80000100a00 */
[----:B--2---:R-:W0:Y:S04]  /*a9d30*/  LDS.128 R16, [R12] ;  /* 0x000000000c107984 */ /* 0x004e280000000c00 */
[----:B0-----:R-:W-:Y:S04]  /*a9d40*/  STL.64 [R1+0x370], R16 ;  /* 0x0003701001007387 */ /* 0x001fe80000100a00 */
[----:B------:R-:W-:Y:S04]  /*a9d50*/  STL.64 [R1+0x378], R18 ;  /* 0x0003781201007387 */ /* 0x000fe80000100a00 */
[----:B------:R-:W0:Y:S04]  /*a9d60*/  LDS.128 R16, [R12+0x400] ;  /* 0x000400000c107984 */ /* 0x000e280000000c00 */
[----:B0-----:R-:W-:Y:S04]  /*a9d70*/  STL.64 [R1+0x360], R16 ;  /* 0x0003601001007387 */ /* 0x001fe80000100a00 */
[----:B------:R0:W-:Y:S04]  /*a9d80*/  STL.64 [R1+0x368], R18 ;  /* 0x0003681201007387 */ /* 0x0001e80000100a00 */
[----:B0-----:R-:W2:Y:S04]  /*a9d90*/  LDL.LU.64 R18, [R1+0x37e0] ;  /* 0x0037e00001127983 */ /* 0x001ea80000300a00 */
[----:B------:R-:W4:Y:S01]  /*a9da0*/  LDL.LU.64 R16, [R1+0x37d8] ;  /* 0x0037d80001107983 */ /* 0x000f220000300a00 */
[----:B------:R-:W-:-:S02]  /*a9db0*/  PRMT R24, R22, 0x5210, R24 ;  /* 0x0000521016187816 */ /* 0x000fc40000000018 */
[----:B------:R-:W-:Y:S01]  /*a9dc0*/  PRMT R27, R6, 0x5210, R27 ;  /* 0x00005210061b7816 */ /* 0x000fe2000000001b */
[----:B------:R-:W-:Y:S06]  /*a9dd0*/  BAR.SYNC.DEFER_BLOCKING 0x0 ;  /* 0x0000000000007b1d */ /* 0x000fec0000010000 */
[----:B------:R-:W2:Y:S04]  /*a9de0*/  LDL.LU R23, [R1+0x40] ;  /* 0x0000400001177983 */ /* 0x000ea80000300800 */
[----:B------:R-:W-:Y:S04]  /*a9df0*/  STL [R1+0x3758], R12 ;  /* 0x0037580c01007387 */ /* 0x000fe80000100800 */
[----:B----4-:R0:W-:Y:S04]  /*a9e00*/  STSM.16.M88.4 [R16], R24 ;  /* 0x0000001810007844 */ /* 0x0101e80000000200 */
[----:B0-----:R-:W4:Y:S04]  /*a9e10*/  LDL.LU.64 R26, [R1+0x37d0] ;  /* 0x0037d000011a7983 */ /* 0x001f280000300a00 */
[----:B------:R-:W3:Y:S01]  /*a9e20*/  LDL.LU.64 R24, [R1+0x37c8] ;  /* 0x0037c80001187983 */ /* 0x000ee20000300a00 */
[----:B------:R-:W-:-:S03]  /*a9e30*/  SHF.R.U32.HI R12, RZ, 0x8, R17 ;  /* 0x00000008ff0c7819 */ /* 0x000fc60000011611 */
[----:B------:R0:W-:Y:S04]  /*a9e40*/  STL [R1+0x37a8], R16 ;  /* 0x0037a81001007387 */ /* 0x0001e80000100800 */
[----:B------:R-:W2:Y:S01]  /*a9e50*/  LDL.LU R17, [R1+0x37c0] ;  /* 0x0037c00001117983 */ /* 0x000ea20000300800 */
[----:B----4-:R-:W-:Y:S02]  /*a9e60*/  SHF.R.U32.HI R6, RZ, 0x8, R26 ;  /* 0x00000008ff067819 */ /* 0x010fe4000001161a */
[----:B---3--:R-:W-:Y:S02]  /*a9e70*/  SHF.R.U32.HI R7, RZ, 0x8, R24 ;  /* 0x00000008ff077819 */ /* 0x008fe40000011618 */
[----:B------:R-:W-:Y:S02]  /*a9e80*/  LOP3.LUT R6, R6, 0xffff, RZ, 0xc0, !PT ;  /* 0x0000ffff06067812 */ /* 0x000fe400078ec0ff */
[----:B------:R-:W-:-:S02]  /*a9e90*/  LOP3.LUT R7, R7, 0xffff, RZ, 0xc0, !PT ;  /* 0x0000ffff07077812 */ /* 0x000fc400078ec0ff */
[----:B------:R-:W-:Y:S02]  /*a9ea0*/  SHF.R.S32.HI R24, RZ, 0x1f, R29 ;  /* 0x0000001fff187819 */ /* 0x000fe4000001141d */
[----:B0-----:R-:W-:Y:S02]  /*a9eb0*/  PRMT R16, R6, 0x3340, R7 ;  /* 0x0000334006107816 */ /* 0x001fe40000000007 */
[----:B------:R-:W-:-:S05]  /*a9ec0*/  IADD3 R6, P3, R29, R0, RZ ;  /* 0x000000001d067210 */ /* 0x000fca0007f7e0ff */
[----:B------:R-:W-:-:S05]  /*a9ed0*/  IMAD.X R7, R24, 0x1, R2, P3 ;  /* 0x0000000118077824 */ /* 0x000fca00018e0602 */
[----:B------:R0:W-:Y:S04]  /*a9ee0*/  STL.64 [R1+0xed0], R6 ;  /* 0x000ed00601007387 */ /* 0x0001e80000100a00 */
[----:B------:R-:W3:Y:S01]  /*a9ef0*/  LDL.LU R26, [R1+0x130] ;  /* 0x00013000011a7983 */ /* 0x000ee20000300800 */
[----:B0-----:R-:W-:Y:S02]  /*a9f00*/  SHF.R.U32.HI R6, RZ, 0x8, R15 ;  /* 0x00000008ff067819 */ /* 0x001fe4000001160f */
[----:B--2---:R-:W-:Y:S02]  /*a9f10*/  SHF.R.U32.HI R7, RZ, 0x8, R17 ;  /* 0x00000008ff077819 */ /* 0x004fe40000011611 */
[----:B------:R-:W-:Y:S02]  /*a9f20*/  LOP3.LUT R6, R6, 0xffff, RZ, 0xc0, !PT ;  /* 0x0000ffff06067812 */ /* 0x000fe400078ec0ff */
[----:B------:R-:W-:-:S02]  /*a9f30*/  LOP3.LUT R7, R7, 0xffff, RZ, 0xc0, !PT ;  /* 0x0000ffff07077812 */ /* 0x000fc400078ec0ff */
[--C-:B------:R-:W-:Y:S02]  /*a9f40*/  PRMT R15, R6, 0x3340, R0.reuse ;  /* 0x00003340060f7816 */ /* 0x100fe40000000000 */
[----:B------:R-:W-:Y:S02]  /*a9f50*/  IADD3 R6, P3, R29, R3, RZ ;  /* 0x000000031d067210 */ /* 0x000fe40007f7e0ff */
[----:B------:R-:W-:-:S03]  /*a9f60*/  PRMT R17, R7, 0x3340, R0 ;  /* 0x0000334007117816 */ /* 0x000fc60000000000 */
[----:B------:R-:W-:-:S05]  /*a9f70*/  IMAD.X R7, R24, 0x1, R4, P3 ;  /* 0x0000000118077824 */ /* 0x000fca00018e0604 */
[----:B------:R0:W-:Y:S04]  /*a9f80*/  STL.64 [R1+0xea0], R6 ;  /* 0x000ea00601007387 */ /* 0x0001e80000100a00 */
[----:B0-----:R-:W2:Y:S01]  /*a9f90*/  LDL.LU.64 R6, [R1+0x37b8] ;  /* 0x0037b80001067983 */ /* 0x001ea20000300a00 */
[----:B------:R-:W-:Y:S02]  /*a9fa0*/  SHF.R.U32.HI R11, RZ, 0x8, R11 ;  /* 0x00000008ff0b7819 */ /* 0x000fe4000001160b */
[----:B------:R-:W-:Y:S02]  /*a9fb0*/  SHF.R.U32.HI R22, RZ, 0x8, R23 ;  /* 0x00000008ff167819 */ /* 0x000fe40000011617 */
[----:B------:R-:W-:Y:S02]  /*a9fc0*/  LOP3.LUT R11, R11, 0xffff, RZ, 0xc0, !PT ;  /* 0x0000ffff0b0b7812 */ /* 0x000fe400078ec0ff */
[----:B------:R-:W-:-:S04]  /*a9fd0*/  LOP3.LUT R22, R22, 0xffff, RZ, 0xc0, !PT ;  /* 0x0000ffff16167812 */ /* 0x000fc800078ec0ff */
[----:B------:R-:W-:Y:S02]  /*a9fe0*/  PRMT R11, R11, 0x3340, R22 ;  /* 0x000033400b0b7816 */ /* 0x000fe40000000016 */
[----:B------:R-:W-:-:S05]  /*a9ff0*/  IADD3 R22, P3, R29, R5, RZ ;  /* 0x000000051d167210 */ /* 0x000fca0007f7e0ff */
[----:B--2---:R-:W-:-:S05]  /*aa000*/  IMAD.X R23, R24, 0x1, R7, P3 ;  /* 0x0000000118177824 */ /* 0x004fca00018e0607 */
[----:B------:R0:W-:Y:S04]  /*aa010*/  STL.64 [R1+0xe98], R22 ;  /* 0x000e981601007387 */ /* 0x0001e80000100a00 */
[----:B0-----:R-:W2:Y:S01]  /*aa020*/  LDL.LU.64 R22, [R1+0x37b0] ;  /* 0x0037b00001167983 */ /* 0x001ea20000300a00 */
[----:B------:R-:W-:Y:S02]  /*aa030*/  SHF.R.U32.HI R14, RZ, 0x8, R14 ;  /* 0x00000008ff0e7819 */ /* 0x000fe4000001160e */
[----:B------:R-:W-:Y:S02]  /*aa040*/  LOP3.LUT R12, R12, 0xffff, RZ, 0xc0, !PT ;  /* 0x0000ffff0c0c7812 */ /* 0x000fe400078ec0ff */
[----:B------:R-:W-:-:S04]  /*aa050*/  LOP3.LUT R14, R14, 0xffff, RZ, 0xc0, !PT ;  /* 0x0000ffff0e0e7812 */ /* 0x000fc800078ec0ff */
[----:B------:R-:W-:Y:S02]  /*aa060*/  PRMT R14, R12, 0x3340, R14 ;  /* 0x000033400c0e7816 */ /* 0x000fe4000000000e */
[----:B------:R-:W-:Y:S02]  /*aa070*/  SHF.R.U32.HI R12, RZ, 0x8, R28 ;  /* 0x00000008ff0c7819 */ /* 0x000fe4000001161c */
[----:B------:R-:W-:-:S05]  /*aa080*/  IADD3 R28, P3, R29, R6, RZ ;  /* 0x000000061d1c7210 */ /* 0x000fca0007f7e0ff */
[----:B------:R-:W-:-:S05]  /*aa090*/  IMAD.X R29, R24, 0x1, R8, P3 ;  /* 0x00000001181d7824 */ /* 0x000fca00018e0608 */
[----:B------:R3:W-:Y:S01]  /*aa0a0*/  STL.64 [R1+0xe90], R28 ;  /* 0x000e901c01007387 */ /* 0x0007e20000100a00 */
[----:B--2---:R-:W-:-:S04]  /*aa0b0*/  SHF.R.U32.HI R22, RZ, 0x8, R22 ;  /* 0x00000008ff167819 */ /* 0x004fc80000011616 */
[----:B------:R-:W-:Y:S02]  /*aa0c0*/  LOP3.LUT R24, R22, 0xffff, RZ, 0xc0, !PT ;  /* 0x0000ffff16187812 */ /* 0x000fe400078ec0ff */
[----:B------:R-:W2:Y:S01]  /*aa0d0*/  LDL.LU R22, [R1+0x134] ;  /* 0x0001340001167983 */ /* 0x000ea20000300800 */
[----:B------:R-:W-:-:S04]  /*aa0e0*/  SHF.R.U32.HI R9, RZ, 0x8, R9 ;  /* 0x00000008ff097819 */ /* 0x000fc80000011609 */
[----:B------:R-:W-:Y:S02]  /*aa0f0*/  LOP3.LUT R9, R9, 0xffff, RZ, 0xc0, !PT ;  /* 0x0000ffff09097812 */ /* 0x000fe400078ec0ff */
[----:B------:R-:W-:Y:S02]  /*aa100*/  SHF.R.U32.HI R23, RZ, 0x8, R23 ;  /* 0x00000008ff177819 */ /* 0x000fe40000011617 */
[----:B------:R-:W-:Y:S02]  /*aa110*/  PRMT R9, R9, 0x3340, R24 ;  /* 0x0000334009097816 */ /* 0x000fe40000000018 */
[----:B------:R-:W-:Y:S02]  /*aa120*/  PRMT R24, R16, 0x5410, R17 ;  /* 0x0000541010187816 */ /* 0x000fe40000000011 */
[----:B---3--:R-:W-:Y:S02]  /*aa130*/  SHF.R.S32.HI R28, RZ, 0x1f, R26 ;  /* 0x0000001fff1c7819 */ /* 0x008fe4000001141a */
[----:B------:R-:W-:-:S02]  /*aa140*/  IADD3 R16, P3, R26, R0, RZ ;  /* 0x000000001a107210 */ /* 0x000fc40007f7e0ff */
[----:B------:R-:W-:-:S03]  /*aa150*/  LOP3.LUT R23, R23, 0xffff, RZ, 0xc0, !PT ;  /* 0x0000ffff17177812 */ /* 0x000fc600078ec0ff */
[----:B------:R-:W-:Y:S01]  /*aa160*/  IMAD.X R17, R28, 0x1, R2, P3 ;  /* 0x000000011c117824 */ /* 0x000fe200018e0602 */
[----:B------:R-:W-:Y:S02]  /*aa170*/  PRMT R29, R23, 0x3340, R0 ;  /* 0x00003340171d7816 */ /* 0x000fe40000000000 */
[----:B------:R-:W-:Y:S02]  /*aa180*/  PRMT R23, R14, 0x5410, R15 ;  /* 0x000054100e177816 */ /* 0x000fe4000000000f */
[----:B------:R-:W-:Y:S01]  /*aa190*/  IADD3 R14, P3, R26, R3, RZ ;  /* 0x000000031a0e7210 */ /* 0x000fe20007f7e0ff */
[----:B------:R0:W-:Y:S01]  /*aa1a0*/  STL.64 [R1+0xe80], R16 ;  /* 0x000e801001007387 */ /* 0x0001e20000100a00 */
[----:B------:R-:W-:-:S03]  /*aa1b0*/  LOP3.LUT R12, R12, 0xffff, RZ, 0xc0, !PT ;  /* 0x0000ffff0c0c7812 */ /* 0x000fc600078ec0ff */
[----:B------:R-:W-:Y:S01]  /*aa1c0*/  IMAD.X R15, R28, 0x1, R4, P3 ;  /* 0x000000011c0f7824 */ /* 0x000fe200018e0604 */
[----:B------:R-:W-:Y:S01]  /*aa1d0*/  PRMT R12, R12, 0x3340, R0 ;  /* 0x000033400c0c7816 */ /* 0x000fe20000000000 */
[----:B0-----:R-:W3:Y:S03]  /*aa1e0*/  LDL.LU R16, [R1+0x37a8] ;  /* 0x0037a80001107983 */ /* 0x001ee60000300800 */
[----:B------:R-:W-:Y:S02]  /*aa1f0*/  PRMT R12, R11, 0x5410, R12 ;  /* 0x000054100b0c7816 */ /* 0x000fe4000000000c */
[----:B------:R-:W-:Y:S01]  /*aa200*/  PRMT R24, R24, 0x5210, R27 ;  /* 0x0000521018187816 */ /* 0x000fe2000000001b */
[----:B--2---:R0:W-:Y:S04]  /*aa210*/  STL.64 [R1+0x37a0], R22 ;  /* 0x0037a01601007387 */ /* 0x0041e80000100a00 */
[----:B------:R-:W2:Y:S01]  /*aa220*/  LDL.LU R11, [R1+0x10b0] ;  /* 0x0010b000010b7983 */ /* 0x000ea20000300800 */
[----:B0-----:R-:W-:-:S03]  /*aa230*/  IADD3 R22, P3, R26, R5, RZ ;  /* 0x000000051a167210 */ /* 0x001fc60007f7e0ff */
[----:B------:R0:W-:Y:S02]  /*aa240*/  STL.64 [R1+0xe88], R14 ;  /* 0x000e880e01007387 */ /* 0x0001e40000100a00 */
[----:B------:R-:W-:Y:S01]  /*aa250*/  IMAD.X R23, R28, 0x1, R7, P3 ;  /* 0x000000011c177824 */ /* 0x000fe200018e0607 */
[----:B------:R-:W-:Y:S01]  /*aa260*/  IADD3 R26, P3, R26, R6, RZ ;  /* 0x000000061a1a7210 */ /* 0x000fe20007f7e0ff */
[----:B0-----:R-:W2:Y:S04]  /*aa270*/  LDL.LU R14, [R1+0x10b4] ;  /* 0x0010b400010e7983 */ /* 0x001ea80000300800 */
[----:B------:R-:W4:Y:S04]  /*aa280*/  LDL.LU R15, [R1+0x10b8] ;  /* 0x0010b800010f7983 */ /* 0x000f280000300800 */
[----:B------:R-:W4:Y:S01]  /*aa290*/  LDL.LU R17, [R1+0x10bc] ;  /* 0x0010bc0001117983 */ /* 0x000f220000300800 */
[----:B------:R-:W-:-:S03]  /*aa2a0*/  IMAD.X R27, R28, 0x1, R8, P3 ;  /* 0x000000011c1b7824 */ /* 0x000fc600018e0608 */
[----:B------:R0:W-:Y:S04]  /*aa2b0*/  STL.64 [R1+0xec8], R22 ;  /* 0x000ec81601007387 */ /* 0x0001e80000100a00 */
[----:B0-----:R-:W3:Y:S04]  /*aa2c0*/  LDL.LU.64 R22, [R1+0x37a0] ;  /* 0x0037a00001167983 */ /* 0x001ee80000300a00 */
[----:B------:R0:W-:Y:S02]  /*aa2d0*/  STL.64 [R1+0xec0], R26 ;  /* 0x000ec01a01007387 */ /* 0x0001e40000100a00 */
[----:B0-----:R-:W-:-:S02]  /*aa2e0*/  PRMT R26, R12, 0x5210, R18 ;  /* 0x000052100c1a7816 */ /* 0x001fc40000000012 */
[----:B------:R-:W2:Y:S01]  /*aa2f0*/  LDL.LU R18, [R1+0x13c] ;  /* 0x00013c0001127983 */ /* 0x000ea20000300800 */
[----:B------:R-:W-:-:S04]  /*aa300*/  PRMT R9, R9, 0x5410, R29 ;  /* 0x0000541009097816 */ /* 0x000fc8000000001d */
[----:B------:R-:W-:Y:S02]  /*aa310*/  PRMT R27, R9, 0x5210, R13 ;  /* 0x00005210091b7816 */ /* 0x000fe4000000000d */
[----:B---3--:R-:W-:Y:S02]  /*aa320*/  SHF.R.S32.HI R9, RZ, 0x1f, R22 ;  /* 0x0000001fff097819 */ /* 0x008fe40000011416 */
[----:B------:R-:W-:-:S05]  /*aa330*/  IADD3 R12, P3, R22, R0, RZ ;  /* 0x00000000160c7210 */ /* 0x000fca0007f7e0ff */
[C---:B------:R-:W-:Y:S01]  /*aa340*/  IMAD.X R13, R9.reuse, 0x1, R2, P3 ;  /* 0x00000001090d7824 */ /* 0x040fe200018e0602 */
[----:B--2---:R-:W-:Y:S04]  /*aa350*/  STL [R1+0x3780], R18 ;  /* 0x0037801201007387 */ /* 0x004fe80000100800 */
[----:B------:R0:W-:Y:S02]  /*aa360*/  STL.64 [R1+0xeb8], R12 ;  /* 0x000eb80c01007387 */ /* 0x0001e40000100a00 */
[----:B0-----:R-:W-:Y:S02]  /*aa370*/  IADD3 R12, P3, R22, R3, RZ ;  /* 0x00000003160c7210 */ /* 0x001fe40007f7e0ff */
[----:B------:R-:W-:Y:S03]  /*aa380*/  STL [R1+0x375c], R16 ;  /* 0x00375c1001007387 */ /* 0x000fe60000100800 */
[----:B------:R-:W-:-:S05]  /*aa390*/  IMAD.X R13, R9, 0x1, R4, P3 ;  /* 0x00000001090d7824 */ /* 0x000fca00018e0604 */
[----:B------:R0:W-:Y:S04]  /*aa3a0*/  STL.64 [R1+0xed8], R12 ;  /* 0x000ed80c01007387 */ /* 0x0001e80000100a00 */
[----:B------:R1:W-:Y:S01]  /*aa3b0*/  STL.64 [R1+0x3798], R4 ;  /* 0x0037980401007387 */ /* 0x0003e20000100a00 */
[----:B0-----:R-:W-:-:S05]  /*aa3c0*/  IADD3 R12, P3, R22, R5, RZ ;  /* 0x00000005160c7210 */ /* 0x001fca0007f7e0ff */
[----:B------:R-:W-:Y:S01]  /*aa3d0*/  IMAD.X R13, R9, 0x1, R7, P3 ;  /* 0x00000001090d7824 */ /* 0x000fe200018e0607 */
[----:B-1----:R-:W-:Y:S02]  /*aa3e0*/  IADD3 R4, P3, R22, R6, RZ ;  /* 0x0000000616047210 */ /* 0x002fe40007f7e0ff */
[----:B------:R-:W-:Y:S02]  /*aa3f0*/  PRMT R25, R23, 0x5210, R25 ;  /* 0x0000521017197816 */ /* 0x000fe40000000019 */
[----:B------:R-:W-:Y:S01]  /*aa400*/  F2FP.SATFINITE.E5M2.F32.PACK_AB_MERGE_C R23, R14, R11, RZ ;  /* 0x0000000b0e17723e */ /* 0x000fe200048060ff */
[----:B------:R-:W-:Y:S01]  /*aa410*/  IMAD.X R5, R9, 0x1, R8, P3 ;  /* 0x0000000109057824 */ /* 0x000fe200018e0608 */
[----:B------:R0:W-:Y:S04]  /*aa420*/  STL.64 [R1+0x3790], R6 ;  /* 0x0037900601007387 */ /* 0x0001e80000100a00 */
[----:B------:R-:W-:Y:S04]  /*aa430*/  STL.64 [R1+0xeb0], R12 ;  /* 0x000eb00c01007387 */ /* 0x000fe80000100a00 */
[----:B------:R-:W-:Y:S01]  /*aa440*/  STL [R1+0x3760], R23 ;  /* 0x0037601701007387 */ /* 0x000fe20000100800 */
[----:B----4-:R-:W-:-:S03]  /*aa450*/  F2FP.SATFINITE.E5M2.F32.PACK_AB_MERGE_C R29, R17, R15, RZ ;  /* 0x0000000f111d723e */ /* 0x010fc600048060ff */
[----:B------:R-:W-:Y:S04]  /*aa460*/  STL.64 [R1+0xea8], R4 ;  /* 0x000ea80401007387 */ /* 0x000fe80000100a00 */
[----:B------:R-:W2:Y:S04]  /*aa470*/  LDL.LU R18, [R1+0x12d0] ;  /* 0x0012d00001127983 */ /* 0x000ea80000300800 */
[----:B------:R-:W2:Y:S04]  /*aa480*/  LDL.LU R14, [R1+0x12d4] ;  /* 0x0012d400010e7983 */ /* 0x000ea80000300800 */
[----:B0-----:R-:W3:Y:S04]  /*aa490*/  LDL.LU R6, [R1+0x12d8] ;  /* 0x0012d80001067983 */ /* 0x001ee80000300800 */
[----:B------:R-:W3:Y:S04]  /*aa4a0*/  LDL.LU R17, [R1+0x12dc] ;  /* 0x0012dc0001117983 */ /* 0x000ee80000300800 */
[----:B------:R-:W4:Y:S04]  /*aa4b0*/  LDL.LU R7, [R1+0xa90] ;  /* 0x000a900001077983 */ /* 0x000f280000300800 */
[----:B------:R0:W-:Y:S04]  /*aa4c0*/  STSM.16.M88.4 [R16+0x200], R24 ;  /* 0x0002001810007844 */ /* 0x0001e80000000200 */
[----:B------:R-:W4:Y:S04]  /*aa4d0*/  LDL.LU R28, [R1+0xa94] ;  /* 0x000a9400011c7983 */ /* 0x000f280000300800 */
[----:B0-----:R-:W4:Y:S04]  /*aa4e0*/  LDL.LU R25, [R1+0xa9c] ;  /* 0x000a9c0001197983 */ /* 0x001f280000300800 */
[----:B------:R-:W4:Y:S04]  /*aa4f0*/  LDL.LU R26, [R1+0x9c4] ;  /* 0x0009c400011a7983 */ /* 0x000f280000300800 */
[----:B------:R0:W-:Y:S04]  /*aa500*/  STL.64 [R1+0x3788], R20 ;  /* 0x0037881401007387 */ /* 0x0001e80000100a00 */
[----:B0-----:R-:W4:Y:S04]  /*aa510*/  LDL.LU R20, [R1+0xa98] ;  /* 0x000a980001147983 */ /* 0x001f280000300800 */
[----:B------:R-:W4:Y:S04]  /*aa520*/  LDL.LU R21, [R1+0x9c0] ;  /* 0x0009c00001157983 */ /* 0x000f280000300800 */
[----:B------:R-:W4:Y:S04]  /*aa530*/  LDL.LU R13, [R1+0x748] ;  /* 0x00074800010d7983 */ /* 0x000f280000300800 */
[----:B------:R-:W4:Y:S04]  /*aa540*/  LDL.LU R9, [R1+0x74c] ;  /* 0x00074c0001097983 */ /* 0x000f280000300800 */
[----:B------:R-:W2:Y:S01]  /*aa550*/  LDL.LU R11, [R1+0x684] ;  /* 0x00068400010b7983 */ /* 0x000ea20000300800 */
[----:B------:R-:W-:Y:S06]  /*aa560*/  BAR.SYNC.DEFER_BLOCKING 0x0 ;  /* 0x0000000000007b1d */ /* 0x000fec0000010000 */
[----:B--2---:R0:W-:Y:S04]  /*aa570*/  STL.64 [R1+0x3778], R10 ;  /* 0x0037780a01007387 */ /* 0x0041e80000100a00 */
[----:B0-----:R-:W2:Y:S04]  /*aa580*/  LDL.LU R11, [R1+0x138] ;  /* 0x00013800010b7983 */ /* 0x001ea80000300800 */
[----:B------:R0:W-:Y:S04]  /*aa590*/  STL [R1+0x3764], R29 ;  /* 0x0037641d01007387 */ /* 0x0001e80000100800 */
[----:B0-----:R-:W3:Y:S04]  /*aa5a0*/  LDL.LU R29, [R1+0x688] ;  /* 0x00068800011d7983 */ /* 0x001ee80000300800 */
[----:B---3--:R0:W-:Y:S04]  /*aa5b0*/  STL [R1+0x3768], R29 ;  /* 0x0037681d01007387 */ /* 0x0081e80000100800 */
[----:B0-----:R-:W3:Y:S04]  /*aa5c0*/  LDL.LU R29, [R1+0x680] ;  /* 0x00068000011d7983 */ /* 0x001ee80000300800 */
[----:B------:R-:W3:Y:S04]  /*aa5d0*/  LDL.LU R15, [R1+0x68c] ;  /* 0x00068c00010f7983 */ /* 0x000ee80000300800 */
[----:B------:R-:W4:Y:S04]  /*aa5e0*/  LDL.LU R23, [R1+0x410] ;  /* 0x0004100001177983 */ /* 0x000f280000300800 */
[----:B------:R-:W3:Y:S04]  /*aa5f0*/  LDL.LU R24, [R1+0x414] ;  /* 0x0004140001187983 */ /* 0x000ee80000300800 */
[----:B------:R-:W3:Y:S04]  /*aa600*/  LDL.LU R16, [R1+0x418] ;  /* 0x0004180001107983 */ /* 0x000ee80000300800 */
[----:B------:R-:W4:Y:S01]  /*aa610*/  LDL.LU R22, [R1+0x41c] ;  /* 0x00041c0001167983 */ /* 0x000f220000300800 */
[----:B------:R-:W-:-:S02]  /*aa620*/  F2FP.SATFINITE.E5M2.F32.PACK_AB_MERGE_C R14, R14, R18, RZ ;  /* 0x000000120e0e723e */ /* 0x000fc400048060ff */
[----:B--2---:R-:W-:Y:S02]  /*aa630*/  SHF.R.S32.HI R18, RZ, 0x1f, R11 ;  /* 0x0000001fff127819 */ /* 0x004fe4000001140b */
[----:B------:R-:W-:-:S05]  /*aa640*/  IADD3 R4, P3, R11, R0, RZ ;  /* 0x000000000b047210 */ /* 0x000fca0007f7e0ff */
[----:B------:R-:W-:Y:S01]  /*aa650*/  IMAD.X R5, R18, 0x1, R2, P3 ;  /* 0x0000000112057824 */ /* 0x000fe200018e0602 */
[----:B----4-:R0:W-:Y:S04]  /*aa660*/  STL.64 [R1+0x3770], R22 ;  /* 0x0037701601007387 */ /* 0x0101e80000100a00 */
[----:B0-----:R-:W2:Y:S04]  /*aa670*/  LDL.LU R22, [R1+0x740] ;  /* 0x0007400001167983 */ /* 0x001ea80000300800 */
[----:B------:R-:W2:Y:S04]  /*aa680*/  LDL.LU R23, [R1+0x744] ;  /* 0x0007440001177983 */ /* 0x000ea80000300800 */
[----:B------:R-:W4:Y:S04]  /*aa690*/  LDL.LU R12, [R1+0x350] ;  /* 0x00035000010c7983 */ /* 0x000f280000300800 */
[----:B------:R-:W4:Y:S04]  /*aa6a0*/  LDL.LU R27, [R1+0x35c] ;  /* 0x00035c00011b7983 */ /* 0x000f280000300800 */
[----:B------:R0:W-:Y:S04]  /*aa6b0*/  STL.64 [R1+0xe78], R4 ;  /* 0x000e780401007387 */ /* 0x0001e80000100a00 */
[----:B0-----:R-:W3:Y:S01]  /*aa6c0*/  LDL.LU.64 R4, [R1+0x3798] ;  /* 0x0037980001047983 */ /* 0x001ee20000300a00 */
[----:B------:R-:W-:-:S02]  /*aa6d0*/  F2FP.SATFINITE.E5M2.F32.PACK_AB_MERGE_C R17, R17, R6, RZ ;  /* 0x000000061111723e */ /* 0x000fc400048060ff */
[----:B------:R-:W-:Y:S02]  /*aa6e0*/  IADD3 R6, P3, R11, R3, RZ ;  /* 0x000000030b067210 */ /* 0x000fe40007f7e0ff */
[----:B------:R-:W-:-:S03]  /*aa6f0*/  F2FP.SATFINITE.E5M2.F32.PACK_AB_MERGE_C R28, R28, R7, RZ ;  /* 0x000000071c1c723e */ /* 0x000fc600048060ff */
[----:B---3--:R-:W-:-:S05]  /*aa700*/  IMAD.X R7, R18, 0x1, R4, P3 ;  /* 0x0000000112077824 */ /* 0x008fca00018e0604 */
[----:B------:R0:W-:Y:S04]  /*aa710*/  STL.64 [R1+0xe70], R6 ;  /* 0x000e700601007387 */ /* 0x0001e80000100a00 */
[----:B0-----:R-:W3:Y:S01]  /*aa720*/  LDL.LU.64 R6, [R1+0x3790] ;  /* 0x0037900001067983 */ /* 0x001ee20000300a00 */
[----:B------:R-:W-:Y:S02]  /*aa730*/  F2FP.SATFINITE.E5M2.F32.PACK_AB_MERGE_C R25, R25, R20, RZ ;  /* 0x000000141919723e */ /* 0x000fe400048060ff */
[----:B------:R-:W-:Y:S02]  /*aa740*/  IADD3 R20, P3, R11, R5, RZ ;  /* 0x000000050b147210 */ /* 0x000fe40007f7e0ff */
[----:B------:R-:W-:-:S03]  /*aa750*/  F2FP.SATFINITE.E5M2.F32.PACK_AB_MERGE_C R26, R26, R21, RZ ;  /* 0x000000151a1a723e */ /* 0x000fc600048060ff */
[----:B---3--:R-:W-:Y:S01]  /*aa760*/  IMAD.X R21, R18, 0x1, R7, P3 ;  /* 0x0000000112157824 */ /* 0x008fe200018e0607 */
[----:B------:R-:W-:Y:S01]  /*aa770*/  IADD3 R10, P3, R11, R6, RZ ;  /* 0x000000060b0a7210 */ /* 0x000fe20007f7e0ff */
[----:B------:R-:W-:-:S03]  /*aa780*/  IMAD.MOV.U32 R11, RZ, RZ, R18 ;  /* 0x000000ffff0b7224 */ /* 0x000fc600078e0012 */
[----:B------:R0:W-:Y:S04]  /*aa790*/  STL.64 [R1+0xe68], R20 ;  /* 0x000e681401007387 */ /* 0x0001e80000100a00 */
[----:B0-----:R-:W3:Y:S04]  /*aa7a0*/  LDL.LU.64 R20, [R1+0x3788] ;  /* 0x0037880001147983 */ /* 0x001ee80000300a00 */
[----:B------:R-:W2:Y:S04]  /*aa7b0*/  LDL.LU R18, [R1+0x3780] ;  /* 0x0037800001127983 */ /* 0x000ea80000300800 */
[----:B------:R0:W-:Y:S01]  /*aa7c0*/  STL.64 [R1+0x3750], R6 ;  /* 0x0037500601007387 */ /* 0x0001e20000100a00 */
[----:B------:R-:W-:-:S03]  /*aa7d0*/  IMAD.X R11, R11, 0x1, R8, P3 ;  /* 0x000000010b0b7824 */ /* 0x000fc600018e0608 */
[----:B0-----:R-:W4:Y:S04]  /*aa7e0*/  LDL.LU R6, [R1+0x9cc] ;  /* 0x0009cc0001067983 */ /* 0x001f280000300800 */
[----:B------:R-:W3:Y:S04]  /*aa7f0*/  LDL.LU R7, [R1+0x354] ;  /* 0x0003540001077983 */ /* 0x000ee80000300800 */
[----:B------:R0:W-:Y:S04]  /*aa800*/  STL.64 [R1+0x3748], R4 ;  /* 0x0037480401007387 */ /* 0x0001e80000100a00 */
[----:B0-----:R-:W4:Y:S04]  /*aa810*/  LDL.LU R4, [R1+0x9c8] ;  /* 0x0009c80001047983 */ /* 0x001f280000300800 */
[----:B------:R-:W3:Y:S04]  /*aa820*/  LDL.LU R5, [R1+0x358] ;  /* 0x0003580001057983 */ /* 0x000ee80000300800 */
[----:B------:R0:W-:Y:S04]  /*aa830*/  STL.64 [R1+0xe60], R10 ;  /* 0x000e600a01007387 */ /* 0x0001e80000100a00 */
[----:B0-----:R-:W3:Y:S01]  /*aa840*/  LDL.LU.64 R10, [R1+0x3778] ;  /* 0x00377800010a7983 */ /* 0x001ee20000300a00 */
[----:B------:R-:W-:-:S02]  /*aa850*/  F2FP.SATFINITE.E5M2.F32.PACK_AB_MERGE_C R9, R9, R13, RZ ;  /* 0x0000000d0909723e */ /* 0x000fc400048060ff */
[----:B--2---:R-:W-:Y:S02]  /*aa860*/  SHF.R.S32.HI R13, RZ, 0x1f, R18 ;  /* 0x0000001fff0d7819 */ /* 0x004fe40000011412 */
[----:B----4-:R-:W-:Y:S02]  /*aa870*/  F2FP.SATFINITE.E5M2.F32.PACK_AB_MERGE_C R6, R6, R4, RZ ;  /* 0x000000040606723e */ /* 0x010fe400048060ff */
[----:B------:R-:W-:Y:S02]  /*aa880*/  F2FP.SATFINITE.E5M2.F32.PACK_AB_MERGE_C R4, R23, R22, RZ ;  /* 0x000000161704723e */ /* 0x000fe400048060ff */
[----:B------:R-:W-:-:S05]  /*aa890*/  IADD3 R22, P3, R18, R0, RZ ;  /* 0x0000000012167210 */ /* 0x000fca0007f7e0ff */
[----:B------:R-:W-:-:S05]  /*aa8a0*/  IMAD.X R23, R13, 0x1, R2, P3 ;  /* 0x000000010d177824 */ /* 0x000fca00018e0602 */
[----:B------:R0:W-:Y:S01]  /*aa8b0*/  STL.64 [R1+0xe58], R22 ;  /* 0x000e581601007387 */ /* 0x0001e20000100a00 */
[----:B---3--:R-:W-:-:S03]  /*aa8c0*/  F2FP.SATFINITE.E5M2.F32.PACK_AB_MERGE_C R11, R11, R29, RZ ;  /* 0x0000001d0b0b723e */ /* 0x008fc600048060ff */
[----:B0-----:R-:W2:Y:S04]  /*aa8d0*/  LDL.LU.64 R22, [R1+0x3770] ;  /* 0x0037700001167983 */ /* 0x001ea80000300a00 */
[----:B------:R-:W3:Y:S01]  /*aa8e0*/  LDL.LU R29, [R1+0x3768] ;  /* 0x00376800011d7983 */ /* 0x000ee20000300800 */
[----:B--2---:R-:W-:Y:S02]  /*aa8f0*/  F2FP.SATFINITE.E5M2.F32.PACK_AB_MERGE_C R24, R24, R23, RZ ;  /* 0x000000171818723e */ /* 0x004fe400048060ff */
[----:B---3--:R-:W-:Y:S02]  /*aa900*/  F2FP.SATFINITE.E5M2.F32.PACK_AB_MERGE_C R15, R15, R29, RZ ;  /* 0x0000001d0f0f723e */ /* 0x008fe400048060ff */
[----:B------:R-:W2:Y:S04]  /*aa910*/  LDL.LU R29, [R1+0x3764] ;  /* 0x00376400011d7983 */ /* 0x000ea80000300800 */
[----:B------:R-:W3:Y:S01]  /*aa920*/  LDL.LU R23, [R1+0x3760] ;  /* 0x0037600001177983 */ /* 0x000ee20000300800 */
[----:B------:R-:W-:-:S02]  /*aa930*/  F2FP.SATFINITE.E5M2.F32.PACK_AB_MERGE_C R5, R27, R5, RZ ;  /* 0x000000051b05723e */ /* 0x000fc400048060ff */
[----:B------:R-:W-:Y:S02]  /*aa940*/  LOP3.LUT R27, R4, 0xffff, RZ, 0xc0, !PT ;  /* 0x0000ffff041b7812 */ /* 0x000fe400078ec0ff */
[----:B------:R-:W-:Y:S02]  /*aa950*/  F2FP.SATFINITE.E5M2.F32.PACK_AB_MERGE_C R22, R22, R16, RZ ;  /* 0x000000101616723e */ /* 0x000fe400048060ff */
[----:B------:R-:W-:Y:S01]  /*aa960*/  LOP3.LUT R28, R28, 0xffff, RZ, 0xc0, !PT ;  /* 0x0000ffff1c1c7812 */ /* 0x000fe200078ec0ff */
[----:B------:R-:W4:Y:S01]  /*aa970*/  LDL.LU R16, [R1+0x375c] ;  /* 0x00375c0001107983 */ /* 0x000f220000300800 */
[----:B------:R-:W-:Y:S02]  /*aa980*/  F2FP.SATFINITE.E5M2.F32.PACK_AB_MERGE_C R7, R7, R12, RZ ;  /* 0x0000000c0707723e */ /* 0x000fe400048060ff */
[----:B------:R-:W-:Y:S01]  /*aa990*/  LOP3.LUT R9, R9, 0xffff, RZ, 0xc0, !PT ;  /* 0x0000ffff09097812 */ /* 0x000fe200078ec0ff */
[----:B------:R-:W4:Y:S01]  /*aa9a0*/  LDL.LU R12, [R1+0x3758] ;  /* 0x00375800010c7983 */ /* 0x000f220000300800 */
[----:B------:R-:W-:-:S02]  /*aa9b0*/  LOP3.LUT R25, R25, 0xffff, RZ, 0xc0, !PT ;  /* 0x0000ffff19197812 */ /* 0x000fc400078ec0ff */
[----:B------:R-:W-:Y:S02]  /*aa9c0*/  LOP3.LUT R11, R11, 0xffff, RZ, 0xc0, !PT ;  /* 0x0000ffff0b0b7812 */ /* 0x000fe400078ec0ff */
[----:B--2---:R-:W-:Y:S02]  /*aa9d0*/  LOP3.LUT R4, R29, 0xffff, RZ, 0xc0, !PT ;  /* 0x0000ffff1d047812 */ /* 0x004fe400078ec0ff */
[----:B---3--:R-:W-:-:S05]  /*aa9e0*/  LOP3.LUT R23, R23, 0xffff, RZ, 0xc0, !PT ;  /* 0x0000ffff17177812 */ /* 0x008fca00078ec0ff */
[----:B------:R0:W-:Y:S04]  /*aa9f0*/  STL [R1+0xb4], R23 ;  /* 0x0000b41701007387 */ /* 0x0001e80000100800 */
[----:B------:R1:W-:Y:S04]  /*aaa00*/  STL [R1+0xd0], R27 ;  /* 0x0000d01b01007387 */ /* 0x0003e80000100800 */
[----:B------:R-:W-:Y:S04]  /*aaa10*/  STL [R1+0xa4], R28 ;  /* 0x0000a41c01007387 */ /* 0x000fe80000100800 */
[----:B------:R2:W-:Y:S01]  /*aaa20*/  STL [R1+0xbc], R4 ;  /* 0x0000bc0401007387 */ /* 0x0005e20000100800 */
[----:B0-----:R-:W-:-:S03]  /*aaa30*/  PRMT R23, R23, 0x3340, R28 ;  /* 0x0000334017177816 */ /* 0x001fc6000000001c */
[----:B------:R0:W-:Y:S01]  /*aaa40*/  STL [R1+0xf0], R9 ;  /* 0x0000f00901007387 */ /* 0x0001e20000100800 */
[--C-:B-1----:R-:W-:Y:S02]  /*aaa50*/  PRMT R27, R27, 0x3340, R0.reuse ;  /* 0x000033401b1b7816 */ /* 0x102fe40000000000 */
[----:B--2---:R-:W-:Y:S02]  /*aaa60*/  PRMT R4, R4, 0x3340, R25 ;  /* 0x0000334004047816 */ /* 0x004fe40000000019 */
[----:B0-----:R-:W-:Y:S02]  /*aaa70*/  PRMT R9, R9, 0x3340, R0 ;  /* 0x0000334009097816 */ /* 0x001fe40000000000 */
[----:B------:R-:W-:Y:S02]  /*aaa80*/  PRMT R23, R23, 0x5410, R27 ;  /* 0x0000541017177816 */ /* 0x000fe4000000001b */
[----:B------:R-:W-:Y:S02]  /*aaa90*/  PRMT R9, R4, 0x5410, R9 ;  /* 0x0000541004097816 */ /* 0x000fe40000000009 */
[----:B------:R-:W-:-:S02]  /*aaaa0*/  LOP3.LUT R4, R17, 0xffff, RZ, 0xc0, !PT ;  /* 0x0000ffff11047812 */ /* 0x000fc400078ec0ff */
[----:B------:R-:W-:Y:S01]  /*aaab0*/  LOP3.LUT R27, R6, 0xffff, RZ, 0xc0, !PT ;  /* 0x0000ffff061b7812 */ /* 0x000fe200078ec0ff */
[----:B------:R0:W-:Y:S01]  /*aaac0*/  STL [R1+0xac], R25 ;  /* 0x0000ac1901007387 */ /* 0x0001e20000100800 */
[----:B------:R-:W-:-:S03]  /*aaad0*/  LOP3.LUT R6, R14, 0xffff, RZ, 0xc0, !PT ;  /* 0x0000ffff0e067812 */ /* 0x000fc600078ec0ff */
[----:B------:R-:W-:Y:S01]  /*aaae0*/  STL [R1+0xdc], R4 ;  /* 0x0000dc0401007387 */ /* 0x000fe20000100800 */
[----:B------:R-:W-:-:S03]  /*aaaf0*/  LOP3.LUT R28, R15, 0xffff, RZ, 0xc0, !PT ;  /* 0x0000ffff0f1c7812 */ /* 0x000fc600078ec0ff */
[----:B------:R-:W-:Y:S04]  /*aab00*/  STL [R1+0xd4], R27 ;  /* 0x0000d41b01007387 */ /* 0x000fe80000100800 */
[----:B------:R1:W-:Y:S04]  /*aab10*/  STL [R1+0xb8], R11 ;  /* 0x0000b80b01007387 */ /* 0x0003e80000100800 */
[----:B------:R-:W-:Y:S01]  /*aab20*/  STL [R1+0xb0], R6 ;  /* 0x0000b00601007387 */ /* 0x000fe20000100800 */
[----:B0-----:R-:W-:-:S03]  /*aab30*/  PRMT R25, R28, 0x3340, R0 ;  /* 0x000033401c197816 */ /* 0x001fc60000000000 */
[----:B-1----:R-:W2:Y:S04]  /*aab40*/  LDL.LU R11, [R1+0x1200] ;  /* 0x00120000010b7983 */ /* 0x002ea80000300800 */
[----:B------:R-:W2:Y:S04]  /*aab50*/  LDL.LU R14, [R1+0x1204] ;  /* 0x00120400010e7983 */ /* 0x000ea80000300800 */
[----:B------:R-:W3:Y:S04]  /*aab60*/  LDL.LU R15, [R1+0x1208] ;  /* 0x00120800010f7983 */ /* 0x000ee80000300800 */
[----:B------:R-:W3:Y:S04]  /*aab70*/  LDL.LU R17, [R1+0x120c] ;  /* 0x00120c0001117983 */ /* 0x000ee80000300800 */
[----:B------:R0:W-:Y:S04]  /*aab80*/  STL [R1+0x36d0], R28 ;  /* 0x0036d01c01007387 */ /* 0x0001e80000100800 */
[----:B0-----:R-:W4:Y:S01]  /*aab90*/  LDL.LU R28, [R1+0xb8] ;  /* 0x0000b800011c7983 */ /* 0x001f220000300800 */
[----:B------:R-:W-:-:S02]  /*aaba0*/  PRMT R4, R4, 0x3340, R27 ;  /* 0x0000334004047816 */ /* 0x000fc4000000001b */
[----:B------:R-:W-:Y:S02]  /*aabb0*/  LOP3.LUT R26, R26, 0xffff, RZ, 0xc0, !PT ;  /* 0x0000ffff1a1a7812 */ /* 0x000fe400078ec0ff */
[----:B------:R-:W-:Y:S02]  /*aabc0*/  PRMT R4, R4, 0x5410, R25 ;  /* 0x0000541004047816 */ /* 0x000fe40000000019 */
[----:B------:R-:W-:Y:S02]  /*aabd0*/  PRMT R6, R6, 0x3340, R26 ;  /* 0x0000334006067816 */ /* 0x000fe4000000001a */
[----:B------:R-:W-:Y:S02]  /*aabe0*/  LOP3.LUT R24, R24, 0xffff, RZ, 0xc0, !PT ;  /* 0x0000ffff18187812 */ /* 0x000fe400078ec0ff */
[----:B------:R-:W-:Y:S02]  /*aabf0*/  LOP3.LUT R22, R22, 0xffff, RZ, 0xc0, !PT ;  /* 0x0000ffff16167812 */ /* 0x000fe400078ec0ff */
[----:B------:R-:W-:-:S02]  /*aac00*/  LOP3.LUT R7, R7, 0xffff, RZ, 0xc0, !PT ;  /* 0x0000ffff07077812 */ /* 0x000fc400078ec0ff */
[----:B------:R-:W-:-:S04]  /*aac10*/  LOP3.LUT R5, R5, 0xffff, RZ, 0xc0, !PT ;  /* 0x0000ffff05057812 */ /* 0x000fc800078ec0ff */
[----:B------:R-:W-:Y:S02]  /*aac20*/  PRMT R27, R4, 0x4210, R5 ;  /* 0x00004210041b7816 */ /* 0x000fe40000000005 */
[----:B----4-:R-:W-:Y:S01]  /*aac30*/  PRMT R25, R28, 0x3340, R0 ;  /* 0x000033401c197816 */ /* 0x010fe20000000000 */
[----:B------:R-:W-:Y:S03]  /*aac40*/  STL [R1+0x36e8], R28 ;  /* 0x0036e81c01007387 */ /* 0x000fe60000100800 */
[----:B------:R-:W-:Y:S01]  /*aac50*/  PRMT R6, R6, 0x5410, R25 ;  /* 0x0000541006067816 */ /* 0x000fe20000000019 */
[----:B------:R0:W-:Y:S04]  /*aac60*/  STL [R1+0xa0], R26 ;  /* 0x0000a01a01007387 */ /* 0x0001e80000100800 */
[----:B------:R-:W-:Y:S04]  /*aac70*/  STL [R1+0x110], R24 ;  /* 0x0001101801007387 */ /* 0x000fe80000100800 */
[----:B------:R-:W-:Y:S01]  /*aac80*/  STL [R1+0xfc], R22 ;  /* 0x0000fc1601007387 */ /* 0x000fe20000100800 */
[----:B0-----:R-:W-:-:S03]  /*aac90*/  PRMT R26, R6, 0x4210, R7 ;  /* 0x00004210061a7816 */ /* 0x001fc60000000007 */
[----:B------:R-:W-:Y:S04]  /*aaca0*/  STL [R1+0xf8], R7 ;  /* 0x0000f80701007387 */ /* 0x000fe80000100800 */
[----:B------:R-:W-:Y:S04]  /*aacb0*/  STL [R1+0xf4], R5 ;  /* 0x0000f40501007387 */ /* 0x000fe80000100800 */
[----:B------:R-:W0:Y:S04]  /*aacc0*/  LDS.128 R4, [R12] ;  /* 0x000000000c047984 */ /* 0x000e280000000c00 */
        /* <DEDUP_REMOVED lines=8> */
[----:B------:R-:W-:Y:S01]  /*aad50*/  BAR.SYNC.DEFER_BLOCKING 0x0 ;  /* 0x0000000000007b1d */ /* 0x000fe20000010000 */
[----:B------:R-:W-:-:S02]  /*aad60*/  IADD3 R22, P3, R18, R3, RZ ;  /* 0x0000000312167210 */ /* 0x000fc40007f7e0ff */
[----:B------:R-:W-:Y:S02]  /*aad70*/  PRMT R24, R23, 0x4210, R24 ;  /* 0x0000421017187816 */ /* 0x000fe40000000018 */
[----:B--2---:R-:W-:Y:S01]  /*aad80*/  F2FP.SATFINITE.E5M2.F32.PACK_AB_MERGE_C R9, R14, R11, RZ ;  /* 0x0000000b0e09723e */ /* 0x004fe200048060ff */
[----:B------:R-:W-:Y:S01]  /*aad90*/  STL [R1+0x36a4], R12 ;  /* 0x0036a40c01007387 */ /* 0x000fe20000100800 */
[----:B---3--:R-:W-:-:S03]  /*aada0*/  F2FP.SATFINITE.E5M2.F32.PACK_AB_MERGE_C R11, R17, R15, RZ ;  /* 0x0000000f110b723e */ /* 0x008fc600048060ff */
[----:B------:R-:W-:Y:S04]  /*aadb0*/  STL [R1+0x36f8], R16 ;  /* 0x0036f81001007387 */ /* 0x000fe80000100800 */
[----:B------:R0:W-:Y:S04]  /*aadc0*/  STSM.16.M88.4 [R16], R24 ;  /* 0x0000001810007844 */ /* 0x0001e80000000200 */
[----:B0-----:R-:W2:Y:S01]  /*aadd0*/  LDL.LU R16, [R1+0x144] ;  /* 0x0001440001107983 */ /* 0x001ea20000300800 */
[----:B----4-:R-:W-:Y:S01]  /*aade0*/  IMAD.X R23, R13, 0x1, R4, P3 ;  /* 0x000000010d177824 */ /* 0x010fe200018e0604 */
[----:B------:R-:W-:-:S04]  /*aadf0*/  IADD3 R14, P3, R18, R5, RZ ;  /* 0x00000005120e7210 */ /* 0x000fc80007f7e0ff */
[----:B------:R-:W-:Y:S04]  /*aae00*/  STL.64 [R1+0xe50], R22 ;  /* 0x000e501601007387 */ /* 0x000fe80000100a00 */
[----:B------:R0:W-:Y:S04]  /*aae10*/  STL [R1+0x58], R9 ;  /* 0x0000580901007387 */ /* 0x0001e80000100800 */
[----:B------:R-:W3:Y:S01]  /*aae20*/  LDL.LU R26, [R1+0xb50] ;  /* 0x000b5000011a7983 */ /* 0x000ee20000300800 */
[----:B------:R-:W-:-:S03]  /*aae30*/  IMAD.X R15, R13, 0x1, R7, P3 ;  /* 0x000000010d0f7824 */ /* 0x000fc600018e0607 */
[----:B0-----:R-:W3:Y:S04]  /*aae40*/  LDL.LU R9, [R1+0xb54] ;  /* 0x000b540001097983 */ /* 0x001ee80000300800 */
[----:B------:R-:W4:Y:S04]  /*aae50*/  LDL.LU R23, [R1+0xb58] ;  /* 0x000b580001177983 */ /* 0x000f280000300800 */
[----:B------:R-:W4:Y:S04]  /*aae60*/  LDL.LU R22, [R1+0xb5c] ;  /* 0x000b5c0001167983 */ /* 0x000f280000300800 */
[----:B------:R-:W-:Y:S04]  /*aae70*/  STL [R1+0x3708], R11 ;  /* 0x0037080b01007387 */ /* 0x000fe80000100800 */
[----:B------:R0:W-:Y:S04]  /*aae80*/  STL.64 [R1+0x3740], R4 ;  /* 0x0037400401007387 */ /* 0x0001e80000100a00 */
[----:B------:R-:W-:Y:S01]  /*aae90*/  STL.64 [R1+0x3738], R6 ;  /* 0x0037380601007387 */ /* 0x000fe20000100a00 */
[----:B0-----:R-:W-:-:S03]  /*aaea0*/  IADD3 R4, P3, R18, R6, RZ ;  /* 0x0000000612047210 */ /* 0x001fc60007f7e0ff */
[----:B------:R-:W-:Y:S02]  /*aaeb0*/  STL.64 [R1+0xe48], R14 ;  /* 0x000e480e01007387 */ /* 0x000fe40000100a00 */
[----:B------:R-:W-:-:S05]  /*aaec0*/  IMAD.X R5, R13, 0x1, R8, P3 ;  /* 0x000000010d057824 */ /* 0x000fca00018e0608 */
[----:B------:R0:W-:Y:S04]  /*aaed0*/  STL.64 [R1+0xe40], R4 ;  /* 0x000e400401007387 */ /* 0x0001e80000100a00 */
        /* <DEDUP_REMOVED lines=12> */
[----:B------:R0:W-:Y:S04]  /*aafa0*/  STL.64 [R1+0x3720], R20 ;  /* 0x0037201401007387 */ /* 0x0001e80000100a00 */
[----:B0-----:R-:W2:Y:S04]  /*aafb0*/  LDL.LU R20, [R1+0x5b0] ;  /* 0x0005b00001147983 */ /* 0x001ea80000300800 */
[----:B------:R-:W2:Y:S04]  /*aafc0*/  LDL.LU R21, [R1+0x140] ;  /* 0x0001400001157983 */ /* 0x000ea80000300800 */
[----:B------:R-:W2:Y:S04]  /*aafd0*/  LDL.LU R27, [R1+0x284] ;  /* 0x00028400011b7983 */ /* 0x000ea80000300800 */
[----:B------:R-:W4:Y:S01]  /*aafe0*/  LDL.LU R25, [R1+0x28c] ;  /* 0x00028c0001197983 */ /* 0x000f220000300800 */
[----:B---3--:R-:W-:-:S03]  /*aaff0*/  F2FP.SATFINITE.E5M2.F32.PACK_AB_MERGE_C R9, R9, R26, RZ ;  /* 0x0000001a0909723e */ /* 0x008fc600048060ff */
[----:B----4-:R-:W-:Y:S04]  /*ab000*/  STL [R1+0x3728], R25 ;  /* 0x0037281901007387 */ /* 0x010fe80000100800 */
[----:B------:R0:W-:Y:S04]  /*ab010*/  STL.64 [R1+0x3730], R8 ;  /* 0x0037300801007387 */ /* 0x0001e80000100a00 */
[----:B0-----:R-:W3:Y:S04]  /*ab020*/  LDL.LU R9, [R1+0x808] ;  /* 0x0008080001097983 */ /* 0x001ee80000300800 */
[----:B------:R-:W4:Y:S04]  /*ab030*/  LDL.LU R11, [R1+0x10c0] ;  /* 0x0010c000010b7983 */ /* 0x000f280000300800 */
[----:B------:R-:W3:Y:S01]  /*ab040*/  LDL.LU R26, [R1+0x10c4] ;  /* 0x0010c400011a7983 */ /* 0x000ee20000300800 */
[----:B------:R-:W-:-:S02]  /*ab050*/  F2FP.SATFINITE.E5M2.F32.PACK_AB_MERGE_C R22, R22, R23, RZ ;  /* 0x000000171616723e */ /* 0x000fc400048060ff */
[----:B--2---:R-:W-:Y:S01]  /*ab060*/  SHF.R.S32.HI R25, RZ, 0x1f, R21 ;  /* 0x0000001fff197819 */ /* 0x004fe20000011415 */
[----:B---3--:R0:W-:Y:S04]  /*ab070*/  STL.64 [R1+0x3718], R26 ;  /* 0x0037181a01007387 */ /* 0x0081e80000100a00 */
[----:B0-----:R-:W2:Y:S04]  /*ab080*/  LDL.LU R26, [R1+0x5b8] ;  /* 0x0005b800011a7983 */ /* 0x001ea80000300800 */
[----:B------:R-:W3:Y:S04]  /*ab090*/  LDL.LU R27, [R1+0x4d0] ;  /* 0x0004d000011b7983 */ /* 0x000ee80000300800 */
[----:B------:R-:W4:Y:S01]  /*ab0a0*/  LDL.LU R23, [R1+0x10cc] ;  /* 0x0010cc0001177983 */ /* 0x000f220000300800 */
[----:B------:R-:W-:-:S02]  /*ab0b0*/  IADD3 R4, P3, R21, R0, RZ ;  /* 0x0000000015047210 */ /* 0x000fc40007f7e0ff */
[----:B------:R-:W-:-:S03]  /*ab0c0*/  F2FP.SATFINITE.E5M2.F32.PACK_AB_MERGE_C R15, R15, R5, RZ ;  /* 0x000000050f0f723e */ /* 0x000fc600048060ff */
[----:B------:R-:W-:Y:S01]  /*ab0d0*/  IMAD.X R5, R25, 0x1, R2, P3 ;  /* 0x0000000119057824 */ /* 0x000fe200018e0602 */
[----:B----4-:R0:W-:Y:S04]  /*ab0e0*/  STL.64 [R1+0x3710], R22 ;  /* 0x0037101601007387 */ /* 0x0101e80000100a00 */
[----:B0-----:R-:W4:Y:S04]  /*ab0f0*/  LDL.LU R22, [R1+0x280] ;  /* 0x0002800001167983 */ /* 0x001f280000300800 */
        /* <DEDUP_REMOVED lines=10> */
[----:B------:R-:W-:-:S03]  /*ab1a0*/  F2FP.SATFINITE.E5M2.F32.PACK_AB_MERGE_C R13, R13, R9, RZ ;  /* 0x000000090d0d723e */ /* 0x000fc600048060ff */
[----:B--2---:R-:W-:-:S05]  /*ab1b0*/  IMAD.X R9, R25, 0x1, R7, P3 ;  /* 0x0000000119097824 */ /* 0x004fca00018e0607 */
[----:B------:R0:W-:Y:S04]  /*ab1c0*/  STL.64 [R1+0xe08], R8 ;  /* 0x000e080801007387 */ /* 0x0001e80000100a00 */
[----:B0-----:R-:W2:Y:S01]  /*ab1d0*/  LDL.LU.64 R8, [R1+0x3730] ;  /* 0x0037300001087983 */ /* 0x001ea20000300a00 */
[----:B------:R-:W-:Y:S02]  /*ab1e0*/  F2FP.SATFINITE.E5M2.F32.PACK_AB_MERGE_C R17, R17, R20, RZ ;  /* 0x000000141111723e */ /* 0x000fe400048060ff */
[----:B------:R-:W-:Y:S02]  /*ab1f0*/  IADD3 R20, P3, R21, R6, RZ ;  /* 0x0000000615147210 */ /* 0x000fe40007f7e0ff */
[----:B------:R-:W-:Y:S02]  /*ab200*/  F2FP.SATFINITE.E5M2.F32.PACK_AB_MERGE_C R14, R14, R26, RZ ;  /* 0x0000001a0e0e723e */ /* 0x000fe400048060ff */
[----:B------:R-:W-:-:S02]  /*ab210*/  F2FP.SATFINITE.E5M2.F32.PACK_AB_MERGE_C R12, R28, R12, RZ ;  /* 0x0000000c1c0c723e */ /* 0x000fc400048060ff */
[----:B------:R-:W-:Y:S02]  /*ab220*/  SHF.R.S32.HI R28, RZ, 0x1f, R16 ;  /* 0x0000001fff1c7819 */ /* 0x000fe40000011410 */
[----:B---3--:R-:W-:Y:S01]  /*ab230*/  F2FP.SATFINITE.E5M2.F32.PACK_AB_MERGE_C R18, R18, R27, RZ ;  /* 0x0000001b1212723e */ /* 0x008fe200048060ff */
[----:B--2---:R-:W-:Y:S01]  /*ab240*/  IMAD.X R21, R25, 0x1, R8, P3 ;  /* 0x0000000119157824 */ /* 0x004fe200018e0608 */
[----:B------:R-:W-:Y:S01]  /*ab250*/  IADD3 R26, P3, R16, R0, RZ ;  /* 0x00000000101a7210 */ /* 0x000fe20007f7e0ff */
[----:B------:R-:W4:Y:S04]  /*ab260*/  LDL.LU R25, [R1+0x3728] ;  /* 0x0037280001197983 */ /* 0x000f280000300800 */
[----:B------:R-:W-:Y:S01]  /*ab270*/  IMAD.X R27, R28, 0x1, R2, P3 ;  /* 0x000000011c1b7824 */ /* 0x000fe200018e0602 */
[----:B------:R0:W-:Y:S04]  /*ab280*/  STL.64 [R1+0xe00], R20 ;  /* 0x000e001401007387 */ /* 0x0001e80000100a00 */
[----:B0-----:R-:W2:Y:S04]  /*ab290*/  LDL.LU.64 R20, [R1+0x3720] ;  /* 0x0037200001147983 */ /* 0x001ea80000300a00 */
[----:B------:R0:W-:Y:S04]  /*ab2a0*/  STL.64 [R1+0xde8], R26 ;  /* 0x000de81a01007387 */ /* 0x0001e80000100a00 */
[----:B0-----:R-:W3:Y:S04]  /*ab2b0*/  LDL.LU.64 R26, [R1+0x3718] ;  /* 0x00371800011a7983 */ /* 0x001ee80000300a00 */
[----:B------:R0:W-:Y:S01]  /*ab2c0*/  STL [R1+0x36ec], R3 ;  /* 0x0036ec0301007387 */ /* 0x0001e20000100800 */
[----:B----4-:R-:W-:-:S02]  /*ab2d0*/  F2FP.SATFINITE.E5M2.F32.PACK_AB_MERGE_C R25, R25, R23, RZ ;  /* 0x000000171919723e */ /* 0x010fc400048060ff */
[----:B---3--:R-:W-:Y:S02]  /*ab2e0*/  F2FP.SATFINITE.E5M2.F32.PACK_AB_MERGE_C R27, R27, R22, RZ ;  /* 0x000000161b1b723e */ /* 0x008fe400048060ff */
[----:B------:R-:W-:Y:S02]  /*ab2f0*/  IADD3 R22, P3, R16, R3, RZ ;  /* 0x0000000310167210 */ /* 0x000fe40007f7e0ff */
[----:B0-----:R-:W3:Y:S03]  /*ab300*/  LDL.LU R3, [R1+0x58] ;  /* 0x0000580001037983 */ /* 0x001ee60000300800 */
[----:B------:R-:W-:Y:S01]  /*ab310*/  IMAD.X R23, R28, 0x1, R4, P3 ;  /* 0x000000011c177824 */ /* 0x000fe200018e0604 */
[----:B------:R-:W-:-:S04]  /*ab320*/  F2FP.SATFINITE.E5M2.F32.PACK_AB_MERGE_C R26, R26, R11, RZ ;  /* 0x0000000b1a1a723e */ /* 0x000fc800048060ff */
[----:B------:R0:W-:Y:S04]  /*ab330*/  STL.64 [R1+0xde0], R22 ;  /* 0x000de01601007387 */ /* 0x0001e80000100a00 */
[----:B0-----:R-:W4:Y:S04]  /*ab340*/  LDL.LU.64 R22, [R1+0x3710] ;  /* 0x0037100001167983 */ /* 0x001f280000300a00 */
[----:B------:R-:W2:Y:S04]  /*ab350*/  LDL.LU R11, [R1+0x3708] ;  /* 0x00370800010b7983 */ /* 0x000ea80000300800 */
[----:B------:R0:W-:Y:S04]  /*ab360*/  STL.64 [R1+0x3700], R26 ;  /* 0x0037001a01007387 */ /* 0x0001e80000100a00 */
[----:B0-----:R-:W4:Y:S01]  /*ab370*/  LDL.LU R27, [R1+0x10c8] ;  /* 0x0010c800011b7983 */ /* 0x001f220000300800 */
[----:B------:R-:W-:-:S02]  /*ab380*/  LOP3.LUT R17, R17, 0xffff, RZ, 0xc0, !PT ;  /* 0x0000ffff11117812 */ /* 0x000fc400078ec0ff */
[----:B------:R-:W-:Y:S02]  /*ab390*/  LOP3.LUT R15, R15, 0xffff, RZ, 0xc0, !PT ;  /* 0x0000ffff0f0f7812 */ /* 0x000fe400078ec0ff */
[----:B------:R-:W-:Y:S02]  /*ab3a0*/  PRMT R26, R17, 0x3340, R0 ;  /* 0x00003340111a7816 */ /* 0x000fe40000000000 */
[----:B------:R-:W-:Y:S02]  /*ab3b0*/  LOP3.LUT R14, R14, 0xffff, RZ, 0xc0, !PT ;  /* 0x0000ffff0e0e7812 */ /* 0x000fe400078ec0ff */
[----:B------:R-:W-:Y:S02]  /*ab3c0*/  LOP3.LUT R18, R18, 0xffff, RZ, 0xc0, !PT ;  /* 0x0000ffff12127812 */ /* 0x000fe400078ec0ff */
[----:B------:R-:W-:Y:S02]  /*ab3d0*/  LOP3.LUT R9, R9, 0xffff, RZ, 0xc0, !PT ;  /* 0x0000ffff09097812 */ /* 0x000fe400078ec0ff */
[----:B------:R-:W-:-:S02]  /*ab3e0*/  LOP3.LUT R13, R13, 0xffff, RZ, 0xc0, !PT ;  /* 0x0000ffff0d0d7812 */ /* 0x000fc400078ec0ff */
[----:B---3--:R-:W-:-:S05]  /*ab3f0*/  LOP3.LUT R3, R3, 0xffff, RZ, 0xc0, !PT ;  /* 0x0000ffff03037812 */ /* 0x008fca00078ec0ff */
[----:B------:R0:W-:Y:S02]  /*ab400*/  STL [R1+0x58], R3 ;  /* 0x0000580301007387 */ /* 0x0001e40000100800 */
[----:B0-----:R-:W-:-:S04]  /*ab410*/  PRMT R3, R3, 0x3340, R15 ;  /* 0x0000334003037816 */ /* 0x001fc8000000000f */
[----:B------:R-:W-:Y:S01]  /*ab420*/  PRMT R3, R3, 0x5410, R26 ;  /* 0x0000541003037816 */ /* 0x000fe2000000001a */
[----:B------:R0:W-:Y:S04]  /*ab430*/  STL [R1+0x36ac], R17 ;  /* 0x0036ac1101007387 */ /* 0x0001e80000100800 */
[----:B------:R-:W-:Y:S01]  /*ab440*/  STL [R1+0x44], R3 ;  /* 0x0000440301007387 */ /* 0x000fe20000100800 */
[----:B--2---:R-:W-:-:S03]  /*ab450*/  LOP3.LUT R11, R11, 0xffff, RZ, 0xc0, !PT ;  /* 0x0000ffff0b0b7812 */ /* 0x004fc600078ec0ff */
[----:B------:R1:W-:Y:S01]  /*ab460*/  STL [R1+0x3698], R14 ;  /* 0x0036980e01007387 */ /* 0x0003e20000100800 */
[----:B0-----:R-:W-:-:S03]  /*ab470*/  PRMT R17, R14, 0x3340, R0 ;  /* 0x000033400e117816 */ /* 0x001fc60000000000 */
[----:B------:R0:W-:Y:S01]  /*ab480*/  STL.64 [R1+0x36f0], R10 ;  /* 0x0036f00a01007387 */ /* 0x0001e20000100a00 */
[----:B-1----:R-:W-:Y:S02]  /*ab490*/  LOP3.LUT R14, R24, 0xffff, RZ, 0xc0, !PT ;  /* 0x0000ffff180e7812 */ /* 0x002fe400078ec0ff */
[----:B----4-:R-:W-:Y:S02]  /*ab4a0*/  LOP3.LUT R24, R22, 0xffff, RZ, 0xc0, !PT ;  /* 0x0000ffff16187812 */ /* 0x010fe400078ec0ff */
[----:B------:R-:W-:Y:S01]  /*ab4b0*/  LOP3.LUT R22, R12, 0xffff, RZ, 0xc0, !PT ;  /* 0x0000ffff0c167812 */ /* 0x000fe200078ec0ff */
[----:B------:R-:W-:Y:S01]  /*ab4c0*/  STL [R1+0x40], R14 ;  /* 0x0000400e01007387 */ /* 0x000fe20000100800 */
[----:B------:R-:W-:Y:S02]  /*ab4d0*/  PRMT R12, R18, 0x3340, R0 ;  /* 0x00003340120c7816 */ /* 0x000fe40000000000 */
[----:B------:R-:W-:Y:S01]  /*ab4e0*/  IADD3 R26, P3, R16, R5, RZ ;  /* 0x00000005101a7210 */ /* 0x000fe20007f7e0ff */
[----:B------:R1:W-:Y:S01]  /*ab4f0*/  STL [R1+0x36d4], R18 ;  /* 0x0036d41201007387 */ /* 0x0003e20000100800 */
[----:B0-----:R-:W-:-:S02]  /*ab500*/  PRMT R10, R9, 0x3340, R14 ;  /* 0x00003340090a7816 */ /* 0x001fc4000000000e */
[----:B------:R-:W-:Y:S01]  /*ab510*/  F2FP.SATFINITE.E5M2.F32.PACK_AB_MERGE_C R23, R23, R27, RZ ;  /* 0x0000001b1717723e */ /* 0x000fe200048060ff */
[----:B-1----:R-:W-:Y:S01]  /*ab520*/  IMAD.MOV.U32 R18, RZ, RZ, R28 ;  /* 0x000000ffff127224 */ /* 0x002fe200078e001c */
[----:B------:R-:W-:Y:S02]  /*ab530*/  PRMT R28, R10, 0x5410, R12 ;  /* 0x000054100a1c7816 */ /* 0x000fe4000000000c */
[----:B------:R-:W-:Y:S01]  /*ab540*/  PRMT R12, R22, 0x3340, R0 ;  /* 0x00003340160c7816 */ /* 0x000fe20000000000 */
[----:B------:R-:W-:Y:S01]  /*ab550*/  IMAD.X R27, R18, 0x1, R7, P3 ;  /* 0x00000001121b7824 */ /* 0x000fe200018e0607 */
[----:B------:R-:W-:-:S04]  /*ab560*/  PRMT R10, R24, 0x3340, R13 ;  /* 0x00003340180a7816 */ /* 0x000fc8000000000d */
[----:B------:R-:W-:Y:S01]  /*ab570*/  PRMT R12, R10, 0x5410, R12 ;  /* 0x000054100a0c7816 */ /* 0x000fe2000000000c */
[----:B------:R0:W-:Y:S01]  /*ab580*/  STL.64 [R1+0xdd8], R26 ;  /* 0x000dd81a01007387 */ /* 0x0001e20000100a00 */
[----:B------:R-:W-:-:S03]  /*ab590*/  IADD3 R10, P3, R16, R6, RZ ;  /* 0x00000006100a7210 */ /* 0x000fc60007f7e0ff */
[----:B0-----:R-:W2:Y:S04]  /*ab5a0*/  LDL.LU.64 R26, [R1+0x3700] ;  /* 0x00370000011a7983 */ /* 0x001ea80000300a00 */
[----:B------:R-:W3:Y:S04]  /*ab5b0*/  LDL.LU R16, [R1+0x36f8] ;  /* 0x0036f80001107983 */ /* 0x000ee80000300800 */
[----:B------:R0:W-:Y:S04]  /*ab5c0*/  STL.64 [R1+0x36e0], R6 ;  /* 0x0036e00601007387 */ /* 0x0001e80000100a00 */
[----:B0-----:R-:W4:Y:S04]  /*ab5d0*/  LDL R6, [R1+0x148] ;  /* 0x0001480001067983 */ /* 0x001f280000100800 */
[----:B------:R-:W3:Y:S01]  /*ab5e0*/  LDL.LU R7, [R1+0x44] ;  /* 0x0000440001077983 */ /* 0x000ee20000300800 */
[----:B------:R-:W-:-:S03]  /*ab5f0*/  LOP3.LUT R29, R29, 0xffff, RZ, 0xc0, !PT ;  /* 0x0000ffff1d1d7812 */ /* 0x000fc600078ec0ff */
[----:B------:R-:W-:Y:S01]  /*ab600*/  STL [R1+0xdd0], R10 ;  /* 0x000dd00a01007387 */ /* 0x000fe20000100800 */
[----:B------:R-:W-:-:S03]  /*ab610*/  PRMT R3, R11, 0x3340, R29 ;  /* 0x000033400b037816 */ /* 0x000fc6000000001d */
[----:B------:R0:W-:Y:S01]  /*ab620*/  STL.64 [R1+0x36d8], R4 ;  /* 0x0036d80401007387 */ /* 0x0001e20000100a00 */
[----:B------:R-:W-:Y:S01]  /*ab630*/  PRMT R3, R3, 0x5410, R17 ;  /* 0x0000541003037816 */ /* 0x000fe20000000011 */
[----:B0-----:R-:W-:Y:S02]  /*ab640*/  IMAD.MOV.U32 R5, RZ, RZ, R11 ;  /* 0x000000ffff057224 */ /* 0x001fe400078e000b */
[----:B------:R-:W-:Y:S02]  /*ab650*/  IMAD.MOV.U32 R4, RZ, RZ, R10 ;  /* 0x000000ffff047224 */ /* 0x000fe400078e000a */
[----:B------:R-:W-:Y:S01]  /*ab660*/  IMAD.X R5, R18, 0x1, R8, P3 ;  /* 0x0000000112057824 */ /* 0x000fe200018e0608 */
[----:B------:R-:W3:Y:S04]  /*ab670*/  LDL.LU.64 R10, [R1+0x36f0] ;  /* 0x0036f000010a7983 */ /* 0x000ee80000300a00 */
[----:B------:R-:W3:Y:S04]  /*ab680*/  LDL.LU R14, [R1+0xb4] ;  /* 0x0000b400010e7983 */ /* 0x000ee80000300800 */
[----:B------:R-:W3:Y:S04]  /*ab690*/  LDL.LU R17, [R1+0xa4] ;  /* 0x0000a40001117983 */ /* 0x000ee80000300800 */
[----:B------:R0:W-:Y:S01]  /*ab6a0*/  STL [R1+0xdd4], R5 ;  /* 0x000dd40501007387 */ /* 0x0001e20000100800 */
[----:B------:R-:W-:-:S02]  /*ab6b0*/  LOP3.LUT R25, R25, 0xffff, RZ, 0xc0, !PT ;  /* 0x0000ffff19197812 */ /* 0x000fc400078ec0ff */
[----:B------:R-:W-:Y:S02]  /*ab6c0*/  LOP3.LUT R23, R23, 0xffff, RZ, 0xc0, !PT ;  /* 0x0000ffff17177812 */ /* 0x000fe400078ec0ff */
[----:B--2---:R-:W-:Y:S02]  /*ab6d0*/  LOP3.LUT R27, R27, 0xffff, RZ, 0xc0, !PT ;  /* 0x0000ffff1b1b7812 */ /* 0x004fe400078ec0ff */
[----:B------:R-:W-:Y:S02]  /*ab6e0*/  LOP3.LUT R26, R26, 0xffff, RZ, 0xc0, !PT ;  /* 0x0000ffff1a1a7812 */ /* 0x000fe400078ec0ff */
[----:B----4-:R-:W-:Y:S02]  /*ab6f0*/  SHF.R.S32.HI R18, RZ, 0x1f, R6 ;  /* 0x0000001fff127819 */ /* 0x010fe40000011406 */
[----:B------:R-:W-:-:S05]  /*ab700*/  IADD3 R4, P3, R6, R0, RZ ;  /* 0x0000000006047210 */ /* 0x000fca0007f7e0ff */
[----:B0-----:R-:W-:Y:S01]  /*ab710*/  IMAD.X R5, R18, 0x1, R2, P3 ;  /* 0x0000000112057824 */ /* 0x001fe200018e0602 */
[----:B------:R-:W-:-:S04]  /*ab720*/  PRMT R6, R28, 0x4210, R26 ;  /* 0x000042101c067816 */ /* 0x000fc8000000001a */
[----:B------:R3:W-:Y:S02]  /*ab730*/  STL.64 [R1+0xdc8], R4 ;  /* 0x000dc80401007387 */ /* 0x0007e40000100a00 */
[----:B---3--:R-:W-:Y:S02]  /*ab740*/  PRMT R4, R7, 0x4210, R27 ;  /* 0x0000421007047816 */ /* 0x008fe4000000001b */
[----:B------:R-:W-:Y:S02]  /*ab750*/  PRMT R5, R3, 0x4210, R25 ;  /* 0x0000421003057816 */ /* 0x000fe40000000019 */
[----:B------:R-:W-:Y:S01]  /*ab760*/  PRMT R7, R12, 0x4210, R23 ;  /* 0x000042100c077816 */ /* 0x000fe20000000017 */
[----:B------:R-:W2:Y:S04]  /*ab770*/  LDL.LU R3, [R1+0x36ec] ;  /* 0x0036ec0001037983 */ /* 0x000ea80000300800 */
[----:B------:R-:W3:Y:S04]  /*ab780*/  LDL.LU R28, [R1+0x36e8] ;  /* 0x0036e800011c7983 */ /* 0x000ee80000300800 */
[----:B------:R0:W-:Y:S04]  /*ab790*/  STSM.16.M88.4 [R16+0x200], R4 ;  /* 0x0002000410007844 */ /* 0x0001e80000000200 */
[----:B0-----:R-:W4:Y:S04]  /*ab7a0*/  LDL.LU.64 R6, [R1+0x36e0] ;  /* 0x0036e00001067983 */ /* 0x001f280000300a00 */
[----:B------:R-:W3:Y:S04]  /*ab7b0*/  LDL.LU.64 R4, [R1+0x36d8] ;  /* 0x0036d80001047983 */ /* 0x000ee80000300a00 */
[----:B------:R-:W4:Y:S04]  /*ab7c0*/  LDL.LU R12, [R1+0xa0] ;  /* 0x0000a000010c7983 */ /* 0x000f280000300800 */
[----:B------:R0:W-:Y:S04]  /*ab7d0*/  STL [R1+0x36c0], R16 ;  /* 0x0036c01001007387 */ /* 0x0001e80000100800 */
[----:B0-----:R-:W2:Y:S04]  /*ab7e0*/  LDL.LU R16, [R1+0xac] ;  /* 0x0000ac0001107983 */ /* 0x001ea80000300800 */
[----:B------:R0:W-:Y:S04]  /*ab7f0*/  STL [R1+0x36a8], R9 ;  /* 0x0036a80901007387 */ /* 0x0001e80000100800 */
[----:B0-----:R-:W4:Y:S04]  /*ab800*/  LDL.LU R9, [R1+0xb0] ;  /* 0x0000b00001097983 */ /* 0x001f280000300800 */
[----:B------:R0:W-:Y:S04]  /*ab810*/  STL [R1+0x36a0], R24 ;  /* 0x0036a01801007387 */ /* 0x0001e80000100800 */
[----:B0-----:R-:W3:Y:S04]  /*ab820*/  LDL.LU R24, [R1+0xbc] ;  /* 0x0000bc0001187983 */ /* 0x001ee80000300800 */
[----:B------:R0:W-:Y:S04]  /*ab830*/  STL [R1+0x369c], R13 ;  /* 0x00369c0d01007387 */ /* 0x0001e80000100800 */
[----:B0-----:R-:W4:Y:S04]  /*ab840*/  LDL.LU R13, [R1+0xd0] ;  /* 0x0000d000010d7983 */ /* 0x001f280000300800 */
[----:B------:R0:W-:Y:S04]  /*ab850*/  STL.64 [R1+0x3670], R22 ;  /* 0x0036701601007387 */ /* 0x0001e80000100a00 */
[----:B0-----:R-:W4:Y:S01]  /*ab860*/  LDL.LU R23, [R1+0x148] ;  /* 0x0001480001177983 */ /* 0x001f220000300800 */
[----:B------:R-:W-:-:S02]  /*ab870*/  SHF.R.U32.HI R14, RZ, 0x8, R14 ;  /* 0x00000008ff0e7819 */ /* 0x000fc4000001160e */
[----:B------:R-:W-:Y:S02]  /*ab880*/  SHF.R.U32.HI R22, RZ, 0x8, R17 ;  /* 0x00000008ff167819 */ /* 0x000fe40000011611 */
[----:B------:R-:W-:Y:S02]  /*ab890*/  LOP3.LUT R14, R14, 0xffff, RZ, 0xc0, !PT ;  /* 0x0000ffff0e0e7812 */ /* 0x000fe400078ec0ff */
[----:B------:R-:W-:Y:S01]  /*ab8a0*/  LOP3.LUT R22, R22, 0xffff, RZ, 0xc0, !PT ;  /* 0x0000ffff16167812 */ /* 0x000fe200078ec0ff */
[----:B------:R-:W-:Y:S03]  /*ab8b0*/  STL.64 [R1+0x3660], R26 ;  /* 0x0036601a01007387 */ /* 0x000fe60000100a00 */
[----:B------:R-:W-:Y:S01]  /*ab8c0*/  PRMT R14, R14, 0x3340, R22 ;  /* 0x000033400e0e7816 */ /* 0x000fe20000000016 */
[----:B------:R-:W4:Y:S04]  /*ab8d0*/  LDL.LU R17, [R1+0xf0] ;  /* 0x0000f00001117983 */ /* 0x000f280000300800 */
[----:B------:R2:W-:Y:S01]  /*ab8e0*/  STL.64 [R1+0x36c8], R14 ;  /* 0x0036c80e01007387 */ /* 0x0005e20000100a00 */
[----:B------:R-:W-:Y:S01]  /*ab8f0*/  BAR.SYNC.DEFER_BLOCKING 0x0 ;  /* 0x0000000000007b1d */ /* 0x000fe20000010000 */
[----:B--2---:R-:W-:-:S04]  /*ab900*/  SHF.R.U32.HI R15, RZ, 0x8, R16 ;  /* 0x00000008ff0f7819 */ /* 0x004fc80000011610 */
[----:B------:R-:W-:Y:S02]  /*ab910*/  LOP3.LUT R15, R15, 0xffff, RZ, 0xc0, !PT ;  /* 0x0000ffff0f0f7812 */ /* 0x000fe400078ec0ff */
[----:B---3--:R-:W-:-:S04]  /*ab920*/  SHF.R.U32.HI R14, RZ, 0x8, R24 ;  /* 0x00000008ff0e7819 */ /* 0x008fc80000011618 */
[----:B------:R-:W-:Y:S02]  /*ab930*/  LOP3.LUT R14, R14, 0xffff, RZ, 0xc0, !PT ;  /* 0x0000ffff0e0e7812 */ /* 0x000fe400078ec0ff */
[----:B----4-:R-:W-:Y:S02]  /*ab940*/  SHF.R.U32.HI R13, RZ, 0x8, R13 ;  /* 0x00000008ff0d7819 */ /* 0x010fe4000001160d */
[----:B------:R-:W-:-:S05]  /*ab950*/  IADD3 R26, P3, R23, R3, RZ ;  /* 0x00000003171a7210 */ /* 0x000fca0007f7e0ff */
[----:B------:R-:W-:-:S05]  /*ab960*/  IMAD.X R27, R18, 0x1, R4, P3 ;  /* 0x00000001121b7824 */ /* 0x000fca00018e0604 */
[----:B------:R0:W-:Y:S01]  /*ab970*/  STL.64 [R1+0xdc0], R26 ;  /* 0x000dc01a01007387 */ /* 0x0001e20000100a00 */
[----:B------:R-:W-:-:S03]  /*ab980*/  LOP3.LUT R16, R13, 0xffff, RZ, 0xc0, !PT ;  /* 0x0000ffff0d107812 */ /* 0x000fc600078ec0ff */
[----:B------:R-:W2:Y:S04]  /*ab990*/  LDL.LU R13, [R1+0xdc] ;  /* 0x0000dc00010d7983 */ /* 0x000ea80000300800 */
[----:B------:R-:W3:Y:S01]  /*ab9a0*/  LDL.LU R24, [R1+0xd4] ;  /* 0x0000d40001187983 */ /* 0x000ee20000300800 */
[----:B0-----:R-:W-:Y:S02]  /*ab9b0*/  PRMT R26, R14, 0x3340, R15 ;  /* 0x000033400e1a7816 */ /* 0x001fe4000000000f */
[----:B------:R-:W-:-:S05]  /*ab9c0*/  IADD3 R14, P3, R23, R5, RZ ;  /* 0x00000005170e7210 */ /* 0x000fca0007f7e0ff */
[----:B------:R-:W-:-:S05]  /*ab9d0*/  IMAD.X R15, R18, 0x1, R7, P3 ;  /* 0x00000001120f7824 */ /* 0x000fca00018e0607 */
[----:B------:R0:W-:Y:S02]  /*ab9e0*/  STL.64 [R1+0xdb8], R14 ;  /* 0x000db80e01007387 */ /* 0x0001e40000100a00 */
[----:B0-----:R-:W-:-:S05]  /*ab9f0*/  IADD3 R14, P3, R23, R6, RZ ;  /* 0x00000006170e7210 */ /* 0x001fca0007f7e0ff */
[----:B------:R-:W-:Y:S02]  /*aba00*/  IMAD.X R15, R18, 0x1, R8, P3 ;  /* 0x00000001120f7824 */ /* 0x000fe400018e0608 */
[----:B------:R-:W4:Y:S01]  /*aba10*/  LDL.LU R18, [R1+0x36d4] ;  /* 0x0036d40001127983 */ /* 0x000f220000300800 */
[----:B------:R-:W-:Y:S02]  /*aba20*/  SHF.R.U32.HI R9, RZ, 0x8, R9 ;  /* 0x00000008ff097819 */ /* 0x000fe40000011609 */
[----:B------:R-:W-:Y:S02]  /*aba30*/  SHF.R.U32.HI R12, RZ, 0x8, R12 ;  /* 0x00000008ff0c7819 */ /* 0x000fe4000001160c */
[----:B------:R-:W-:Y:S02]  /*aba40*/  LOP3.LUT R9, R9, 0xffff, RZ, 0xc0, !PT ;  /* 0x0000ffff09097812 */ /* 0x000fe400078ec0ff */
[----:B------:R-:W-:-:S04]  /*aba50*/  LOP3.LUT R12, R12, 0xffff, RZ, 0xc0, !PT ;  /* 0x0000ffff0c0c7812 */ /* 0x000fc800078ec0ff */
[----:B------:R-:W-:Y:S02]  /*aba60*/  PRMT R12, R9, 0x3340, R12 ;  /* 0x00003340090c7816 */ /* 0x000fe4000000000c */
[----:B------:R-:W-:-:S04]  /*aba70*/  SHF.R.U32.HI R9, RZ, 0x8, R28 ;  /* 0x00000008ff097819 */ /* 0x000fc8000001161c */
[----:B------:R-:W-:Y:S01]  /*aba80*/  LOP3.LUT R9, R9, 0xffff, RZ, 0xc0, !PT ;  /* 0x0000ffff09097812 */ /* 0x000fe200078ec0ff */
[----:B------:R-:W-:Y:S03]  /*aba90*/  STL.64 [R1+0xdb0], R14 ;  /* 0x000db00e01007387 */ /* 0x000fe60000100a00 */
[----:B------:R-:W-:Y:S01]  /*abaa0*/  PRMT R9, R9, 0x3340, R0 ;  /* 0x0000334009097816 */ /* 0x000fe20000000000 */
[----:B------:R-:W3:Y:S04]  /*abab0*/  LDL.LU R28, [R1+0x36d0] ;  /* 0x0036d000011c7983 */ /* 0x000ee80000300800 */
[----:B------:R-:W-:Y:S04]  /*abac0*/  STL.64 [R1+0x36b8], R8 ;  /* 0x0036b80801007387 */ /* 0x000fe80000100a00 */
[----:B----4-:R0:W-:Y:S04]  /*abad0*/  STL.64 [R1+0x36b0], R18 ;  /* 0x0036b01201007387 */ /* 0x0101e80000100a00 */
[----:B0-----:R-:W4:Y:S01]  /*abae0*/  LDL.LU R18, [R1+0x14c] ;  /* 0x00014c0001127983 */ /* 0x001f220000300800 */
[----:B------:R-:W-:-:S03]  /*abaf0*/  SHF.R.U32.HI R14, RZ, 0x8, R17 ;  /* 0x00000008ff0e7819 */ /* 0x000fc60000011611 */
[----:B------:R-:W4:Y:S01]  /*abb00*/  LDL.LU R27, [R1+0xf8] ;  /* 0x0000f800011b7983 */ /* 0x000f220000300800 */
[----:B------:R-:W-:-:S04]  /*abb10*/  LOP3.LUT R14, R14, 0xffff, RZ, 0xc0, !PT ;  /* 0x0000ffff0e0e7812 */ /* 0x000fc800078ec0ff */
[----:B------:R-:W-:Y:S02]  /*abb20*/  PRMT R9, R14, 0x3340, R0 ;  /* 0x000033400e097816 */ /* 0x000fe40000000000 */
[----:B--2---:R-:W-:-:S04]  /*abb30*/  SHF.R.U32.HI R13, RZ, 0x8, R13 ;  /* 0x00000008ff0d7819 */ /* 0x004fc8000001160d */
[----:B------:R-:W-:Y:S02]  /*abb40*/  LOP3.LUT R13, R13, 0xffff, RZ, 0xc0, !PT ;  /* 0x0000ffff0d0d7812 */ /* 0x000fe400078ec0ff */
[----:B---3--:R-:W-:Y:S02]  /*abb50*/  SHF.R.U32.HI R8, RZ, 0x8, R28 ;  /* 0x00000008ff087819 */ /* 0x008fe4000001161c */
[----:B----4-:R-:W-:Y:S02]  /*abb60*/  SHF.R.S32.HI R17, RZ, 0x1f, R18 ;  /* 0x0000001fff117819 */ /* 0x010fe40000011412 */
[----:B------:R-:W-:-:S05]  /*abb70*/  IADD3 R14, P3, R18, R0, RZ ;  /* 0x00000000120e7210 */ /* 0x000fca0007f7e0ff */
[----:B------:R-:W-:-:S05]  /*abb80*/  IMAD.X R15, R17, 0x1, R2, P3 ;  /* 0x00000001110f7824 */ /* 0x000fca00018e0602 */
[----:B------:R0:W-:Y:S04]  /*abb90*/  STL.64 [R1+0xd88], R14 ;  /* 0x000d880e01007387 */ /* 0x0001e80000100a00 */
[----:B------:R-:W2:Y:S04]  /*abba0*/  LDL.LU R22, [R1+0xf4] ;  /* 0x0000f40001167983 */ /* 0x000ea80000300800 */
[----:B------:R-:W3:Y:S01]  /*abbb0*/  LDL.LU R23, [R1+0x58] ;  /* 0x0000580001177983 */ /* 0x000ee20000300800 */
[----:B0-----:R-:W-:-:S03]  /*abbc0*/  SHF.R.U32.HI R14, RZ, 0x8, R24 ;  /* 0x00000008ff0e7819 */ /* 0x001fc60000011618 */
[----:B------:R-:W4:Y:S01]  /*abbd0*/  LDL.LU R28, [R1+0x150] ;  /* 0x00015000011c7983 */ /* 0x000f220000300800 */
[----:B------:R-:W-:-:S04]  /*abbe0*/  LOP3.LUT R14, R14, 0xffff, RZ, 0xc0, !PT ;  /* 0x0000ffff0e0e7812 */ /* 0x000fc800078ec0ff */
[----:B------:R-:W-:Y:S02]  /*abbf0*/  PRMT R13, R13, 0x3340, R14 ;  /* 0x000033400d0d7816 */ /* 0x000fe4000000000e */
[----:B------:R-:W-:-:S05]  /*abc00*/  IADD3 R14, P3, R18, R3, RZ ;  /* 0x00000003120e7210 */ /* 0x000fca0007f7e0ff */
[----:B------:R-:W-:-:S05]  /*abc10*/  IMAD.X R15, R17, 0x1, R4, P3 ;  /* 0x00000001110f7824 */ /* 0x000fca00018e0604 */
[----:B------:R0:W-:Y:S04]  /*abc20*/  STL.64 [R1+0xd80], R14 ;  /* 0x000d800e01007387 */ /* 0x0001e80000100a00 */
[----:B0-----:R-:W2:Y:S01]  /*abc30*/  LDL.LU.64 R14, [R1+0x36c8] ;  /* 0x0036c800010e7983 */ /* 0x001ea20000300a00 */
[----:B------:R-:W-:-:S04]  /*abc40*/  LOP3.LUT R8, R8, 0xffff, RZ, 0xc0, !PT ;  /* 0x0000ffff08087812 */ /* 0x000fc800078ec0ff */
[--C-:B------:R-:W-:Y:S02]  /*abc50*/  PRMT R24, R8, 0x3340, R0.reuse ;  /* 0x0000334008187816 */ /* 0x100fe40000000000 */
[----:B------:R-:W-:Y:S02]  /*abc60*/  IADD3 R8, P3, R18, R5, RZ ;  /* 0x0000000512087210 */ /* 0x000fe40007f7e0ff */
[----:B------:R-:W-:Y:S02]  /*abc70*/  PRMT R16, R16, 0x3340, R0 ;  /* 0x0000334010107816 */ /* 0x000fe40000000000 */
[----:B------:R-:W-:Y:S01]  /*abc80*/  PRMT R26, R26, 0x5410, R9 ;  /* 0x000054101a1a7816 */ /* 0x000fe20000000009 */
[----:B------:R-:W-:Y:S01]  /*abc90*/  IMAD.X R9, R17, 0x1, R7, P3 ;  /* 0x0000000111097824 */ /* 0x000fe200018e0607 */
[----:B--2---:R-:W-:Y:S02]  /*abca0*/  PRMT R14, R14, 0x5410, R16 ;  /* 0x000054100e0e7816 */ /* 0x004fe40000000010 */
[----:B------:R-:W2:Y:S04]  /*abcb0*/  LDL.LU R16, [R1+0x36c0] ;  /* 0x0036c00001107983 */ /* 0x000ea80000300800 */
[----:B------:R0:W-:Y:S04]  /*abcc0*/  STL.64 [R1+0xda8], R8 ;  /* 0x000da80801007387 */ /* 0x0001e80000100a00 */
[----:B0-----:R-:W3:Y:S01]  /*abcd0*/  LDL.LU.64 R8, [R1+0x36b8] ;  /* 0x0036b80001087983 */ /* 0x001ee20000300a00 */
[----:B------:R-:W-:-:S03]  /*abce0*/  IADD3 R18, P3, R18, R6, RZ ;  /* 0x0000000612127210 */ /* 0x000fc60007f7e0ff */
[----:B------:R0:W-:Y:S04]  /*abcf0*/  STL.64 [R1+0x3680], R6 ;  /* 0x0036800601007387 */ /* 0x0001e80000100a00 */
[----:B------:R1:W-:Y:S01]  /*abd00*/  STL [R1+0xda0], R18 ;  /* 0x000da01201007387 */ /* 0x0003e20000100800 */
[----:B0-----:R-:W-:Y:S02]  /*abd10*/  IMAD.MOV.U32 R7, RZ, RZ, R19 ;  /* 0x000000ffff077224 */ /* 0x001fe400078e0013 */
[----:B------:R-:W-:Y:S02]  /*abd20*/  IMAD.MOV.U32 R7, RZ, RZ, R17 ;  /* 0x000000ffff077224 */ /* 0x000fe400078e0011 */
[----:B------:R-:W-:Y:S02]  /*abd30*/  IMAD.MOV.U32 R6, RZ, RZ, R18 ;  /* 0x000000ffff067224 */ /* 0x000fe400078e0012 */
[----:B-1----:R-:W4:Y:S04]  /*abd40*/  LDL.LU.64 R18, [R1+0x36b0] ;  /* 0x0036b00001127983 */ /* 0x002f280000300a00 */
[----:B------:R-:W2:Y:S04]  /*abd50*/  LDL.LU R17, [R1+0x36ac] ;  /* 0x0036ac0001117983 */ /* 0x000ea80000300800 */
[----:B------:R0:W-:Y:S04]  /*abd60*/  STL.64 [R1+0x3678], R4 ;  /* 0x0036780401007387 */ /* 0x0001e80000100a00 */
[----:B0-----:R-:W2:Y:S04]  /*abd70*/  LDL.LU R4, [R1+0x110] ;  /* 0x0001100001047983 */ /* 0x001ea80000300800 */
[----:B------:R-:W2:Y:S01]  /*abd80*/  LDL.LU R5, [R1+0xfc] ;  /* 0x0000fc0001057983 */ /* 0x000ea20000300800 */
[----:B---3--:R-:W-:Y:S01]  /*abd90*/  IMAD.X R7, R7, 0x1, R8, P3 ;  /* 0x0000000107077824 */ /* 0x008fe200018e0608 */
[----:B------:R-:W-:-:S04]  /*abda0*/  PRMT R6, R12, 0x5410, R9 ;  /* 0x000054100c067816 */ /* 0x000fc80000000009 */
[----:B------:R0:W-:Y:S04]  /*abdb0*/  STL [R1+0xda4], R7 ;  /* 0x000da40701007387 */ /* 0x0001e80000100800 */
[----:B------:R-:W3:Y:S04]  /*abdc0*/  LDL.LU R9, [R1+0x36a8] ;  /* 0x0036a80001097983 */ /* 0x000ee80000300800 */
[----:B------:R-:W3:Y:S04]  /*abdd0*/  LDL.LU R12, [R1+0x36a4] ;  /* 0x0036a400010c7983 */ /* 0x000ee80000300800 */
[----:B----4-:R-:W-:Y:S04]  /*abde0*/  STL.64 [R1+0x3690], R18 ;  /* 0x0036901201007387 */ /* 0x010fe80000100a00 */
[----:B--2---:R-:W-:Y:S01]  /*abdf0*/  STL.64 [R1+0x3688], R16 ;  /* 0x0036881001007387 */ /* 0x004fe20000100a00 */
[----:B0-----:R-:W-:-:S03]  /*abe00*/  PRMT R7, R13, 0x5410, R24 ;  /* 0x000054100d077816 */ /* 0x001fc60000000018 */
[----:B------:R-:W2:Y:S01]  /*abe10*/  LDL.LU R24, [R1+0x36a0] ;  /* 0x0036a00001187983 */ /* 0x000ea20000300800 */
[----:B------:R-:W-:-:S03]  /*abe20*/  PRMT R6, R6, 0x5210, R27 ;  /* 0x0000521006067816 */ /* 0x000fc6000000001b */
[----:B------:R-:W4:Y:S01]  /*abe30*/  LDL.LU R13, [R1+0x369c] ;  /* 0x00369c00010d7983 */ /* 0x000f220000300800 */
[----:B------:R-:W-:-:S03]  /*abe40*/  PRMT R4, R14, 0x5210, R4 ;  /* 0x000052100e047816 */ /* 0x000fc60000000004 */
[----:B------:R-:W4:Y:S04]  /*abe50*/  LDL.LU R14, [R1+0x3698] ;  /* 0x00369800010e7983 */ /* 0x000f280000300800 */
[----:B------:R-:W2:Y:S04]  /*abe60*/  LDL.LU R27, [R1+0x40] ;  /* 0x00004000011b7983 */ /* 0x000ea80000300800 */
[----:B---3--:R-:W0:Y:S04]  /*abe70*/  LDS.128 R16, [R12] ;  /* 0x000000000c107984 */ /* 0x008e280000000c00 */
[----:B0-----:R-:W-:Y:S04]  /*abe80*/  STL.64 [R1+0x2c0], R16 ;  /* 0x0002c01001007387 */ /* 0x001fe80000100a00 */
[----:B------:R-:W-:Y:S04]  /*abe90*/  STL.64 [R1+0x2c8], R18 ;  /* 0x0002c81201007387 */ /* 0x000fe80000100a00 */
[----:B------:R-:W0:Y:S04]  /*abea0*/  LDS.128 R16, [R12+0x400] ;  /* 0x000400000c107984 */ /* 0x000e280000000c00 */
[----:B0-----:R-:W-:Y:S04]  /*abeb0*/  STL.64 [R1+0x2b0], R16 ;  /* 0x0002b01001007387 */ /* 0x001fe80000100a00 */
[----:B------:R0:W-:Y:S04]  /*abec0*/  STL.64 [R1+0x2b8], R18 ;  /* 0x0002b81201007387 */ /* 0x0001e80000100a00 */
[----:B0-----:R-:W3:Y:S04]  /*abed0*/  LDL.LU.64 R18, [R1+0x3690] ;  /* 0x0036900001127983 */ /* 0x001ee80000300a00 */
[----:B------:R-:W4:Y:S01]  /*abee0*/  LDL.LU.64 R16, [R1+0x3688] ;  /* 0x0036880001107983 */ /* 0x000f220000300a00 */
[----:B------:R-:W-:-:S02]  /*abef0*/  PRMT R5, R26, 0x5210, R5 ;  /* 0x000052101a057816 */ /* 0x000fc40000000005 */
[----:B------:R-:W-:Y:S01]  /*abf00*/  PRMT R7, R7, 0x5210, R22 ;  /* 0x0000521007077816 */ /* 0x000fe20000000016 */
[----:B------:R-:W-:Y:S06]  /*abf10*/  BAR.SYNC.DEFER_BLOCKING 0x0 ;  /* 0x0000000000007b1d */ /* 0x000fec0000010000 */
[----:B------:R0:W-:Y:S01]  /*abf20*/  STL [R1+0x3614], R12 ;  /* 0x0036140c01007387 */ /* 0x0001e20000100800 */
[----:B------:R-:W-:-:S04]  /*abf30*/  SHF.R.U32.HI R15, RZ, 0x8, R15 ;  /* 0x00000008ff0f7819 */ /* 0x000fc8000001160f */
[----:B------:R-:W-:Y:S02]  /*abf40*/  LOP3.LUT R15, R15, 0xffff, RZ, 0xc0, !PT ;  /* 0x0000ffff0f0f7812 */ /* 0x000fe400078ec0ff */
[----:B0-----:R-:W-:Y:S01]  /*abf50*/  SHF.R.U32.HI R12, RZ, 0x8, R23 ;  /* 0x00000008ff0c7819 */ /* 0x001fe20000011617 */
[----:B----4-:R0:W-:Y:S04]  /*abf60*/  STSM.16.M88.4 [R16], R4 ;  /* 0x0000000410007844 */ /* 0x0101e80000000200 */
[----:B0-----:R-:W4:Y:S04]  /*abf70*/  LDL.LU.64 R6, [R1+0x3680] ;  /* 0x0036800001067983 */ /* 0x001f280000300a00 */
[----:B------:R-:W2:Y:S01]  /*abf80*/  LDL.LU.64 R4, [R1+0x3678] ;  /* 0x0036780001047983 */ /* 0x000ea20000300a00 */
[----:B------:R-:W-:-:S02]  /*abf90*/  LOP3.LUT R12, R12, 0xffff, RZ, 0xc0, !PT ;  /* 0x0000ffff0c0c7812 */ /* 0x000fc400078ec0ff */
[----:B------:R-:W-:Y:S02]  /*abfa0*/  IADD3 R22, P3, R28, R0, RZ ;  /* 0x000000001c167210 */ /* 0x000fe40007f7e0ff */
[----:B------:R-:W-:Y:S02]  /*abfb0*/  PRMT R15, R12, 0x3340, R15 ;  /* 0x000033400c0f7816 */ /* 0x000fe4000000000f */
[----:B------:R-:W-:Y:S01]  /*abfc0*/  SHF.R.S32.HI R12, RZ, 0x1f, R28 ;  /* 0x0000001fff0c7819 */ /* 0x000fe2000001141c */
[----:B------:R0:W-:Y:S04]  /*abfd0*/  STL [R1+0x3658], R16 ;  /* 0x0036581001007387 */ /* 0x0001e80000100800 */
[----:B------:R-:W-:-:S05]  /*abfe0*/  IMAD.X R23, R12, 0x1, R2, P3 ;  /* 0x000000010c177824 */ /* 0x000fca00018e0602 */
[----:B------:R1:W-:Y:S01]  /*abff0*/  STL.64 [R1+0xd70], R22 ;  /* 0x000d701601007387 */ /* 0x0003e20000100a00 */
[----:B0-----:R-:W-:-:S03]  /*ac000*/  SHF.R.U32.HI R16, RZ, 0x8, R29 ;  /* 0x00000008ff107819 */ /* 0x001fc6000001161d */
[----:B------:R-:W3:Y:S01]  /*ac010*/  LDL.LU R29, [R1+0x154] ;  /* 0x00015400011d7983 */ /* 0x000ee20000300800 */
[----:B-1----:R-:W-:-:S05]  /*ac020*/  IADD3 R22, P3, R28, R3, RZ ;  /* 0x000000031c167210 */ /* 0x002fca0007f7e0ff */
[----:B--2---:R-:W-:-:S05]  /*ac030*/  IMAD.X R23, R12, 0x1, R4, P3 ;  /* 0x000000010c177824 */ /* 0x004fca00018e0604 */
[----:B------:R0:W-:Y:S04]  /*ac040*/  STL.64 [R1+0xd68], R22 ;  /* 0x000d681601007387 */ /* 0x0001e80000100a00 */
[----:B0-----:R-:W2:Y:S01]  /*ac050*/  LDL.LU.64 R22, [R1+0x3670] ;  /* 0x0036700001167983 */ /* 0x001ea20000300a00 */
[----:B------:R-:W-:Y:S02]  /*ac060*/  SHF.R.U32.HI R11, RZ, 0x8, R11 ;  /* 0x00000008ff0b7819 */ /* 0x000fe4000001160b */
[----:B------:R-:W-:Y:S02]  /*ac070*/  LOP3.LUT R16, R16, 0xffff, RZ, 0xc0, !PT ;  /* 0x0000ffff10107812 */ /* 0x000fe400078ec0ff */
[----:B------:R-:W-:Y:S02]  /*ac080*/  LOP3.LUT R11, R11, 0xffff, RZ, 0xc0, !PT ;  /* 0x0000ffff0b0b7812 */ /* 0x000fe400078ec0ff */
[----:B------:R-:W-:-:S02]  /*ac090*/  IADD3 R26, P3, R28, R5, RZ ;  /* 0x000000051c1a7210 */ /* 0x000fc40007f7e0ff */
[----:B------:R-:W-:Y:S02]  /*ac0a0*/  PRMT R11, R11, 0x3340, R16 ;  /* 0x000033400b0b7816 */ /* 0x000fe40000000010 */
[----:B------:R-:W-:Y:S01]  /*ac0b0*/  SHF.R.U32.HI R16, RZ, 0x8, R27 ;  /* 0x00000008ff107819 */ /* 0x000fe2000001161b */
[----:B----4-:R-:W-:-:S05]  /*ac0c0*/  IMAD.X R27, R12, 0x1, R7, P3 ;  /* 0x000000010c1b7824 */ /* 0x010fca00018e0607 */
[----:B------:R0:W-:Y:S04]  /*ac0d0*/  STL.64 [R1+0xd60], R26 ;  /* 0x000d601a01007387 */ /* 0x0001e80000100a00 */
[----:B------:R1:W-:Y:S01]  /*ac0e0*/  STL.64 [R1+0x3668], R6 ;  /* 0x0036680601007387 */ /* 0x0003e20000100a00 */
[----:B0-----:R-:W-:Y:S02]  /*ac0f0*/  IADD3 R26, P3, R28, R6, RZ ;  /* 0x000000061c1a7210 */ /* 0x001fe40007f7e0ff */
[----:B-1----:R-:W-:Y:S02]  /*ac100*/  SHF.R.U32.HI R6, RZ, 0x8, R24 ;  /* 0x00000008ff067819 */ /* 0x002fe40000011618 */
[----:B------:R-:W-:Y:S02]  /*ac110*/  SHF.R.U32.HI R7, RZ, 0x8, R13 ;  /* 0x00000008ff077819 */ /* 0x000fe4000001160d */
[----:B------:R-:W-:-:S02]  /*ac120*/  LOP3.LUT R6, R6, 0xffff, RZ, 0xc0, !PT ;  /* 0x0000ffff06067812 */ /* 0x000fc400078ec0ff */
[----:B------:R-:W-:Y:S01]  /*ac130*/  LOP3.LUT R7, R7, 0xffff, RZ, 0xc0, !PT ;  /* 0x0000ffff07077812 */ /* 0x000fe200078ec0ff */
[----:B------:R-:W-:Y:S01]  /*ac140*/  IMAD.X R27, R12, 0x1, R8, P3 ;  /* 0x000000010c1b7824 */ /* 0x000fe200018e0608 */
[----:B------:R-:W-:Y:S02]  /*ac150*/  SHF.R.U32.HI R9, RZ, 0x8, R9 ;  /* 0x00000008ff097819 */ /* 0x000fe40000011609 */
[----:B------:R-:W-:Y:S02]  /*ac160*/  PRMT R12, R6, 0x3340, R7 ;  /* 0x00003340060c7816 */ /* 0x000fe40000000007 */
[----:B---3--:R-:W-:Y:S02]  /*ac170*/  SHF.R.U32.HI R6, RZ, 0x8, R18 ;  /* 0x00000008ff067819 */ /* 0x008fe40000011612 */
[----:B------:R-:W-:Y:S02]  /*ac180*/  LOP3.LUT R9, R9, 0xffff, RZ, 0xc0, !PT ;  /* 0x0000ffff09097812 */ /* 0x000fe400078ec0ff */
[----:B------:R-:W-:-:S02]  /*ac190*/  LOP3.LUT R16, R16, 0xffff, RZ, 0xc0, !PT ;  /* 0x0000ffff10107812 */ /* 0x000fc400078ec0ff */
[----:B------:R-:W-:Y:S01]  /*ac1a0*/  LOP3.LUT R6, R6, 0xffff, RZ, 0xc0, !PT ;  /* 0x0000ffff06067812 */ /* 0x000fe200078ec0ff */
[----:B------:R0:W-:Y:S01]  /*ac1b0*/  STL.64 [R1+0xd58], R26 ;  /* 0x000d581a01007387 */ /* 0x0001e20000100a00 */
[----:B------:R-:W-:Y:S02]  /*ac1c0*/  PRMT R9, R9, 0x3340, R16 ;  /* 0x0000334009097816 */ /* 0x000fe40000000010 */
[----:B------:R-:W-:Y:S01]  /*ac1d0*/  SHF.R.S32.HI R16, RZ, 0x1f, R29 ;  /* 0x0000001fff107819 */ /* 0x000fe2000001141d */
[----:B------:R-:W3:Y:S01]  /*ac1e0*/  LDL.LU R13, [R1+0x158] ;  /* 0x00015800010d7983 */ /* 0x000ee20000300800 */
[----:B------:R-:W-:Y:S02]  /*ac1f0*/  SHF.R.U32.HI R14, RZ, 0x8, R14 ;  /* 0x00000008ff0e7819 */ /* 0x000fe4000001160e */
[----:B0-----:R-:W-:Y:S02]  /*ac200*/  PRMT R26, R6, 0x3340, R0 ;  /* 0x00003340061a7816 */ /* 0x001fe40000000000 */
[----:B------:R-:W-:-:S02]  /*ac210*/  IADD3 R6, P3, R29, R0, RZ ;  /* 0x000000001d067210 */ /* 0x000fc40007f7e0ff */
[----:B------:R-:W-:Y:S02]  /*ac220*/  SHF.R.U32.HI R17, RZ, 0x8, R17 ;  /* 0x00000008ff117819 */ /* 0x000fe40000011611 */
[----:B------:R-:W-:Y:S02]  /*ac230*/  LOP3.LUT R14, R14, 0xffff, RZ, 0xc0, !PT ;  /* 0x0000ffff0e0e7812 */ /* 0x000fe400078ec0ff */
[----:B------:R-:W-:Y:S02]  /*ac240*/  LOP3.LUT R17, R17, 0xffff, RZ, 0xc0, !PT ;  /* 0x0000ffff11117812 */ /* 0x000fe400078ec0ff */
[--C-:B------:R-:W-:Y:S02]  /*ac250*/  PRMT R14, R14, 0x3340, R0.reuse ;  /* 0x000033400e0e7816 */ /* 0x100fe40000000000 */
[----:B------:R-:W-:-:S04]  /*ac260*/  PRMT R17, R17, 0x3340, R0 ;  /* 0x0000334011117816 */ /* 0x000fc80000000000 */
[----:B------:R-:W-:Y:S02]  /*ac270*/  PRMT R24, R15, 0x5410, R17 ;  /* 0x000054100f187816 */ /* 0x000fe40000000011 */
[----:B--2---:R-:W-:-:S04]  /*ac280*/  SHF.R.U32.HI R7, RZ, 0x8, R22 ;  /* 0x00000008ff077819 */ /* 0x004fc80000011616 */
[----:B------:R-:W-:-:S04]  /*ac290*/  LOP3.LUT R7, R7, 0xffff, RZ, 0xc0, !PT ;  /* 0x0000ffff07077812 */ /* 0x000fc800078ec0ff */
[----:B------:R-:W-:Y:S01]  /*ac2a0*/  PRMT R27, R7, 0x3340, R0 ;  /* 0x00003340071b7816 */ /* 0x000fe20000000000 */
[----:B------:R-:W-:-:S05]  /*ac2b0*/  IMAD.X R7, R16, 0x1, R2, P3 ;  /* 0x0000000110077824 */ /* 0x000fca00018e0602 */
[----:B------:R0:W-:Y:S01]  /*ac2c0*/  STL.64 [R1+0xd28], R6 ;  /* 0x000d280601007387 */ /* 0x0001e20000100a00 */
[----:B------:R-:W-:-:S03]  /*ac2d0*/  PRMT R22, R11, 0x5410, R14 ;  /* 0x000054100b167816 */ /* 0x000fc6000000000e */
[----:B------:R-:W2:Y:S04]  /*ac2e0*/  LDL.LU R11, [R1+0x10d0] ;  /* 0x0010d000010b7983 */ /* 0x000ea80000300800 */
[----:B------:R-:W2:Y:S01]  /*ac2f0*/  LDL.LU R14, [R1+0x10d4] ;  /* 0x0010d400010e7983 */ /* 0x000ea20000300800 */
[----:B0-----:R-:W-:-:S03]  /*ac300*/  IADD3 R6, P3, R29, R3, RZ ;  /* 0x000000031d067210 */ /* 0x001fc60007f7e0ff */
[----:B------:R-:W4:Y:S02]  /*ac310*/  LDL.LU R15, [R1+0x10d8] ;  /* 0x0010d800010f7983 */ /* 0x000f240000300800 */
[----:B------:R-:W-:Y:S02]  /*ac320*/  IMAD.X R7, R16, 0x1, R4, P3 ;  /* 0x0000000110077824 */ /* 0x000fe400018e0604 */
[----:B------:R-:W4:Y:S04]  /*ac330*/  LDL.LU R17, [R1+0x10dc] ;  /* 0x0010dc0001117983 */ /* 0x000f280000300800 */
[----:B------:R0:W-:Y:S04]  /*ac340*/  STL.64 [R1+0xd38], R6 ;  /* 0x000d380601007387 */ /* 0x0001e80000100a00 */
[----:B0-----:R-:W3:Y:S01]  /*ac350*/  LDL.LU.64 R6, [R1+0x3668] ;  /* 0x0036680001067983 */ /* 0x001ee20000300a00 */
[----:B------:R-:W-:-:S02]  /*ac360*/  PRMT R9, R9, 0x5410, R26 ;  /* 0x0000541009097816 */ /* 0x000fc4000000001a */
[----:B------:R-:W-:Y:S01]  /*ac370*/  IADD3 R26, P3, R29, R5, RZ ;  /* 0x000000051d1a7210 */ /* 0x000fe20007f7e0ff */
[----:B------:R-:W4:Y:S01]  /*ac380*/  LDL R18, [R1+0x15c] ;  /* 0x00015c0001127983 */ /* 0x000f220000100800 */
[----:B------:R-:W-:-:S03]  /*ac390*/  PRMT R12, R12, 0x5410, R27 ;  /* 0x000054100c0c7816 */ /* 0x000fc6000000001b */
[----:B---3--:R-:W-:-:S05]  /*ac3a0*/  IMAD.X R27, R16, 0x1, R7, P3 ;  /* 0x00000001101b7824 */ /* 0x008fca00018e0607 */
[----:B------:R0:W-:Y:S04]  /*ac3b0*/  STL.64 [R1+0xd50], R26 ;  /* 0x000d501a01007387 */ /* 0x0001e80000100a00 */
[----:B0-----:R-:W3:Y:S01]  /*ac3c0*/  LDL.LU.64 R26, [R1+0x3660] ;  /* 0x00366000011a7983 */ /* 0x001ee20000300a00 */
[----:B------:R-:W-:-:S05]  /*ac3d0*/  IADD3 R28, P3, R29, R6, RZ ;  /* 0x000000061d1c7210 */ /* 0x000fca0007f7e0ff */
[----:B------:R-:W-:Y:S02]  /*ac3e0*/  IMAD.X R29, R16, 0x1, R8, P3 ;  /* 0x00000001101d7824 */ /* 0x000fe400018e0608 */
[----:B------:R-:W2:Y:S01]  /*ac3f0*/  LDL.LU R16, [R1+0x3658] ;  /* 0x0036580001107983 */ /* 0x000ea20000300800 */
[----:B------:R-:W-:-:S03]  /*ac400*/  PRMT R25, R22, 0x5210, R25 ;  /* 0x0000521016197816 */ /* 0x000fc60000000019 */
[----:B------:R-:W4:Y:S04]  /*ac410*/  LDL.LU R22, [R1+0x160] ;  /* 0x0001600001167983 */ /* 0x000f280000300800 */
[----:B------:R0:W-:Y:S02]  /*ac420*/  STL.64 [R1+0xd48], R28 ;  /* 0x000d481c01007387 */ /* 0x0001e40000100a00 */
[----:B0-----:R-:W-:Y:S02]  /*ac430*/  IADD3 R28, P3, R13, R0, RZ ;  /* 0x000000000d1c7210 */ /* 0x001fe40007f7e0ff */
[----:B---3--:R-:W-:Y:S02]  /*ac440*/  PRMT R26, R9, 0x5210, R26 ;  /* 0x00005210091a7816 */ /* 0x008fe4000000001a */
[----:B------:R-:W-:-:S05]  /*ac450*/  SHF.R.S32.HI R9, RZ, 0x1f, R13 ;  /* 0x0000001fff097819 */ /* 0x000fca000001140d */
[----:B------:R-:W-:-:S05]  /*ac460*/  IMAD.X R29, R9, 0x1, R2, P3 ;  /* 0x00000001091d7824 */ /* 0x000fca00018e0602 */
[----:B------:R0:W-:Y:S02]  /*ac470*/  STL.64 [R1+0xd40], R28 ;  /* 0x000d401c01007387 */ /* 0x0001e40000100a00 */
[----:B0-----:R-:W-:-:S05]  /*ac480*/  IADD3 R28, P3, R13, R3, RZ ;  /* 0x000000030d1c7210 */ /* 0x001fca0007f7e0ff */
[----:B------:R-:W-:-:S05]  /*ac490*/  IMAD.X R29, R9, 0x1, R4, P3 ;  /* 0x00000001091d7824 */ /* 0x000fca00018e0604 */
[----:B------:R0:W-:Y:S01]  /*ac4a0*/  STL.64 [R1+0xd78], R28 ;  /* 0x000d781c01007387 */ /* 0x0001e20000100a00 */
[----:B------:R-:W-:Y:S02]  /*ac4b0*/  PRMT R24, R24, 0x5210, R27 ;  /* 0x0000521018187816 */ /* 0x000fe4000000001b */
[----:B------:R-:W-:Y:S02]  /*ac4c0*/  PRMT R27, R12, 0x5210, R23 ;  /* 0x000052100c1b7816 */ /* 0x000fe40000000017 */
[----:B0-----:R-:W-:-:S05]  /*ac4d0*/  IADD3 R28, P3, R13, R5, RZ ;  /* 0x000000050d1c7210 */ /* 0x001fca0007f7e0ff */
[----:B------:R-:W-:Y:S01]  /*ac4e0*/  IMAD.X R29, R9, 0x1, R7, P3 ;  /* 0x00000001091d7824 */ /* 0x000fe200018e0607 */
[----:B------:R-:W-:Y:S01]  /*ac4f0*/  IADD3 R12, P3, R13, R6, RZ ;  /* 0x000000060d0c7210 */ /* 0x000fe20007f7e0ff */
[----:B------:R0:W-:Y:S04]  /*ac500*/  STL.64 [R1+0x3650], R6 ;  /* 0x0036500601007387 */ /* 0x0001e80000100a00 */
[----:B------:R-:W-:Y:S01]  /*ac510*/  IMAD.X R13, R9, 0x1, R8, P3 ;  /* 0x00000001090d7824 */ /* 0x000fe200018e0608 */
[----:B------:R-:W-:Y:S04]  /*ac520*/  STL.64 [R1+0xd98], R28 ;  /* 0x000d981c01007387 */ /* 0x000fe80000100a00 */
[----:B--2---:R-:W-:Y:S04]  /*ac530*/  STL [R1+0x3618], R16 ;  /* 0x0036181001007387 */ /* 0x004fe80000100800 */
[----:B------:R1:W-:Y:S01]  /*ac540*/  STL.64 [R1+0xd90], R12 ;  /* 0x000d900c01007387 */ /* 0x0003e20000100a00 */
[----:B0-----:R-:W-:-:S02]  /*ac550*/  F2FP.SATFINITE.E5M2.F32.PACK_AB_MERGE_C R6, R14, R11, RZ ;  /* 0x0000000b0e06723e */ /* 0x001fc400048060ff */
[----:B----4-:R-:W-:Y:S02]  /*ac560*/  SHF.R.S32.HI R9, RZ, 0x1f, R18 ;  /* 0x0000001fff097819 */ /* 0x010fe40000011412 */
[----:B-1----:R-:W-:-:S05]  /*ac570*/  F2FP.SATFINITE.E5M2.F32.PACK_AB_MERGE_C R12, R17, R15, RZ ;  /* 0x0000000f110c723e */ /* 0x002fca00048060ff */
[----:B------:R-:W-:Y:S04]  /*ac580*/  STL [R1+0x361c], R12 ;  /* 0x00361c0c01007387 */ /* 0x000fe80000100800 */
[----:B------:R0:W-:Y:S02]  /*ac590*/  STL [R1+0x58], R6 ;  /* 0x0000580601007387 */ /* 0x0001e40000100800 */
[----:B0-----:R-:W-:Y:S02]  /*ac5a0*/  IADD3 R6, P3, R18, R0, RZ ;  /* 0x0000000012067210 */ /* 0x001fe40007f7e0ff */
[----:B------:R-:W-:Y:S03]  /*ac5b0*/  STL [R1+0x14], R9 ;  /* 0x0000140901007387 */ /* 0x000fe60000100800 */
[----:B------:R-:W-:Y:S01]  /*ac5c0*/  IMAD.X R7, R9, 0x1, R2, P3 ;  /* 0x0000000109077824 */ /* 0x000fe200018e0602 */
[----:B------:R-:W-:Y:S04]  /*ac5d0*/  STSM.16.M88.4 [R16+0x200], R24 ;  /* 0x0002001810007844 */ /* 0x000fe80000000200 */
[----:B------:R0:W-:Y:S04]  /*ac5e0*/  STL.64 [R1+0xd30], R6 ;  /* 0x000d300601007387 */ /* 0x0001e80000100a00 */
[----:B0-----:R-:W2:Y:S04]  /*ac5f0*/  LDL.LU R6, [R1+0x12c0] ;  /* 0x0012c00001067983 */ /* 0x001ea80000300800 */
[----:B------:R-:W2:Y:S04]  /*ac600*/  LDL.LU R26, [R1+0x12c4] ;  /* 0x0012c400011a7983 */ /* 0x000ea80000300800 */
[----:B------:R-:W3:Y:S04]  /*ac610*/  LDL.LU R7, [R1+0x12c8] ;  /* 0x0012c80001077983 */ /* 0x000ee80000300800 */
[----:B------:R-:W3:Y:S04]  /*ac620*/  LDL.LU R25, [R1+0x12cc] ;  /* 0x0012cc0001197983 */ /* 0x000ee80000300800 */
[----:B------:R-:W4:Y:S04]  /*ac630*/  LDL.LU R16, [R1+0xa84] ;  /* 0x000a840001107983 */ /* 0x000f280000300800 */
[----:B------:R-:W4:Y:S04]  /*ac640*/  LDL.LU R28, [R1+0xa8c] ;  /* 0x000a8c00011c7983 */ /* 0x000f280000300800 */
[----:B------:R-:W4:Y:S04]  /*ac650*/  LDL.LU R13, [R1+0x9b4] ;  /* 0x0009b400010d7983 */ /* 0x000f280000300800 */
[----:B------:R-:W2:Y:S01]  /*ac660*/  LDL.LU R23, [R1+0x9bc] ;  /* 0x0009bc0001177983 */ /* 0x000ea20000300800 */
[----:B------:R-:W-:Y:S06]  /*ac670*/  BAR.SYNC.DEFER_BLOCKING 0x0 ;  /* 0x0000000000007b1d */ /* 0x000fec0000010000 */
[----:B--2---:R0:W-:Y:S04]  /*ac680*/  STL.64 [R1+0x3638], R22 ;  /* 0x0036381601007387 */ /* 0x0041e80000100a00 */
[----:B0-----:R-:W2:Y:S04]  /*ac690*/  LDL.LU R22, [R1+0xa88] ;  /* 0x000a880001167983 */ /* 0x001ea80000300800 */
[----:B------:R-:W3:Y:S04]  /*ac6a0*/  LDL.LU R23, [R1+0x15c] ;  /* 0x00015c0001177983 */ /* 0x000ee80000300800 */
[----:B------:R-:W2:Y:S04]  /*ac6b0*/  LDL.LU R27, [R1+0x730] ;  /* 0x00073000011b7983 */ /* 0x000ea80000300800 */
[----:B------:R-:W4:Y:S04]  /*ac6c0*/  LDL.LU R9, [R1+0x734] ;  /* 0x0007340001097983 */ /* 0x000f280000300800 */
[----:B----4-:R0:W-:Y:S04]  /*ac6d0*/  STL.64 [R1+0x3648], R8 ;  /* 0x0036480801007387 */ /* 0x0101e80000100a00 */
[----:B0-----:R-:W4:Y:S04]  /*ac6e0*/  LDL.LU R9, [R1+0xa80] ;  /* 0x000a800001097983 */ /* 0x001f280000300800 */
[----:B------:R0:W-:Y:S04]  /*ac6f0*/  STL [R1+0x3640], R21 ;  /* 0x0036401501007387 */ /* 0x0001e80000100800 */
[----:B0-----:R-:W2:Y:S04]  /*ac700*/  LDL.LU R21, [R1+0x14] ;  /* 0x0000140001157983 */ /* 0x001ea80000300800 */
[----:B------:R-:W4:Y:S04]  /*ac710*/  LDL.LU R29, [R1+0x73c] ;  /* 0x00073c00011d7983 */ /* 0x000f280000300800 */
[----:B------:R-:W4:Y:S04]  /*ac720*/  LDL.LU R24, [R1+0x674] ;  /* 0x0006740001187983 */ /* 0x000f280000300800 */
[----:B------:R-:W4:Y:S04]  /*ac730*/  LDL.LU R18, [R1+0x67c] ;  /* 0x00067c0001127983 */ /* 0x000f280000300800 */
[----:B------:R-:W3:Y:S04]  /*ac740*/  LDL.LU R12, [R1+0x400] ;  /* 0x00040000010c7983 */ /* 0x000ee80000300800 */
[----:B---3--:R0:W-:Y:S04]  /*ac750*/  STL [R1+0x3620], R12 ;  /* 0x0036200c01007387 */ /* 0x0081e80000100800 */
[----:B0-----:R-:W3:Y:S04]  /*ac760*/  LDL.LU R12, [R1+0x678] ;  /* 0x00067800010c7983 */ /* 0x001ee80000300800 */
[----:B------:R-:W2:Y:S01]  /*ac770*/  LDL.LU R11, [R1+0x404] ;  /* 0x00040400010b7983 */ /* 0x000ea20000300800 */
[----:B------:R-:W-:-:S03]  /*ac780*/  F2FP.SATFINITE.E5M2.F32.PACK_AB_MERGE_C R26, R26, R6, RZ ;  /* 0x000000061a1a723e */ /* 0x000fc600048060ff */
[----:B--2---:R0:W-:Y:S04]  /*ac790*/  STL.64 [R1+0x3630], R10 ;  /* 0x0036300a01007387 */ /* 0x0041e80000100a00 */
[----:B0-----:R-:W2:Y:S04]  /*ac7a0*/  LDL.LU R10, [R1+0x9b0] ;  /* 0x0009b000010a7983 */ /* 0x001ea80000300800 */
[----:B------:R-:W3:Y:S04]  /*ac7b0*/  LDL.LU R11, [R1+0x9b8] ;  /* 0x0009b800010b7983 */ /* 0x000ee80000300800 */
[----:B------:R-:W3:Y:S04]  /*ac7c0*/  LDL.LU R17, [R1+0x40c] ;  /* 0x00040c0001117983 */ /* 0x000ee80000300800 */
[----:B------:R-:W4:Y:S04]  /*ac7d0*/  LDL.LU R15, [R1+0x344] ;  /* 0x00034400010f7983 */ /* 0x000f280000300800 */
[----:B------:R-:W4:Y:S01]  /*ac7e0*/  LDL.LU R14, [R1+0x34c] ;  /* 0x00034c00010e7983 */ /* 0x000f220000300800 */
[----:B------:R-:W-:-:S02]  /*ac7f0*/  IADD3 R6, P3, R23, R3, RZ ;  /* 0x0000000317067210 */ /* 0x000fc40007f7e0ff */
[----:B------:R-:W-:-:S03]  /*ac800*/  F2FP.SATFINITE.E5M2.F32.PACK_AB_MERGE_C R25, R25, R7, RZ ;  /* 0x000000071919723e */ /* 0x000fc600048060ff */
[----:B------:R-:W-:Y:S01]  /*ac810*/  IMAD.X R7, R21, 0x1, R4, P3 ;  /* 0x0000000115077824 */ /* 0x000fe200018e0604 */
[----:B----4-:R0:W-:Y:S04]  /*ac820*/  STL.64 [R1+0x3628], R14 ;  /* 0x0036280e01007387 */ /* 0x0101e80000100a00 */
[----:B0-----:R-:W4:Y:S04]  /*ac830*/  LDL.LU R14, [R1+0x738] ;  /* 0x00073800010e7983 */ /* 0x001f280000300800 */
[----:B------:R-:W3:Y:S04]  /*ac840*/  LDL.LU R15, [R1+0x670] ;  /* 0x00067000010f7983 */ /* 0x000ee80000300800 */
[----:B------:R0:W-:Y:S04]  /*ac850*/  STL.64 [R1+0xd20], R6 ;  /* 0x000d200601007387 */ /* 0x0001e80000100a00 */
[----:B0-----:R-:W2:Y:S01]  /*ac860*/  LDL.LU.64 R6, [R1+0x3650] ;  /* 0x0036500001067983 */ /* 0x001ea20000300a00 */
[----:B------:R-:W-:-:S02]  /*ac870*/  IADD3 R8, P3, R23, R5, RZ ;  /* 0x0000000517087210 */ /* 0x000fc40007f7e0ff */
[----:B------:R-:W-:-:S03]  /*ac880*/  F2FP.SATFINITE.E5M2.F32.PACK_AB_MERGE_C R16, R16, R9, RZ ;  /* 0x000000091010723e */ /* 0x000fc600048060ff */
[----:B--2---:R-:W-:-:S05]  /*ac890*/  IMAD.X R9, R21, 0x1, R7, P3 ;  /* 0x0000000115097824 */ /* 0x004fca00018e0607 */
[----:B------:R0:W-:Y:S04]  /*ac8a0*/  STL.64 [R1+0xd18], R8 ;  /* 0x000d180801007387 */ /* 0x0001e80000100a00 */
[----:B0-----:R-:W2:Y:S01]  /*ac8b0*/  LDL.LU.64 R8, [R1+0x3648] ;  /* 0x0036480001087983 */ /* 0x001ea20000300a00 */
[----:B------:R-:W-:Y:S02]  /*ac8c0*/  F2FP.SATFINITE.E5M2.F32.PACK_AB_MERGE_C R28, R28, R22, RZ ;  /* 0x000000161c1c723e */ /* 0x000fe400048060ff */
[----:B------:R-:W-:-:S05]  /*ac8d0*/  IADD3 R22, P3, R23, R6, RZ ;  /* 0x0000000617167210 */ /* 0x000fca0007f7e0ff */
[----:B--2---:R-:W-:Y:S02]  /*ac8e0*/  IMAD.X R23, R21, 0x1, R8, P3 ;  /* 0x0000000115177824 */ /* 0x004fe400018e0608 */
[----:B------:R-:W2:Y:S04]  /*ac8f0*/  LDL.LU R21, [R1+0x3640] ;  /* 0x0036400001157983 */ /* 0x000ea80000300800 */
[----:B------:R0:W-:Y:S04]  /*ac900*/  STL.64 [R1+0xd10], R22 ;  /* 0x000d101601007387 */ /* 0x0001e80000100a00 */
[----:B0-----:R-:W2:Y:S01]  /*ac910*/  LDL.LU.64 R22, [R1+0x3638] ;  /* 0x0036380001167983 */ /* 0x001ea20000300a00 */
[----:B------:R-:W-:-:S02]  /*ac920*/  F2FP.SATFINITE.E5M2.F32.PACK_AB_MERGE_C R13, R13, R10, RZ ;  /* 0x0000000a0d0d723e */ /* 0x000fc400048060ff */
[----:B------:R-:W-:Y:S02]  /*ac930*/  F2FP.SATFINITE.E5M2.F32.PACK_AB_MERGE_C R27, R9, R27, RZ ;  /* 0x0000001b091b723e */ /* 0x000fe400048060ff */
[----:B----4-:R-:W-:Y:S02]  /*ac940*/  F2FP.SATFINITE.E5M2.F32.PACK_AB_MERGE_C R29, R29, R14, RZ ;  /* 0x0000000e1d1d723e */ /* 0x010fe400048060ff */
[----:B---3--:R-:W-:Y:S02]  /*ac950*/  F2FP.SATFINITE.E5M2.F32.PACK_AB_MERGE_C R24, R24, R15, RZ ;  /* 0x0000000f1818723e */ /* 0x008fe400048060ff */
[----:B------:R-:W-:Y:S02]  /*ac960*/  F2FP.SATFINITE.E5M2.F32.PACK_AB_MERGE_C R18, R18, R12, RZ ;  /* 0x0000000c1212723e */ /* 0x000fe400048060ff */
[----:B--2---:R-:W-:Y:S02]  /*ac970*/  SHF.R.S32.HI R9, RZ, 0x1f, R22 ;  /* 0x0000001fff097819 */ /* 0x004fe40000011416 */
[----:B------:R-:W-:-:S02]  /*ac980*/  IADD3 R10, P3, R22, R0, RZ ;  /* 0x00000000160a7210 */ /* 0x000fc40007f7e0ff */
[----:B------:R-:W-:-:S03]  /*ac990*/  F2FP.SATFINITE.E5M2.F32.PACK_AB_MERGE_C R23, R23, R11, RZ ;  /* 0x0000000b1717723e */ /* 0x000fc600048060ff */
[----:B------:R-:W-:Y:S01]  /*ac9a0*/  IMAD.X R11, R9, 0x1, R2, P3 ;  /* 0x00000001090b7824 */ /* 0x000fe200018e0602 */
[----:B------:R-:W-:-:S05]  /*ac9b0*/  IADD3 R14, P3, R22, R3, RZ ;  /* 0x00000003160e7210 */ /* 0x000fca0007f7e0ff */
[----:B------:R-:W-:Y:S01]  /*ac9c0*/  IMAD.X R15, R9, 0x1, R4, P3 ;  /* 0x00000001090f7824 */ /* 0x000fe200018e0604 */
[----:B------:R0:W-:Y:S04]  /*ac9d0*/  STL.64 [R1+0xd08], R10 ;  /* 0x000d080a01007387 */ /* 0x0001e80000100a00 */
[----:B0-----:R-:W2:Y:S04]  /*ac9e0*/  LDL.LU.64 R10, [R1+0x3630] ;  /* 0x00363000010a7983 */ /* 0x001ea80000300a00 */
[----:B------:R0:W-:Y:S04]  /*ac9f0*/  STL.64 [R1+0xd00], R14 ;  /* 0x000d000e01007387 */ /* 0x0001e80000100a00 */
[----:B0-----:R-:W3:Y:S04]  /*aca00*/  LDL.LU.64 R14, [R1+0x3628] ;  /* 0x00362800010e7983 */ /* 0x001ee80000300a00 */
[----:B------:R0:W-:Y:S04]  /*aca10*/  STL.64 [R1+0x3600], R6 ;  /* 0x0036000601007387 */ /* 0x0001e80000100a00 */
[----:B0-----:R-:W4:Y:S04]  /*aca20*/  LDL.LU R6, [R1+0x348] ;  /* 0x0003480001067983 */ /* 0x001f280000300800 */
[----:B------:R-:W3:Y:S04]  /*aca30*/  LDL.LU R7, [R1+0x58] ;  /* 0x0000580001077983 */ /* 0x000ee80000300800 */
[----:B------:R0:W-:Y:S04]  /*aca40*/  STL.64 [R1+0x35f8], R4 ;  /* 0x0035f80401007387 */ /* 0x0001e80000100a00 */
[----:B0-----:R-:W4:Y:S04]  /*aca50*/  LDL.LU R4, [R1+0x408] ;  /* 0x0004080001047983 */ /* 0x001f280000300800 */
[----:B------:R-:W3:Y:S04]  /*aca60*/  LDL.LU R5, [R1+0x340] ;  /* 0x0003400001057983 */ /* 0x000ee80000300800 */
[----:B------:R-:W2:Y:S02]  /*aca70*/  LDL.LU R12, [R1+0x3620] ;  /* 0x00362000010c7983 */ /* 0x000ea40000300800 */
[----:B--2---:R-:W-:-:S02]  /*aca80*/  F2FP.SATFINITE.E5M2.F32.PACK_AB_MERGE_C R11, R11, R12, RZ ;  /* 0x0000000c0b0b723e */ /* 0x004fc400048060ff */
[----:B------:R-:W2:Y:S01]  /*aca90*/  LDL.LU R12, [R1+0x361c] ;  /* 0x00361c00010c7983 */ /* 0x000ea20000300800 */
[----:B----4-:R-:W-:Y:S02]  /*acaa0*/  F2FP.SATFINITE.E5M2.F32.PACK_AB_MERGE_C R17, R17, R4, RZ ;  /* 0x000000041111723e */ /* 0x010fe400048060ff */
[----:B---3--:R-:W-:Y:S02]  /*acab0*/  LOP3.LUT R4, R7, 0xffff, RZ, 0xc0, !PT ;  /* 0x0000ffff07047812 */ /* 0x008fe400078ec0ff */
[----:B------:R-:W-:Y:S02]  /*acac0*/  F2FP.SATFINITE.E5M2.F32.PACK_AB_MERGE_C R15, R15, R5, RZ ;  /* 0x000000050f0f723e */ /* 0x000fe400048060ff */
[----:B------:R-:W-:Y:S02]  /*acad0*/  LOP3.LUT R7, R16, 0xffff, RZ, 0xc0, !PT ;  /* 0x0000ffff10077812 */ /* 0x000fe400078ec0ff */
[----:B------:R-:W3:Y:S01]  /*acae0*/  LDL.LU R16, [R1+0x3618] ;  /* 0x0036180001107983 */ /* 0x000ee20000300800 */
[----:B------:R-:W-:-:S02]  /*acaf0*/  LOP3.LUT R27, R27, 0xffff, RZ, 0xc0, !PT ;  /* 0x0000ffff1b1b7812 */ /* 0x000fc400078ec0ff */
[----:B------:R-:W-:Y:S02]  /*acb00*/  F2FP.SATFINITE.E5M2.F32.PACK_AB_MERGE_C R14, R14, R6, RZ ;  /* 0x000000060e0e723e */ /* 0x000fe400048060ff */
[----:B------:R-:W-:Y:S02]  /*acb10*/  LOP3.LUT R6, R29, 0xffff, RZ, 0xc0, !PT ;  /* 0x0000ffff1d067812 */ /* 0x000fe400078ec0ff */
[----:B------:R-:W-:Y:S02]  /*acb20*/  LOP3.LUT R24, R24, 0xffff, RZ, 0xc0, !PT ;  /* 0x0000ffff18187812 */ /* 0x000fe400078ec0ff */
[----:B--2---:R-:W-:Y:S02]  /*acb30*/  LOP3.LUT R5, R12, 0xffff, RZ, 0xc0, !PT ;  /* 0x0000ffff0c057812 */ /* 0x004fe400078ec0ff */
[----:B------:R-:W2:Y:S04]  /*acb40*/  LDL.LU R12, [R1+0x3614] ;  /* 0x00361400010c7983 */ /* 0x000ea80000300800 */
[----:B------:R0:W-:Y:S04]  /*acb50*/  STL [R1+0xb0], R4 ;  /* 0x0000b00401007387 */ /* 0x0001e80000100800 */
[----:B------:R-:W-:Y:S04]  /*acb60*/  STL [R1+0xf0], R27 ;  /* 0x0000f01b01007387 */ /* 0x000fe80000100800 */
[----:B------:R1:W-:Y:S01]  /*acb70*/  STL [R1+0xa8], R7 ;  /* 0x0000a80701007387 */ /* 0x0003e20000100800 */
[----:B0-----:R-:W-:-:S03]  /*acb80*/  PRMT R4, R4, 0x3340, R7 ;  /* 0x0000334004047816 */ /* 0x001fc60000000007 */
[----:B------:R0:W-:Y:S01]  /*acb90*/  STL [R1+0x98], R5 ;  /* 0x0000980501007387 */ /* 0x0001e20000100800 */
[----:B-1----:R-:W-:-:S03]  /*acba0*/  LOP3.LUT R7, R28, 0xffff, RZ, 0xc0, !PT ;  /* 0x0000ffff1c077812 */ /* 0x002fc600078ec0ff */
[----:B------:R1:W-:Y:S01]  /*acbb0*/  STL [R1+0xd4], R6 ;  /* 0x0000d40601007387 */ /* 0x0003e20000100800 */
[----:B0-----:R-:W-:Y:S02]  /*acbc0*/  PRMT R5, R5, 0x3340, R7 ;  /* 0x0000334005057816 */ /* 0x001fe40000000007 */
[----:B-1----:R-:W-:-:S04]  /*acbd0*/  PRMT R6, R6, 0x3340, R0 ;  /* 0x0000334006067816 */ /* 0x002fc80000000000 */
[----:B------:R-:W-:Y:S02]  /*acbe0*/  PRMT R5, R5, 0x5410, R6 ;  /* 0x0000541005057816 */ /* 0x000fe40000000006 */
[----:B------:R-:W-:Y:S01]  /*acbf0*/  LOP3.LUT R6, R26, 0xffff, RZ, 0xc0, !PT ;  /* 0x0000ffff1a067812 */ /* 0x000fe200078ec0ff */
[----:B------:R0:W-:Y:S01]  /*acc00*/  STL [R1+0x94], R7 ;  /* 0x0000940701007387 */ /* 0x0001e20000100800 */
[----:B------:R-:W-:Y:S02]  /*acc10*/  LOP3.LUT R13, R13, 0xffff, RZ, 0xc0, !PT ;  /* 0x0000ffff0d0d7812 */ /* 0x000fe400078ec0ff */
[----:B------:R-:W-:Y:S01]  /*acc20*/  LOP3.LUT R18, R18, 0xffff, RZ, 0xc0, !PT ;  /* 0x0000ffff12127812 */ /* 0x000fe200078ec0ff */
[----:B------:R1:W-:Y:S01]  /*acc30*/  STL [R1+0xac], R6 ;  /* 0x0000ac0601007387 */ /* 0x0003e20000100800 */
[----:B------:R-:W-:-:S03]  /*acc40*/  LOP3.LUT R29, R23, 0xffff, RZ, 0xc0, !PT ;  /* 0x0000ffff171d7812 */ /* 0x000fc600078ec0ff */
[----:B------:R-:W-:Y:S01]  /*acc50*/  STL [R1+0xd8], R24 ;  /* 0x0000d81801007387 */ /* 0x000fe20000100800 */
[----:B0-----:R-:W-:-:S03]  /*acc60*/  LOP3.LUT R7, R25, 0xffff, RZ, 0xc0, !PT ;  /* 0x0000ffff19077812 */ /* 0x001fc600078ec0ff */
[----:B------:R-:W-:Y:S01]  /*acc70*/  STL [R1+0x3610], R22 ;  /* 0x0036101601007387 */ /* 0x000fe20000100800 */
[----:B-1----:R-:W-:-:S03]  /*acc80*/  PRMT R6, R6, 0x3340, R13 ;  /* 0x0000334006067816 */ /* 0x002fc6000000000d */
[----:B------:R0:W-:Y:S01]  /*acc90*/  STL.64 [R1+0x3608], R20 ;  /* 0x0036081401007387 */ /* 0x0001e20000100a00 */
[----:B------:R-:W-:-:S03]  /*acca0*/  PRMT R27, R27, 0x3340, R0 ;  /* 0x000033401b1b7816 */ /* 0x000fc60000000000 */
[----:B------:R-:W-:Y:S04]  /*accb0*/  STL [R1+0xa4], R13 ;  /* 0x0000a40d01007387 */ /* 0x000fe80000100800 */
[----:B------:R1:W-:Y:S01]  /*accc0*/  STL [R1+0xd0], R7 ;  /* 0x0000d00701007387 */ /* 0x0003e20000100800 */
[----:B0-----:R-:W-:-:S03]  /*accd0*/  PRMT R20, R24, 0x3340, R0 ;  /* 0x0000334018147816 */ /* 0x001fc60000000000 */
[----:B------:R0:W-:Y:S01]  /*acce0*/  STL [R1+0xdc], R18 ;  /* 0x0000dc1201007387 */ /* 0x0001e20000100800 */
[----:B------:R-:W-:Y:S02]  /*accf0*/  PRMT R4, R4, 0x5410, R27 ;  /* 0x0000541004047816 */ /* 0x000fe4000000001b */
[----:B------:R-:W-:Y:S01]  /*acd00*/  PRMT R6, R6, 0x5410, R20 ;  /* 0x0000541006067816 */ /* 0x000fe20000000014 */
[----:B------:R-:W4:Y:S01]  /*acd10*/  LDL.LU R24, [R1+0x11f0] ;  /* 0x0011f00001187983 */ /* 0x000f220000300800 */
[----:B-1----:R-:W-:Y:S02]  /*acd20*/  PRMT R7, R7, 0x3340, R29 ;  /* 0x0000334007077816 */ /* 0x002fe4000000001d */
[----:B------:R-:W-:Y:S01]  /*acd30*/  LOP3.LUT R20, R11, 0xffff, RZ, 0xc0, !PT ;  /* 0x0000ffff0b147812 */ /* 0x000fe200078ec0ff */
[----:B------:R-:W4:Y:S01]  /*acd40*/  LDL.LU R13, [R1+0x11f4] ;  /* 0x0011f400010d7983 */ /* 0x000f220000300800 */
[----:B0-----:R-:W-:-:S03]  /*acd50*/  PRMT R18, R18, 0x3340, R0 ;  /* 0x0000334012127816 */ /* 0x001fc60000000000 */
[----:B------:R-:W4:Y:S01]  /*acd60*/  LDL.LU R11, [R1+0x11f8] ;  /* 0x0011f800010b7983 */ /* 0x000f220000300800 */
[----:B------:R-:W-:-:S03]  /*acd70*/  PRMT R7, R7, 0x5410, R18 ;  /* 0x0000541007077816 */ /* 0x000fc60000000012 */
[----:B------:R-:W4:Y:S01]  /*acd80*/  LDL.LU R18, [R1+0x11fc] ;  /* 0x0011fc0001127983 */ /* 0x000f220000300800 */
[----:B------:R-:W-:-:S03]  /*acd90*/  PRMT R4, R4, 0x4210, R20 ;  /* 0x0000421004047816 */ /* 0x000fc60000000014 */
[----:B------:R-:W-:Y:S01]  /*acda0*/  STL [R1+0x110], R20 ;  /* 0x0001101401007387 */ /* 0x000fe20000100800 */
[----:B------:R-:W-:Y:S02]  /*acdb0*/  LOP3.LUT R17, R17, 0xffff, RZ, 0xc0, !PT ;  /* 0x0000ffff11117812 */ /* 0x000fe400078ec0ff */
[----:B------:R-:W-:Y:S02]  /*acdc0*/  LOP3.LUT R15, R15, 0xffff, RZ, 0xc0, !PT ;  /* 0x0000ffff0f0f7812 */ /* 0x000fe400078ec0ff */
[----:B------:R-:W-:Y:S01]  /*acdd0*/  LOP3.LUT R14, R14, 0xffff, RZ, 0xc0, !PT ;  /* 0x0000ffff0e0e7812 */ /* 0x000fe200078ec0ff */
[----:B------:R-:W-:Y:S04]  /*acde0*/  STL [R1+0xfc], R17 ;  /* 0x0000fc1101007387 */ /* 0x000fe80000100800 */
[----:B------:R-:W-:Y:S04]  /*acdf0*/  STL [R1+0xf8], R15 ;  /* 0x0000f80f01007387 */ /* 0x000fe80000100800 */
[----:B------:R-:W-:Y:S01]  /*ace00*/  STL [R1+0xf4], R14 ;  /* 0x0000f40e01007387 */ /* 0x000fe20000100800 */
[----:B------:R-:W-:-:S02]  /*ace10*/  PRMT R5, R5, 0x4210, R17 ;  /* 0x0000421005057816 */ /* 0x000fc40000000011 */
[----:B------:R-:W-:Y:S02]  /*ace20*/  PRMT R6, R6, 0x4210, R15 ;  /* 0x0000421006067816 */ /* 0x000fe4000000000f */
[----:B------:R-:W-:Y:S01]  /*ace30*/  PRMT R7, R7, 0x4210, R14 ;  /* 0x0000421007077816 */ /* 0x000fe2000000000e */
[----:B--2---:R-:W0:Y:S04]  /*ace40*/  LDS.128 R20, [R12] ;  /* 0x000000000c147984 */ /* 0x004e280000000c00 */
[----:B0-----:R-:W-:Y:S04]  /*ace50*/  STL.64 [R1+0x2a0], R20 ;  /* 0x0002a01401007387 */ /* 0x001fe80000100a00 */
[----:B------:R-:W-:Y:S04]  /*ace60*/  STL.64 [R1+0x2a8], R22 ;  /* 0x0002a81601007387 */ /* 0x000fe80000100a00 */
[----:B------:R-:W0:Y:S01]  /*ace70*/  LDS.128 R20, [R12+0x400] ;  /* 0x000400000c147984 */ /* 0x000e220000000c00 */
[----:B------:R-:W-:Y:S06]  /*ace80*/  BAR.SYNC.DEFER_BLOCKING 0x0 ;  /* 0x0000000000007b1d */ /* 0x000fec0000010000 */
[----:B---3--:R-:W-:Y:S04]  /*ace90*/  STSM.16.M88.4 [R16], R4 ;  /* 0x0000000410007844 */ /* 0x008fe80000000200 */
[----:B0-----:R-:W-:Y:S04]  /*acea0*/  STL.64 [R1+0x290], R20 ;  /* 0x0002901401007387 */ /* 0x001fe80000100a00 */
[----:B------:R0:W-:Y:S04]  /*aceb0*/  STL.64 [R1+0x298], R22 ;  /* 0x0002981601007387 */ /* 0x0001e80000100a00 */
[----:B0-----:R-:W2:Y:S04]  /*acec0*/  LDL.LU R22, [R1+0x3610] ;  /* 0x0036100001167983 */ /* 0x001ea80000300800 */
[----:B------:R-:W3:Y:S04]  /*aced0*/  LDL.LU.64 R20, [R1+0x3608] ;  /* 0x0036080001147983 */ /* 0x000ee80000300a00 */
[----:B------:R-:W3:Y:S04]  /*acee0*/  LDL.LU.64 R6, [R1+0x3600] ;  /* 0x0036000001067983 */ /* 0x000ee80000300a00 */
[----:B------:R-:W2:Y:S04]  /*acef0*/  LDL.LU.64 R4, [R1+0x35f8] ;  /* 0x0035f80001047983 */ /* 0x000ea80000300a00 */
[----:B------:R-:W3:Y:S04]  /*acf00*/  LDL.LU R12, [R1+0xb40] ;  /* 0x000b4000010c7983 */ /* 0x000ee80000300800 */
[----:B------:R-:W3:Y:S04]  /*acf10*/  LDL.LU R14, [R1+0xb44] ;  /* 0x000b4400010e7983 */ /* 0x000ee80000300800 */
[----:B------:R-:W3:Y:S04]  /*acf20*/  LDL.LU R15, [R1+0xb48] ;  /* 0x000b4800010f7983 */ /* 0x000ee80000300800 */
[----:B------:R-:W3:Y:S04]  /*acf30*/  LDL.LU R17, [R1+0xb4c] ;  /* 0x000b4c0001117983 */ /* 0x000ee80000300800 */
[----:B------:R-:W-:Y:S04]  /*acf40*/  STL [R1+0x35b8], R16 ;  /* 0x0035b81001007387 */ /* 0x000fe80000100800 */
[----:B------:R4:W-:Y:S02]  /*acf50*/  STL [R1+0x3594], R29 ;  /* 0x0035941d01007387 */ /* 0x0009e40000100800 */
[----:B----4-:R-:W-:-:S05]  /*acf60*/  F2FP.SATFINITE.E5M2.F32.PACK_AB_MERGE_C R29, R13, R24, RZ ;  /* 0x000000180d1d723e */ /* 0x010fca00048060ff */
[----:B------:R-:W-:Y:S01]  /*acf70*/  STL [R1+0x35d8], R29 ;  /* 0x0035d81d01007387 */ /* 0x000fe20000100800 */
[----:B--2---:R-:W-:-:S03]  /*acf80*/  IADD3 R24, P3, R22, R5, RZ ;  /* 0x0000000516187210 */ /* 0x004fc60007f7e0ff */
[----:B------:R0:W-:Y:S02]  /*acf90*/  STL.64 [R1+0x35f0], R4 ;  /* 0x0035f00401007387 */ /* 0x0001e40000100a00 */
[----:B---3--:R-:W-:Y:S02]  /*acfa0*/  IMAD.X R25, R9, 0x1, R7, P3 ;  /* 0x0000000109197824 */ /* 0x008fe400018e0607 */
[----:B------:R1:W-:Y:S01]  /*acfb0*/  STL.64 [R1+0x35e8], R6 ;  /* 0x0035e80601007387 */ /* 0x0003e20000100a00 */
[----:B0-----:R-:W-:-:S03]  /*acfc0*/  IADD3 R4, P3, R22, R6, RZ ;  /* 0x0000000616047210 */ /* 0x001fc60007f7e0ff */
[----:B------:R0:W-:Y:S02]  /*acfd0*/  STL.64 [R1+0xcf8], R24 ;  /* 0x000cf81801007387 */ /* 0x0001e40000100a00 */
[----:B------:R-:W-:Y:S02]  /*acfe0*/  IMAD.X R5, R9, 0x1, R8, P3 ;  /* 0x0000000109057824 */ /* 0x000fe400018e0608 */
[----:B-1----:R-:W2:Y:S04]  /*acff0*/  LDL.LU R7, [R1+0x8d0] ;  /* 0x0008d00001077983 */ /* 0x002ea80000300800 */
[----:B------:R-:W2:Y:S04]  /*ad000*/  LDL.LU R28, [R1+0x8d4] ;  /* 0x0008d400011c7983 */ /* 0x000ea80000300800 */
[----:B------:R-:W-:Y:S04]  /*ad010*/  STL.64 [R1+0xcf0], R4 ;  /* 0x000cf00401007387 */ /* 0x000fe80000100a00 */
[----:B0-----:R-:W3:Y:S04]  /*ad020*/  LDL.LU R24, [R1+0x8d8] ;  /* 0x0008d80001187983 */ /* 0x001ee80000300800 */
[----:B------:R-:W3:Y:S04]  /*ad030*/  LDL.LU R13, [R1+0x8dc] ;  /* 0x0008dc00010d7983 */ /* 0x000ee80000300800 */
[----:B------:R-:W4:Y:S04]  /*ad040*/  LDL.LU R23, [R1+0x7f4] ;  /* 0x0007f40001177983 */ /* 0x000f280000300800 */
[----:B------:R-:W4:Y:S04]  /*ad050*/  LDL.LU R25, [R1+0x7fc] ;  /* 0x0007fc0001197983 */ /* 0x000f280000300800 */
[----:B------:R-:W2:Y:S04]  /*ad060*/  LDL.LU R26, [R1+0x5a4] ;  /* 0x0005a400011a7983 */ /* 0x000ea80000300800 */
[----:B------:R-:W2:Y:S01]  /*ad070*/  LDL.LU R27, [R1+0x5ac] ;  /* 0x0005ac00011b7983 */ /* 0x000ea20000300800 */
[----:B------:R-:W-:-:S03]  /*ad080*/  F2FP.SATFINITE.E5M2.F32.PACK_AB_MERGE_C R9, R18, R11, RZ ;  /* 0x0000000b1209723e */ /* 0x000fc600048060ff */
[----:B--2---:R0:W-:Y:S04]  /*ad090*/  STL.64 [R1+0x35d0], R26 ;  /* 0x0035d01a01007387 */ /* 0x0041e80000100a00 */
[----:B0-----:R-:W2:Y:S04]  /*ad0a0*/  LDL.LU R26, [R1+0x7f8] ;  /* 0x0007f800011a7983 */ /* 0x001ea80000300800 */
[----:B------:R-:W3:Y:S04]  /*ad0b0*/  LDL.LU R27, [R1+0x164] ;  /* 0x00016400011b7983 */ /* 0x000ee80000300800 */
[----:B------:R-:W2:Y:S04]  /*ad0c0*/  LDL.LU R16, [R1+0x4c0] ;  /* 0x0004c00001107983 */ /* 0x000ea80000300800 */
[----:B------:R-:W2:Y:S04]  /*ad0d0*/  LDL.LU R18, [R1+0x4c4] ;  /* 0x0004c40001127983 */ /* 0x000ea80000300800 */
[----:B------:R-:W2:Y:S04]  /*ad0e0*/  LDL.LU R22, [R1+0x4cc] ;  /* 0x0004cc0001167983 */ /* 0x000ea80000300800 */
[----:B------:R0:W-:Y:S04]  /*ad0f0*/  STL [R1+0x35bc], R9 ;  /* 0x0035bc0901007387 */ /* 0x0001e80000100800 */
[----:B0-----:R-:W4:Y:S01]  /*ad100*/  LDL.LU R9, [R1+0x168] ;  /* 0x0001680001097983 */ /* 0x001f220000300800 */
[----:B------:R-:W-:-:S02]  /*ad110*/  F2FP.SATFINITE.E5M2.F32.PACK_AB_MERGE_C R14, R14, R12, RZ ;  /* 0x0000000c0e0e723e */ /* 0x000fc400048060ff */
[----:B------:R-:W-:Y:S01]  /*ad120*/  F2FP.SATFINITE.E5M2.F32.PACK_AB_MERGE_C R12, R17, R15, RZ ;  /* 0x0000000f110c723e */ /* 0x000fe200048060ff */
[----:B----4-:R0:W-:Y:S04]  /*ad130*/  STL.64 [R1+0x35e0], R8 ;  /* 0x0035e00801007387 */ /* 0x0101e80000100a00 */
[----:B0-----:R-:W4:Y:S04]  /*ad140*/  LDL.LU R9, [R1+0x7f0] ;  /* 0x0007f00001097983 */ /* 0x001f280000300800 */
[----:B------:R0:W-:Y:S04]  /*ad150*/  STL.64 [R1+0x35c8], R20 ;  /* 0x0035c81401007387 */ /* 0x0001e80000100a00 */
[----:B0-----:R-:W2:Y:S04]  /*ad160*/  LDL.LU R20, [R1+0x5a0] ;  /* 0x0005a00001147983 */ /* 0x001ea80000300800 */
[----:B------:R-:W2:Y:S04]  /*ad170*/  LDL.LU R21, [R1+0x5a8] ;  /* 0x0005a80001157983 */ /* 0x000ea80000300800 */
[----:B------:R-:W2:Y:S04]  /*ad180*/  LDL.LU R17, [R1+0x274] ;  /* 0x0002740001117983 */ /* 0x000ea80000300800 */
[----:B------:R-:W2:Y:S04]  /*ad190*/  LDL.LU R11, [R1+0x27c] ;  /* 0x00027c00010b7983 */ /* 0x000ea80000300800 */
[----:B------:R-:W4:Y:S01]  /*ad1a0*/  LDL.LU R15, [R1+0x10a4] ;  /* 0x0010a400010f7983 */ /* 0x000f220000300800 */
[----:B---3--:R-:W-:-:S02]  /*ad1b0*/  SHF.R.S32.HI R29, RZ, 0x1f, R27 ;  /* 0x0000001fff1d7819 */ /* 0x008fc4000001141b */
[----:B------:R-:W-:-:S05]  /*ad1c0*/  IADD3 R4, P3, R27, R0, RZ ;  /* 0x000000001b047210 */ /* 0x000fca0007f7e0ff */
[----:B------:R-:W-:Y:S01]  /*ad1d0*/  IMAD.X R5, R29, 0x1, R2, P3 ;  /* 0x000000011d057824 */ /* 0x000fe200018e0602 */
[----:B----4-:R0:W-:Y:S04]  /*ad1e0*/  STL.64 [R1+0x35c0], R14 ;  /* 0x0035c00e01007387 */ /* 0x0101e80000100a00 */
[----:B0-----:R-:W3:Y:S04]  /*ad1f0*/  LDL.LU R14, [R1+0x4c8] ;  /* 0x0004c800010e7983 */ /* 0x001ee80000300800 */
[----:B------:R-:W4:Y:S04]  /*ad200*/  LDL.LU R15, [R1+0x270] ;  /* 0x00027000010f7983 */ /* 0x000f280000300800 */
[----:B------:R0:W-:Y:S04]  /*ad210*/  STL.64 [R1+0xce8], R4 ;  /* 0x000ce80401007387 */ /* 0x0001e80000100a00 */
[----:B0-----:R-:W2:Y:S01]  /*ad220*/  LDL.LU.64 R4, [R1+0x35f0] ;  /* 0x0035f00001047983 */ /* 0x001ea20000300a00 */
[----:B------:R-:W-:-:S02]  /*ad230*/  IADD3 R6, P3, R27, R3, RZ ;  /* 0x000000031b067210 */ /* 0x000fc40007f7e0ff */
[----:B------:R-:W-:Y:S02]  /*ad240*/  F2FP.SATFINITE.E5M2.F32.PACK_AB_MERGE_C R28, R28, R7, RZ ;  /* 0x000000071c1c723e */ /* 0x000fe400048060ff */
[----:B------:R-:W-:Y:S02]  /*ad250*/  F2FP.SATFINITE.E5M2.F32.PACK_AB_MERGE_C R24, R13, R24, RZ ;  /* 0x000000180d18723e */ /* 0x000fe400048060ff */
[----:B------:R-:W4:Y:S01]  /*ad260*/  LDL.LU R13, [R1+0x10ac] ;  /* 0x0010ac00010d7983 */ /* 0x000f220000300800 */
        /* <DEDUP_REMOVED lines=15> */
[----:B------:R-:W-:Y:S02]  /*ad360*/  SHF.R.S32.HI R16, RZ, 0x1f, R9 ;  /* 0x0000001fff107819 */ /* 0x000fe40000011409 */
[----:B---3--:R-:W-:Y:S02]  /*ad370*/  F2FP.SATFINITE.E5M2.F32.PACK_AB_MERGE_C R22, R22, R14, RZ ;  /* 0x0000000e1616723e */ /* 0x008fe400048060ff */
[----:B----4-:R-:W-:Y:S02]  /*ad380*/  F2FP.SATFINITE.E5M2.F32.PACK_AB_MERGE_C R17, R17, R15, RZ ;  /* 0x0000000f1111723e */ /* 0x010fe400048060ff */
[----:B--2---:R-:W-:Y:S02]  /*ad390*/  F2FP.SATFINITE.E5M2.F32.PACK_AB_MERGE_C R26, R26, R20, RZ ;  /* 0x000000141a1a723e */ /* 0x004fe400048060ff */
[----:B------:R-:W-:Y:S02]  /*ad3a0*/  IADD3 R20, P3, R9, R0, RZ ;  /* 0x0000000009147210 */ /* 0x000fe40007f7e0ff */
[----:B------:R-:W-:-:S03]  /*ad3b0*/  F2FP.SATFINITE.E5M2.F32.PACK_AB_MERGE_C R27, R27, R21, RZ ;  /* 0x000000151b1b723e */ /* 0x000fc600048060ff */
[----:B------:R-:W-:Y:S01]  /*ad3c0*/  IMAD.X R21, R16, 0x1, R2, P3 ;  /* 0x0000000110157824 */ /* 0x000fe200018e0602 */
[----:B------:R-:W-:-:S04]  /*ad3d0*/  IADD3 R14, P3, R9, R3, RZ ;  /* 0x00000003090e7210 */ /* 0x000fc80007f7e0ff */
[----:B------:R0:W-:Y:S01]  /*ad3e0*/  STL.64 [R1+0xc98], R20 ;  /* 0x000c981401007387 */ /* 0x0001e20000100a00 */
[----:B------:R-:W-:-:S03]  /*ad3f0*/  IMAD.X R15, R16, 0x1, R4, P3 ;  /* 0x00000001100f7824 */ /* 0x000fc600018e0604 */
[----:B0-----:R-:W2:Y:S04]  /*ad400*/  LDL.LU.64 R20, [R1+0x35c8] ;  /* 0x0035c80001147983 */ /* 0x001ea80000300a00 */
[----:B------:R0:W-:Y:S04]  /*ad410*/  STL.64 [R1+0x35b0], R22 ;  /* 0x0035b01601007387 */ /* 0x0001e80000100a00 */
[----:B0-----:R-:W3:Y:S04]  /*ad420*/  LDL.LU R22, [R1+0x278] ;  /* 0x0002780001167983 */ /* 0x001ee80000300800 */
[----:B------:R-:W4:Y:S04]  /*ad430*/  LDL.LU R23, [R1+0x10a0] ;  /* 0x0010a00001177983 */ /* 0x000f280000300800 */
[----:B------:R0:W-:Y:S04]  /*ad440*/  STL.64 [R1+0xc80], R14 ;  /* 0x000c800e01007387 */ /* 0x0001e80000100a00 */
[----:B0-----:R-:W4:Y:S01]  /*ad450*/  LDL.LU.64 R14, [R1+0x35c0] ;  /* 0x0035c000010e7983 */ /* 0x001f220000300a00 */
[----:B---3--:R-:W-:-:S02]  /*ad460*/  F2FP.SATFINITE.E5M2.F32.PACK_AB_MERGE_C R11, R11, R22, RZ ;  /* 0x000000160b0b723e */ /* 0x008fc400048060ff */
[----:B------:R-:W-:Y:S02]  /*ad470*/  IADD3 R22, P3, R9, R5, RZ ;  /* 0x0000000509167210 */ /* 0x000fe40007f7e0ff */
[----:B----4-:R-:W-:-:S03]  /*ad480*/  F2FP.SATFINITE.E5M2.F32.PACK_AB_MERGE_C R15, R15, R23, RZ ;  /* 0x000000170f0f723e */ /* 0x010fc600048060ff */
[----:B------:R-:W-:-:S05]  /*ad490*/  IMAD.X R23, R16, 0x1, R7, P3 ;  /* 0x0000000110177824 */ /* 0x000fca00018e0607 */
[----:B------:R0:W-:Y:S02]  /*ad4a0*/  STL.64 [R1+0xc48], R22 ;  /* 0x000c481601007387 */ /* 0x0001e40000100a00 */
[----:B0-----:R-:W-:Y:S02]  /*ad4b0*/  IADD3 R22, P3, R9, R6, RZ ;  /* 0x0000000609167210 */ /* 0x001fe40007f7e0ff */
[----:B------:R-:W3:Y:S03]  /*ad4c0*/  LDL.LU R9, [R1+0x35bc] ;  /* 0x0035bc0001097983 */ /* 0x000ee60000300800 */
[----:B------:R-:W-:Y:S01]  /*ad4d0*/  IMAD.X R23, R16, 0x1, R8, P3 ;  /* 0x0000000110177824 */ /* 0x000fe200018e0608 */
[----:B------:R0:W-:Y:S04]  /*ad4e0*/  STL.64 [R1+0x35a8], R6 ;  /* 0x0035a80601007387 */ /* 0x0001e80000100a00 */
[----:B0-----:R-:W4:Y:S04]  /*ad4f0*/  LDL.LU R7, [R1+0x10a8] ;  /* 0x0010a80001077983 */ /* 0x001f280000300800 */
[----:B------:R-:W-:Y:S04]  /*ad500*/  STL.64 [R1+0x35a0], R4 ;  /* 0x0035a00401007387 */ /* 0x000fe80000100a00 */
[----:B------:R-:W2:Y:S04]  /*ad510*/  LDL.LU R16, [R1+0x35b8] ;  /* 0x0035b80001107983 */ /* 0x000ea80000300800 */
[----:B------:R0:W-:Y:S04]  /*ad520*/  STL.64 [R1+0xc40], R22 ;  /* 0x000c401601007387 */ /* 0x0001e80000100a00 */
[----:B0-----:R-:W3:Y:S01]  /*ad530*/  LDL.LU.64 R22, [R1+0x35b0] ;  /* 0x0035b00001167983 */ /* 0x001ee20000300a00 */
[----:B------:R-:W-:-:S02]  /*ad540*/  LOP3.LUT R4, R29, 0xffff, RZ, 0xc0, !PT ;  /* 0x0000ffff1d047812 */ /* 0x000fc400078ec0ff */
[----:B------:R-:W-:Y:S02]  /*ad550*/  LOP3.LUT R26, R26, 0xffff, RZ, 0xc0, !PT ;  /* 0x0000ffff1a1a7812 */ /* 0x000fe400078ec0ff */
[----:B------:R-:W-:Y:S02]  /*ad560*/  LOP3.LUT R27, R27, 0xffff, RZ, 0xc0, !PT ;  /* 0x0000ffff1b1b7812 */ /* 0x000fe400078ec0ff */
[----:B------:R-:W-:Y:S01]  /*ad570*/  LOP3.LUT R18, R18, 0xffff, RZ, 0xc0, !PT ;  /* 0x0000ffff12127812 */ /* 0x000fe200078ec0ff */
[----:B------:R-:W-:Y:S04]  /*ad580*/  STL [R1+0x5c], R4 ;  /* 0x00005c0401007387 */ /* 0x000fe80000100800 */
[----:B------:R-:W-:Y:S04]  /*ad590*/  STL.64 [R1+0x3558], R26 ;  /* 0x0035581a01007387 */ /* 0x000fe80000100a00 */
[----:B------:R0:W-:Y:S01]  /*ad5a0*/  STL [R1+0x354c], R18 ;  /* 0x00354c1201007387 */ /* 0x0001e20000100800 */
[----:B----4-:R-:W-:-:S02]  /*ad5b0*/  F2FP.SATFINITE.E5M2.F32.PACK_AB_MERGE_C R13, R13, R7, RZ ;  /* 0x000000070d0d723e */ /* 0x010fc400048060ff */
[----:B------:R-:W-:Y:S02]  /*ad5c0*/  PRMT R7, R18, 0x3340, R0 ;  /* 0x0000334012077816 */ /* 0x000fe40000000000 */
[----:B---3--:R-:W-:-:S04]  /*ad5d0*/  LOP3.LUT R22, R22, 0xffff, RZ, 0xc0, !PT ;  /* 0x0000ffff16167812 */ /* 0x008fc800078ec0ff */
[--C-:B0-----:R-:W-:Y:S01]  /*ad5e0*/  PRMT R18, R22, 0x3340, R0.reuse ;  /* 0x0000334016127816 */ /* 0x101fe20000000000 */
[----:B------:R0:W-:Y:S04]  /*ad5f0*/  STL [R1+0x3598], R22 ;  /* 0x0035981601007387 */ /* 0x0001e80000100800 */
[----:B0-----:R-:W3:Y:S01]  /*ad600*/  LDL.LU R22, [R1+0x16c] ;  /* 0x00016c0001167983 */ /* 0x001ee20000300800 */
[----:B------:R-:W-:Y:S02]  /*ad610*/  LOP3.LUT R28, R28, 0xffff, RZ, 0xc0, !PT ;  /* 0x0000ffff1c1c7812 */ /* 0x000fe400078ec0ff */
[----:B------:R-:W-:Y:S02]  /*ad620*/  PRMT R5, R26, 0x3340, R0 ;  /* 0x000033401a057816 */ /* 0x000fe40000000000 */
[----:B------:R-:W-:-:S02]  /*ad630*/  PRMT R4, R4, 0x3340, R28 ;  /* 0x0000334004047816 */ /* 0x000fc4000000001c */
[----:B------:R-:W-:Y:S02]  /*ad640*/  LOP3.LUT R9, R9, 0xffff, RZ, 0xc0, !PT ;  /* 0x0000ffff09097812 */ /* 0x000fe400078ec0ff */
[----:B------:R-:W-:Y:S02]  /*ad650*/  LOP3.LUT R24, R24, 0xffff, RZ, 0xc0, !PT ;  /* 0x0000ffff18187812 */ /* 0x000fe400078ec0ff */
[----:B------:R-:W-:Y:S02]  /*ad660*/  PRMT R4, R4, 0x5410, R5 ;  /* 0x0000541004047816 */ /* 0x000fe40000000005 */
[----:B------:R-:W-:Y:S02]  /*ad670*/  PRMT R6, R27, 0x3340, R0 ;  /* 0x000033401b067816 */ /* 0x000fe40000000000 */
[----:B------:R-:W-:Y:S02]  /*ad680*/  PRMT R5, R9, 0x3340, R24 ;  /* 0x0000334009057816 */ /* 0x000fe40000000018 */
[----:B------:R-:W-:-:S02]  /*ad690*/  LOP3.LUT R14, R14, 0xffff, RZ, 0xc0, !PT ;  /* 0x0000ffff0e0e7812 */ /* 0x000fc400078ec0ff */
[----:B------:R-:W-:Y:S02]  /*ad6a0*/  LOP3.LUT R23, R23, 0xffff, RZ, 0xc0, !PT ;  /* 0x0000ffff17177812 */ /* 0x000fe400078ec0ff */
[----:B------:R-:W-:Y:S02]  /*ad6b0*/  PRMT R5, R5, 0x5410, R6 ;  /* 0x0000541005057816 */ /* 0x000fe40000000006 */
[----:B------:R-:W-:Y:S02]  /*ad6c0*/  PRMT R6, R14, 0x3340, R23 ;  /* 0x000033400e067816 */ /* 0x000fe40000000017 */
[----:B------:R-:W-:Y:S02]  /*ad6d0*/  LOP3.LUT R12, R12, 0xffff, RZ, 0xc0, !PT ;  /* 0x0000ffff0c0c7812 */ /* 0x000fe400078ec0ff */
[----:B------:R-:W-:Y:S02]  /*ad6e0*/  LOP3.LUT R25, R25, 0xffff, RZ, 0xc0, !PT ;  /* 0x0000ffff19197812 */ /* 0x000fe400078ec0ff */
[----:B------:R-:W-:-:S02]  /*ad6f0*/  PRMT R6, R6, 0x5410, R7 ;  /* 0x0000541006067816 */ /* 0x000fc40000000007 */
[----:B------:R-:W-:Y:S02]  /*ad700*/  PRMT R7, R12, 0x3340, R25 ;  /* 0x000033400c077816 */ /* 0x000fe40000000019 */
[----:B------:R-:W-:Y:S02]  /*ad710*/  LOP3.LUT R17, R17, 0xffff, RZ, 0xc0, !PT ;  /* 0x0000ffff11117812 */ /* 0x000fe400078ec0ff */
[----:B------:R-:W-:Y:S02]  /*ad720*/  PRMT R7, R7, 0x5410, R18 ;  /* 0x0000541007077816 */ /* 0x000fe40000000012 */
[----:B------:R-:W-:Y:S02]  /*ad730*/  LOP3.LUT R11, R11, 0xffff, RZ, 0xc0, !PT ;  /* 0x0000ffff0b0b7812 */ /* 0x000fe400078ec0ff */
[----:B------:R-:W-:Y:S02]  /*ad740*/  LOP3.LUT R15, R15, 0xffff, RZ, 0xc0, !PT ;  /* 0x0000ffff0f0f7812 */ /* 0x000fe400078ec0ff */
[----:B------:R-:W-:-:S02]  /*ad750*/  LOP3.LUT R13, R13, 0xffff, RZ, 0xc0, !PT ;  /* 0x0000ffff0d0d7812 */ /* 0x000fc400078ec0ff */
[----:B------:R-:W-:Y:S02]  /*ad760*/  PRMT R4, R4, 0x4210, R17 ;  /* 0x0000421004047816 */ /* 0x000fe40000000011 */
[----:B------:R-:W-:Y:S02]  /*ad770*/  PRMT R5, R5, 0x4210, R11 ;  /* 0x0000421005057816 */ /* 0x000fe4000000000b */
[----:B------:R-:W-:Y:S02]  /*ad780*/  PRMT R6, R6, 0x4210, R15 ;  /* 0x0000421006067816 */ /* 0x000fe4000000000f */
[----:B------:R-:W-:-:S05]  /*ad790*/  PRMT R7, R7, 0x4210, R13 ;  /* 0x0000421007077816 */ /* 0x000fca000000000d */
[----:B--2---:R-:W-:Y:S01]  /*ad7a0*/  STSM.16.M88.4 [R16+0x200], R4 ;  /* 0x0002000410007844 */ /* 0x004fe20000000200 */
[----:B------:R-:W-:Y:S01]  /*ad7b0*/  BAR.SYNC.DEFER_BLOCKING 0x0 ;  /* 0x0000000000007b1d */ /* 0x000fe20000010000 */
[----:B---3--:R-:W-:Y:S02]  /*ad7c0*/  SHF.R.S32.HI R29, RZ, 0x1f, R22 ;  /* 0x0000001fff1d7819 */ /* 0x008fe40000011416 */
[----:B------:R-:W-:-:S05]  /*ad7d0*/  IADD3 R26, P3, R22, R0, RZ ;  /* 0x00000000161a7210 */ /* 0x000fca0007f7e0ff */
[----:B------:R-:W-:-:S05]  /*ad7e0*/  IMAD.X R27, R29, 0x1, R2, P3 ;  /* 0x000000011d1b7824 */ /* 0x000fca00018e0602 */
[----:B------:R0:W-:Y:S04]  /*ad7f0*/  STL.64 [R1+0xc18], R26 ;  /* 0x000c181a01007387 */ /* 0x0001e80000100a00 */
[----:B0-----:R-:W2:Y:S04]  /*ad800*/  LDL.LU R26, [R1+0xb0] ;  /* 0x0000b000011a7983 */ /* 0x001ea80000300800 */
[----:B------:R-:W3:Y:S04]  /*ad810*/  LDL.LU R27, [R1+0xa8] ;  /* 0x0000a800011b7983 */ /* 0x000ee80000300800 */
[----:B------:R-:W4:Y:S04]  /*ad820*/  LDL.LU.64 R6, [R1+0x35a8] ;  /* 0x0035a80001067983 */ /* 0x000f280000300a00 */
[----:B------:R-:W2:Y:S04]  /*ad830*/  LDL.LU.64 R4, [R1+0x35a0] ;  /* 0x0035a00001047983 */ /* 0x000ea80000300a00 */
        /* <DEDUP_REMOVED lines=13> */
[----:B------:R-:W-:Y:S04]  /*ad910*/  STL [R1+0x3578], R16 ;  /* 0x0035781001007387 */ /* 0x000fe80000100800 */
[----:B------:R0:W-:Y:S04]  /*ad920*/  STL.64 [R1+0x3560], R24 ;  /* 0x0035601801007387 */ /* 0x0001e80000100a00 */
[----:B------:R4:W-:Y:S01]  /*ad930*/  STL.64 [R1+0x3550], R12 ;  /* 0x0035500c01007387 */ /* 0x0009e20000100a00 */
[----:B0-----:R-:W-:-:S02]  /*ad940*/  IADD3 R24, P3, R22, R3, RZ ;  /* 0x0000000316187210 */ /* 0x001fc40007f7e0ff */
[----:B---3--:R-:W-:-:S04]  /*ad950*/  SHF.R.U32.HI R16, RZ, 0x8, R27 ;  /* 0x00000008ff107819 */ /* 0x008fc8000001161b */
[----:B------:R-:W-:Y:S01]  /*ad960*/  LOP3.LUT R16, R16, 0xffff, RZ, 0xc0, !PT ;  /* 0x0000ffff10107812 */ /* 0x000fe200078ec0ff */
[----:B--2---:R-:W-:Y:S01]  /*ad970*/  IMAD.X R25, R29, 0x1, R4, P3 ;  /* 0x000000011d197824 */ /* 0x004fe200018e0604 */
[----:B----4-:R-:W-:-:S04]  /*ad980*/  SHF.R.U32.HI R13, RZ, 0x8, R17 ;  /* 0x00000008ff0d7819 */ /* 0x010fc80000011611 */
[----:B------:R-:W-:Y:S01]  /*ad990*/  LOP3.LUT R13, R13, 0xffff, RZ, 0xc0, !PT ;  /* 0x0000ffff0d0d7812 */ /* 0x000fe200078ec0ff */
[----:B------:R-:W-:Y:S01]  /*ad9a0*/  STL.64 [R1+0xbf0], R24 ;  /* 0x000bf01801007387 */ /* 0x000fe20000100a00 */
[----:B------:R-:W-:Y:S02]  /*ad9b0*/  SHF.R.U32.HI R12, RZ, 0x8, R15 ;  /* 0x00000008ff0c7819 */ /* 0x000fe4000001160f */
[----:B------:R-:W-:Y:S02]  /*ad9c0*/  SHF.R.U32.HI R15, RZ, 0x8, R26 ;  /* 0x00000008ff0f7819 */ /* 0x000fe4000001161a */
[----:B------:R-:W-:Y:S01]  /*ad9d0*/  LOP3.LUT R12, R12, 0xffff, RZ, 0xc0, !PT ;  /* 0x0000ffff0c0c7812 */ /* 0x000fe200078ec0ff */
[----:B------:R-:W2:Y:S01]  /*ad9e0*/  LDL.LU R26, [R1+0xd8] ;  /* 0x0000d800011a7983 */ /* 0x000ea20000300800 */
[----:B------:R-:W-:-:S03]  /*ad9f0*/  LOP3.LUT R15, R15, 0xffff, RZ, 0xc0, !PT ;  /* 0x0000ffff0f0f7812 */ /* 0x000fc600078ec0ff */
[----:B------:R-:W3:Y:S01]  /*ada00*/  LDL.LU R27, [R1+0xd0] ;  /* 0x0000d000011b7983 */ /* 0x000ee20000300800 */
[----:B------:R-:W-:Y:S02]  /*ada10*/  PRMT R17, R15, 0x3340, R16 ;  /* 0x000033400f117816 */ /* 0x000fe40000000010 */
[----:B------:R-:W-:Y:S02]  /*ada20*/  PRMT R15, R12, 0x3340, R13 ;  /* 0x000033400c0f7816 */ /* 0x000fe4000000000d */
[----:B------:R-:W-:-:S05]  /*ada30*/  IADD3 R12, P3, R22, R5, RZ ;  /* 0x00000005160c7210 */ /* 0x000fca0007f7e0ff */
[----:B------:R-:W-:-:S05]  /*ada40*/  IMAD.X R13, R29, 0x1, R7, P3 ;  /* 0x000000011d0d7824 */ /* 0x000fca00018e0607 */
[----:B------:R0:W-:Y:S02]  /*ada50*/  STL.64 [R1+0xc10], R12 ;  /* 0x000c100c01007387 */ /* 0x0001e40000100a00 */
[----:B0-----:R-:W-:Y:S02]  /*ada60*/  IADD3 R12, P3, R22, R6, RZ ;  /* 0x00000006160c7210 */ /* 0x001fe40007f7e0ff */
[----:B------:R-:W4:Y:S03]  /*ada70*/  LDL.LU R22, [R1+0x3598] ;  /* 0x0035980001167983 */ /* 0x000f260000300800 */
[----:B------:R-:W-:Y:S02]  /*ada80*/  IMAD.X R13, R29, 0x1, R8, P3 ;  /* 0x000000011d0d7824 */ /* 0x000fe400018e0608 */
[----:B------:R-:W4:Y:S01]  /*ada90*/  LDL.LU R29, [R1+0x3594] ;  /* 0x00359400011d7983 */ /* 0x000f220000300800 */
[----:B------:R-:W-:-:S03]  /*adaa0*/  SHF.R.U32.HI R11, RZ, 0x8, R11 ;  /* 0x00000008ff0b7819 */ /* 0x000fc6000001160b */
[----:B------:R0:W-:Y:S01]  /*adab0*/  STL.64 [R1+0xc08], R12 ;  /* 0x000c080c01007387 */ /* 0x0001e20000100a00 */
[----:B------:R-:W-:Y:S02]  /*adac0*/  LOP3.LUT R11, R11, 0xffff, RZ, 0xc0, !PT ;  /* 0x0000ffff0b0b7812 */ /* 0x000fe400078ec0ff */
[----:B0-----:R-:W-:Y:S02]  /*adad0*/  SHF.R.U32.HI R13, RZ, 0x8, R14 ;  /* 0x00000008ff0d7819 */ /* 0x001fe4000001160e */
[----:B------:R-:W-:Y:S02]  /*adae0*/  SHF.R.U32.HI R12, RZ, 0x8, R18 ;  /* 0x00000008ff0c7819 */ /* 0x000fe40000011612 */
[----:B------:R-:W-:Y:S02]  /*adaf0*/  LOP3.LUT R13, R13, 0xffff, RZ, 0xc0, !PT ;  /* 0x0000ffff0d0d7812 */ /* 0x000fe400078ec0ff */
[----:B------:R-:W-:Y:S02]  /*adb00*/  LOP3.LUT R12, R12, 0xffff, RZ, 0xc0, !PT ;  /* 0x0000ffff0c0c7812 */ /* 0x000fe400078ec0ff */
[----:B------:R-:W-:-:S02]  /*adb10*/  PRMT R13, R13, 0x3340, R0 ;  /* 0x000033400d0d7816 */ /* 0x000fc40000000000 */
[----:B------:R-:W-:Y:S02]  /*adb20*/  PRMT R16, R11, 0x3340, R12 ;  /* 0x000033400b107816 */ /* 0x000fe4000000000c */
[----:B------:R-:W-:Y:S02]  /*adb30*/  SHF.R.S32.HI R11, RZ, 0x1f, R28 ;  /* 0x0000001fff0b7819 */ /* 0x000fe4000001141c */
[----:B------:R-:W-:Y:S01]  /*adb40*/  IADD3 R12, P3, R28, R0, RZ ;  /* 0x000000001c0c7210 */ /* 0x000fe20007f7e0ff */
[----:B------:R0:W-:Y:S04]  /*adb50*/  STL [R1+0x18], R13 ;  /* 0x0000180d01007387 */ /* 0x0001e80000100800 */
[----:B0-----:R-:W-:-:S05]  /*adb60*/  IMAD.X R13, R11, 0x1, R2, P3 ;  /* 0x000000010b0d7824 */ /* 0x001fca00018e0602 */
[----:B------:R3:W-:Y:S04]  /*adb70*/  STL.64 [R1+0xc00], R12 ;  /* 0x000c000c01007387 */ /* 0x0007e80000100a00 */
[----:B------:R-:W4:Y:S04]  /*adb80*/  LDL.LU R24, [R1+0x110] ;  /* 0x0001100001187983 */ /* 0x000f280000300800 */
[----:B------:R-:W4:Y:S01]  /*adb90*/  LDL.LU R25, [R1+0xfc] ;  /* 0x0000fc0001197983 */ /* 0x000f220000300800 */
[----:B--2---:R-:W-:-:S03]  /*adba0*/  SHF.R.U32.HI R14, RZ, 0x8, R26 ;  /* 0x00000008ff0e7819 */ /* 0x004fc6000001161a */
[----:B------:R-:W2:Y:S01]  /*adbb0*/  LDL.LU R26, [R1+0xf8] ;  /* 0x0000f800011a7983 */ /* 0x000ea20000300800 */
[----:B---3--:R-:W-:-:S03]  /*adbc0*/  SHF.R.U32.HI R12, RZ, 0x8, R27 ;  /* 0x00000008ff0c7819 */ /* 0x008fc6000001161b */
[----:B------:R-:W3:Y:S04]  /*adbd0*/  LDL.LU R27, [R1+0xf4] ;  /* 0x0000f400011b7983 */ /* 0x000ee80000300800 */
[----:B------:R-:W3:Y:S01]  /*adbe0*/  LDL R18, [R1+0x1c] ;  /* 0x00001c0001127983 */ /* 0x000ee20000100800 */
[----:B----4-:R-:W-:-:S03]  /*adbf0*/  SHF.R.U32.HI R13, RZ, 0x8, R29 ;  /* 0x00000008ff0d7819 */ /* 0x010fc6000001161d */
[----:B------:R-:W4:Y:S04]  /*adc00*/  LDL.LU R29, [R1+0x174] ;  /* 0x00017400011d7983 */ /* 0x000f280000300800 */
[----:B------:R0:W-:Y:S04]  /*adc10*/  STL.64 [R1+0x3570], R22 ;  /* 0x0035701601007387 */ /* 0x0001e80000100a00 */
[----:B0-----:R-:W2:Y:S04]  /*adc20*/  LDL.LU R23, [R1+0xdc] ;  /* 0x0000dc0001177983 */ /* 0x001ea80000300800 */
[----:B------:R-:W3:Y:S04]  /*adc30*/  LDL.LU R22, [R1+0x18] ;  /* 0x0000180001167983 */ /* 0x000ee80000300800 */
[----:B------:R0:W-:Y:S01]  /*adc40*/  STL.64 [R1+0x3568], R20 ;  /* 0x0035681401007387 */ /* 0x0001e20000100a00 */
[----:B------:R-:W-:-:S02]  /*adc50*/  LOP3.LUT R13, R13, 0xffff, RZ, 0xc0, !PT ;  /* 0x0000ffff0d0d7812 */ /* 0x000fc400078ec0ff */
[----:B------:R-:W-:Y:S02]  /*adc60*/  LOP3.LUT R12, R12, 0xffff, RZ, 0xc0, !PT ;  /* 0x0000ffff0c0c7812 */ /* 0x000fe400078ec0ff */
[----:B0-----:R-:W-:Y:S02]  /*adc70*/  IADD3 R20, P3, R28, R3, RZ ;  /* 0x000000031c147210 */ /* 0x001fe40007f7e0ff */
[----:B------:R-:W-:Y:S02]  /*adc80*/  PRMT R12, R12, 0x3340, R13 ;  /* 0x000033400c0c7816 */ /* 0x000fe4000000000d */
[----:B------:R-:W4:Y:S01]  /*adc90*/  LDL.LU R13, [R1+0x5c] ;  /* 0x00005c00010d7983 */ /* 0x000f220000300800 */
[----:B------:R-:W-:-:S05]  /*adca0*/  IMAD.X R21, R11, 0x1, R4, P3 ;  /* 0x000000010b157824 */ /* 0x000fca00018e0604 */
[----:B------:R2:W-:Y:S01]  /*adcb0*/  STL.64 [R1+0xc38], R20 ;  /* 0x000c381401007387 */ /* 0x0005e20000100a00 */
[----:B------:R-:W-:Y:S02]  /*adcc0*/  SHF.R.U32.HI R9, RZ, 0x8, R9 ;  /* 0x00000008ff097819 */ /* 0x000fe40000011609 */
[----:B------:R-:W-:Y:S02]  /*adcd0*/  LOP3.LUT R14, R14, 0xffff, RZ, 0xc0, !PT ;  /* 0x0000ffff0e0e7812 */ /* 0x000fe400078ec0ff */
[----:B------:R-:W-:Y:S02]  /*adce0*/  LOP3.LUT R9, R9, 0xffff, RZ, 0xc0, !PT ;  /* 0x0000ffff09097812 */ /* 0x000fe400078ec0ff */
[--C-:B------:R-:W-:Y:S02]  /*adcf0*/  PRMT R14, R14, 0x3340, R0.reuse ;  /* 0x000033400e0e7816 */ /* 0x100fe40000000000 */
[----:B------:R-:W-:Y:S02]  /*add00*/  PRMT R9, R9, 0x3340, R0 ;  /* 0x0000334009097816 */ /* 0x000fe40000000000 */
[----:B--2---:R-:W-:-:S04]  /*add10*/  SHF.R.U32.HI R20, RZ, 0x8, R23 ;  /* 0x00000008ff147819 */ /* 0x004fc80000011617 */
[----:B------:R-:W-:-:S04]  /*add20*/  LOP3.LUT R20, R20, 0xffff, RZ, 0xc0, !PT ;  /* 0x0000ffff14147812 */ /* 0x000fc800078ec0ff */
[----:B------:R-:W-:Y:S02]  /*add30*/  PRMT R23, R20, 0x3340, R0 ;  /* 0x0000334014177816 */ /* 0x000fe40000000000 */
[----:B------:R-:W-:Y:S02]  /*add40*/  IADD3 R20, P3, R28, R5, RZ ;  /* 0x000000051c147210 */ /* 0x000fe40007f7e0ff */
[----:B---3--:R-:W-:Y:S02]  /*add50*/  PRMT R22, R17, 0x5410, R22 ;  /* 0x0000541011167816 */ /* 0x008fe40000000016 */
[----:B------:R-:W2:Y:S01]  /*add60*/  LDL.LU R17, [R1+0x3590] ;  /* 0x0035900001117983 */ /* 0x000ea20000300800 */
[----:B------:R-:W-:-:S05]  /*add70*/  IMAD.X R21, R11, 0x1, R7, P3 ;  /* 0x000000010b157824 */ /* 0x000fca00018e0607 */
[----:B------:R0:W-:Y:S02]  /*add80*/  STL.64 [R1+0xc78], R20 ;  /* 0x000c781401007387 */ /* 0x0001e40000100a00 */
[----:B0-----:R-:W-:Y:S02]  /*add90*/  IADD3 R20, P3, R28, R6, RZ ;  /* 0x000000061c147210 */ /* 0x001fe40007f7e0ff */
[----:B------:R-:W3:Y:S03]  /*adda0*/  LDL.LU R28, [R1+0x358c] ;  /* 0x00358c00011c7983 */ /* 0x000ee60000300800 */
[----:B------:R-:W-:Y:S02]  /*addb0*/  IMAD.X R21, R11, 0x1, R8, P3 ;  /* 0x000000010b157824 */ /* 0x000fe400018e0608 */
[----:B------:R-:W2:Y:S04]  /*addc0*/  LDL.LU R11, [R1+0x3588] ;  /* 0x00358800010b7983 */ /* 0x000ea80000300800 */
[----:B------:R0:W-:Y:S02]  /*addd0*/  STL.64 [R1+0xc70], R20 ;  /* 0x000c701401007387 */ /* 0x0001e40000100a00 */
[----:B0-----:R-:W-:-:S02]  /*adde0*/  PRMT R21, R15, 0x5410, R9 ;  /* 0x000054100f157816 */ /* 0x001fc40000000009 */
[----:B------:R-:W3:Y:S01]  /*addf0*/  LDL.LU R9, [R1+0x3584] ;  /* 0x0035840001097983 */ /* 0x000ee20000300800 */
[----:B------:R-:W-:-:S03]  /*ade00*/  PRMT R20, R16, 0x5410, R14 ;  /* 0x0000541010147816 */ /* 0x000fc6000000000e */
[----:B------:R-:W2:Y:S04]  /*ade10*/  LDL.LU R15, [R1+0x3580] ;  /* 0x00358000010f7983 */ /* 0x000ea80000300800 */
[----:B------:R-:W2:Y:S04]  /*ade20*/  LDL.LU R14, [R1+0x357c] ;  /* 0x00357c00010e7983 */ /* 0x000ea80000300800 */
[----:B------:R-:W3:Y:S01]  /*ade30*/  LDL.LU R16, [R1+0x3578] ;  /* 0x0035780001107983 */ /* 0x000ee20000300800 */
[----:B------:R-:W-:Y:S02]  /*ade40*/  PRMT R12, R12, 0x5410, R23 ;  /* 0x000054100c0c7816 */ /* 0x000fe40000000017 */
[----:B------:R-:W-:-:S02]  /*ade50*/  PRMT R24, R22, 0x5210, R24 ;  /* 0x0000521016187816 */ /* 0x000fc40000000018 */
[----:B------:R-:W-:Y:S02]  /*ade60*/  PRMT R25, R21, 0x5210, R25 ;  /* 0x0000521015197816 */ /* 0x000fe40000000019 */
[----:B------:R-:W-:Y:S02]  /*ade70*/  PRMT R26, R20, 0x5210, R26 ;  /* 0x00005210141a7816 */ /* 0x000fe4000000001a */
[----:B------:R-:W0:Y:S04]  /*ade80*/  LDS.128 R20, [R18] ;  /* 0x0000000012147984 */ /* 0x000e280000000c00 */
[----:B0-----:R-:W-:Y:S04]  /*ade90*/  STL.64 [R1+0x270], R20 ;  /* 0x0002701401007387 */ /* 0x001fe80000100a00 */
[----:B------:R-:W-:Y:S04]  /*adea0*/  STL.64 [R1+0x278], R22 ;  /* 0x0002781601007387 */ /* 0x000fe80000100a00 */
[----:B------:R4:W0:Y:S01]  /*adeb0*/  LDS.128 R20, [R18+0x400] ;  /* 0x0004000012147984 */ /* 0x0008220000000c00 */
[----:B------:R-:W-:Y:S01]  /*adec0*/  PRMT R27, R12, 0x5210, R27 ;  /* 0x000052100c1b7816 */ /* 0x000fe2000000001b */
[----:B------:R-:W-:Y:S01]  /*aded0*/  BAR.SYNC.DEFER_BLOCKING 0x0 ;  /* 0x0000000000007b1d */ /* 0x000fe20000010000 */
[----:B----4-:R-:W-:-:S05]  /*adee0*/  SHF.R.S32.HI R18, RZ, 0x1f, R29 ;  /* 0x0000001fff127819 */ /* 0x010fca000001141d */
[----:B0-----:R-:W-:Y:S04]  /*adef0*/  STL.64 [R1+0x280], R20 ;  /* 0x0002801401007387 */ /* 0x001fe80000100a00 */
[----:B------:R0:W-:Y:S04]  /*adf00*/  STL.64 [R1+0x288], R22 ;  /* 0x0002881601007387 */ /* 0x0001e80000100a00 */
[----:B0-----:R-:W4:Y:S04]  /*adf10*/  LDL.LU.64 R22, [R1+0x3570] ;  /* 0x0035700001167983 */ /* 0x001f280000300a00 */
[----:B------:R-:W4:Y:S04]  /*adf20*/  LDL.LU.64 R20, [R1+0x3568] ;  /* 0x0035680001147983 */ /* 0x000f280000300a00 */
[----:B---3--:R0:W-:Y:S04]  /*adf30*/  STSM.16.M88.4 [R16], R24 ;  /* 0x0000001810007844 */ /* 0x0081e80000000200 */
[----:B0-----:R-:W3:Y:S01]  /*adf40*/  LDL.LU.64 R24, [R1+0x3560] ;  /* 0x0035600001187983 */ /* 0x001ee20000300a00 */
[----:B------:R-:W-:-:S05]  /*adf50*/  IADD3 R26, P3, R29, R0, RZ ;  /* 0x000000001d1a7210 */ /* 0x000fca0007f7e0ff */
[----:B------:R-:W-:Y:S01]  /*adf60*/  IMAD.X R27, R18, 0x1, R2, P3 ;  /* 0x00000001121b7824 */ /* 0x000fe200018e0602 */
[----:B------:R-:W-:Y:S04]  /*adf70*/  STL [R1+0x3548], R16 ;  /* 0x0035481001007387 */ /* 0x000fe80000100800 */
[----:B------:R0:W-:Y:S04]  /*adf80*/  STL.64 [R1+0xbf8], R26 ;  /* 0x000bf81a01007387 */ /* 0x0001e80000100a00 */
[----:B0-----:R-:W3:Y:S01]  /*adf90*/  LDL.LU.64 R26, [R1+0x3558] ;  /* 0x00355800011a7983 */ /* 0x001ee20000300a00 */
[----:B------:R-:W-:-:S02]  /*adfa0*/  SHF.R.U32.HI R9, RZ, 0x8, R9 ;  /* 0x00000008ff097819 */ /* 0x000fc40000011609 */
[----:B------:R-:W-:Y:S02]  /*adfb0*/  SHF.R.U32.HI R13, RZ, 0x8, R13 ;  /* 0x00000008ff0d7819 */ /* 0x000fe4000001160d */
[----:B------:R-:W-:Y:S02]  /*adfc0*/  LOP3.LUT R9, R9, 0xffff, RZ, 0xc0, !PT ;  /* 0x0000ffff09097812 */ /* 0x000fe400078ec0ff */
[----:B------:R-:W-:Y:S02]  /*adfd0*/  SHF.R.U32.HI R16, RZ, 0x8, R28 ;  /* 0x00000008ff107819 */ /* 0x000fe4000001161c */
[----:B------:R-:W-:Y:S02]  /*adfe0*/  LOP3.LUT R13, R13, 0xffff, RZ, 0xc0, !PT ;  /* 0x0000ffff0d0d7812 */ /* 0x000fe400078ec0ff */
[----:B------:R-:W-:-:S04]  /*adff0*/  LOP3.LUT R16, R16, 0xffff, RZ, 0xc0, !PT ;  /* 0x0000ffff10107812 */ /* 0x000fc800078ec0ff */
[----:B------:R-:W-:Y:S02]  /*ae000*/  PRMT R16, R13, 0x3340, R16 ;  /* 0x000033400d107816 */ /* 0x000fe40000000010 */
[----:B--2---:R-:W-:-:S04]  /*ae010*/  SHF.R.U32.HI R14, RZ, 0x8, R14 ;  /* 0x00000008ff0e7819 */ /* 0x004fc8000001160e */
[----:B------:R-:W-:Y:S02]  /*ae020*/  LOP3.LUT R14, R14, 0xffff, RZ, 0xc0, !PT ;  /* 0x0000ffff0e0e7812 */ /* 0x000fe400078ec0ff */
[----:B----4-:R-:W-:-:S04]  /*ae030*/  SHF.R.U32.HI R23, RZ, 0x8, R23 ;  /* 0x00000008ff177819 */ /* 0x010fc80000011617 */
[----:B------:R-:W-:-:S04]  /*ae040*/  LOP3.LUT R23, R23, 0xffff, RZ, 0xc0, !PT ;  /* 0x0000ffff17177812 */ /* 0x000fc800078ec0ff */
[----:B------:R-:W-:Y:S02]  /*ae050*/  PRMT R14, R14, 0x3340, R23 ;  /* 0x000033400e0e7816 */ /* 0x000fe40000000017 */
[----:B---3--:R-:W-:Y:S02]  /*ae060*/  SHF.R.U32.HI R12, RZ, 0x8, R24 ;  /* 0x00000008ff0c7819 */ /* 0x008fe40000011618 */
[----:B------:R-:W2:Y:S02]  /*ae070*/  LDL.LU R24, [R1+0x178] ;  /* 0x0001780001187983 */ /* 0x000ea40000300800 */
[----:B------:R-:W-:-:S04]  /*ae080*/  LOP3.LUT R12, R12, 0xffff, RZ, 0xc0, !PT ;  /* 0x0000ffff0c0c7812 */ /* 0x000fc800078ec0ff */
[----:B------:R-:W-:Y:S02]  /*ae090*/  PRMT R9, R9, 0x3340, R12 ;  /* 0x0000334009097816 */ /* 0x000fe4000000000c */
[----:B------:R-:W-:-:S05]  /*ae0a0*/  IADD3 R12, P3, R29, R3, RZ ;  /* 0x000000031d0c7210 */ /* 0x000fca0007f7e0ff */
[----:B------:R-:W-:-:S05]  /*ae0b0*/  IMAD.X R13, R18, 0x1, R4, P3 ;  /* 0x00000001120d7824 */ /* 0x000fca00018e0604 */
        /* <DEDUP_REMOVED lines=8> */
[----:B------:R-:W-:-:S05]  /*ae140*/  IMAD.X R13, R18, 0x1, R7, P3 ;  /* 0x00000001120d7824 */ /* 0x000fca00018e0607 */
[----:B------:R0:W-:Y:S04]  /*ae150*/  STL.64 [R1+0xc68], R12 ;  /* 0x000c680c01007387 */ /* 0x0001e80000100a00 */
[----:B0-----:R-:W3:Y:S01]  /*ae160*/  LDL.LU.64 R12, [R1+0x3550] ;  /* 0x00355000010c7983 */ /* 0x001ee20000300a00 */
[----:B------:R-:W-:-:S05]  /*ae170*/  IADD3 R28, P3, R29, R6, RZ ;  /* 0x000000061d1c7210 */ /* 0x000fca0007f7e0ff */
[----:B------:R-:W-:Y:S02]  /*ae180*/  IMAD.X R29, R18, 0x1, R8, P3 ;  /* 0x00000001121d7824 */ /* 0x000fe400018e0608 */
[----:B------:R-:W4:Y:S04]  /*ae190*/  LDL.LU R18, [R1+0x354c] ;  /* 0x00354c0001127983 */ /* 0x000f280000300800 */
[----:B------:R2:W-:Y:S04]  /*ae1a0*/  STL.64 [R1+0xc60], R28 ;  /* 0x000c601c01007387 */ /* 0x0005e80000100a00 */
[----:B------:R-:W4:Y:S01]  /*ae1b0*/  LDL.LU R23, [R1+0x17c] ;  /* 0x00017c0001177983 */ /* 0x000f220000300800 */
[----:B------:R-:W-:-:S02]  /*ae1c0*/  SHF.R.U32.HI R25, RZ, 0x8, R25 ;  /* 0x00000008ff197819 */ /* 0x000fc40000011619 */
[----:B------:R-:W-:Y:S02]  /*ae1d0*/  SHF.R.U32.HI R22, RZ, 0x8, R22 ;  /* 0x00000008ff167819 */ /* 0x000fe40000011616 */
[----:B------:R-:W-:Y:S02]  /*ae1e0*/  LOP3.LUT R25, R25, 0xffff, RZ, 0xc0, !PT ;  /* 0x0000ffff19197812 */ /* 0x000fe400078ec0ff */
[----:B------:R-:W-:Y:S02]  /*ae1f0*/  LOP3.LUT R22, R22, 0xffff, RZ, 0xc0, !PT ;  /* 0x0000ffff16167812 */ /* 0x000fe400078ec0ff */
[----:B------:R-:W-:Y:S02]  /*ae200*/  PRMT R16, R16, 0x5410, R26 ;  /* 0x0000541010107816 */ /* 0x000fe4000000001a */
[----:B------:R-:W-:Y:S02]  /*ae210*/  PRMT R9, R9, 0x5410, R27 ;  /* 0x0000541009097816 */ /* 0x000fe4000000001b */
[----:B--2---:R-:W-:-:S02]  /*ae220*/  IADD3 R28, P3, R24, R0, RZ ;  /* 0x00000000181c7210 */ /* 0x004fc40007f7e0ff */
[----:B---3--:R-:W-:-:S04]  /*ae230*/  SHF.R.U32.HI R12, RZ, 0x8, R12 ;  /* 0x00000008ff0c7819 */ /* 0x008fc8000001160c */
[----:B------:R-:W-:-:S04]  /*ae240*/  LOP3.LUT R12, R12, 0xffff, RZ, 0xc0, !PT ;  /* 0x0000ffff0c0c7812 */ /* 0x000fc800078ec0ff */
[----:B------:R-:W-:Y:S02]  /*ae250*/  PRMT R12, R12, 0x3340, R25 ;  /* 0x000033400c0c7816 */ /* 0x000fe40000000019 */
[----:B------:R-:W-:Y:S02]  /*ae260*/  PRMT R25, R22, 0x3340, R0 ;  /* 0x0000334016197816 */ /* 0x000fe40000000000 */
[----:B------:R-:W-:-:S05]  /*ae270*/  SHF.R.S32.HI R22, RZ, 0x1f, R24 ;  /* 0x0000001fff167819 */ /* 0x000fca0000011418 */
[----:B------:R-:W-:-:S05]  /*ae280*/  IMAD.X R29, R22, 0x1, R2, P3 ;  /* 0x00000001161d7824 */ /* 0x000fca00018e0602 */
[----:B------:R0:W-:Y:S02]  /*ae290*/  STL.64 [R1+0xc58], R28 ;  /* 0x000c581c01007387 */ /* 0x0001e40000100a00 */
[----:B0-----:R-:W-:-:S05]  /*ae2a0*/  IADD3 R28, P3, R24, R3, RZ ;  /* 0x00000003181c7210 */ /* 0x001fca0007f7e0ff */
[----:B------:R-:W-:Y:S01]  /*ae2b0*/  IMAD.X R29, R22, 0x1, R4, P3 ;  /* 0x00000001161d7824 */ /* 0x000fe200018e0604 */
[----:B------:R-:W-:Y:S02]  /*ae2c0*/  IADD3 R26, P3, R24, R5, RZ ;  /* 0x00000005181a7210 */ /* 0x000fe40007f7e0ff */
[----:B----4-:R-:W-:-:S03]  /*ae2d0*/  SHF.R.U32.HI R18, RZ, 0x8, R18 ;  /* 0x00000008ff127819 */ /* 0x010fc60000011612 */
[----:B------:R-:W-:Y:S01]  /*ae2e0*/  IMAD.X R27, R22, 0x1, R7, P3 ;  /* 0x00000001161b7824 */ /* 0x000fe200018e0607 */
[----:B------:R-:W-:Y:S02]  /*ae2f0*/  IADD3 R24, P3, R24, R6, RZ ;  /* 0x0000000618187210 */ /* 0x000fe40007f7e0ff */
[----:B------:R-:W-:Y:S02]  /*ae300*/  LOP3.LUT R18, R18, 0xffff, RZ, 0xc0, !PT ;  /* 0x0000ffff12127812 */ /* 0x000fe400078ec0ff */
[----:B------:R-:W-:Y:S01]  /*ae310*/  PRMT R12, R12, 0x5410, R25 ;  /* 0x000054100c0c7816 */ /* 0x000fe20000000019 */
[----:B------:R-:W-:Y:S01]  /*ae320*/  IMAD.X R25, R22, 0x1, R8, P3 ;  /* 0x0000000116197824 */ /* 0x000fe200018e0608 */
[----:B------:R-:W-:Y:S01]  /*ae330*/  PRMT R18, R18, 0x3340, R0 ;  /* 0x0000334012127816 */ /* 0x000fe20000000000 */
[----:B------:R-:W-:Y:S04]  /*ae340*/  STL.64 [R1+0xc90], R28 ;  /* 0x000c901c01007387 */ /* 0x000fe80000100a00 */
[----:B------:R0:W-:Y:S01]  /*ae350*/  STL.64 [R1+0xcb0], R26 ;  /* 0x000cb01a01007387 */ /* 0x0001e20000100a00 */
[----:B------:R-:W-:-:S03]  /*ae360*/  PRMT R14, R14, 0x5410, R18 ;  /* 0x000054100e0e7816 */ /* 0x000fc60000000012 */
[----:B------:R1:W-:Y:S01]  /*ae370*/  STL.64 [R1+0xca8], R24 ;  /* 0x000ca81801007387 */ /* 0x0003e20000100a00 */
[----:B------:R-:W-:Y:S02]  /*ae380*/  PRMT R14, R14, 0x5210, R15 ;  /* 0x000052100e0e7816 */ /* 0x000fe4000000000f */
[----:B0-----:R-:W-:Y:S01]  /*ae390*/  PRMT R26, R16, 0x5210, R17 ;  /* 0x00005210101a7816 */ /* 0x001fe20000000011 */
[----:B------:R-:W2:Y:S01]  /*ae3a0*/  LDL.LU R28, [R1+0x180] ;  /* 0x00018000011c7983 */ /* 0x000ea20000300800 */
[----:B------:R-:W-:Y:S02]  /*ae3b0*/  IADD3 R16, P3, R23, R0, RZ ;  /* 0x0000000017107210 */ /* 0x000fe40007f7e0ff */
[----:B-1----:R-:W-:Y:S02]  /*ae3c0*/  PRMT R25, R9, 0x5210, R11 ;  /* 0x0000521009197816 */ /* 0x002fe4000000000b */
[----:B------:R-:W-:Y:S02]  /*ae3d0*/  SHF.R.S32.HI R9, RZ, 0x1f, R23 ;  /* 0x0000001fff097819 */ /* 0x000fe40000011417 */
[----:B------:R-:W-:-:S03]  /*ae3e0*/  PRMT R15, R12, 0x5210, R13 ;  /* 0x000052100c0f7816 */ /* 0x000fc6000000000d */
[----:B------:R-:W-:Y:S01]  /*ae3f0*/  IMAD.X R17, R9, 0x1, R2, P3 ;  /* 0x0000000109117824 */ /* 0x000fe200018e0602 */
[----:B------:R-:W-:-:S04]  /*ae400*/  IADD3 R12, P3, R23, R3, RZ ;  /* 0x00000003170c7210 */ /* 0x000fc80007f7e0ff */
[----:B------:R0:W-:Y:S01]  /*ae410*/  STL.64 [R1+0xca0], R16 ;  /* 0x000ca01001007387 */ /* 0x0001e20000100a00 */
[----:B------:R-:W-:-:S03]  /*ae420*/  IMAD.X R13, R9, 0x1, R4, P3 ;  /* 0x00000001090d7824 */ /* 0x000fc600018e0604 */
[----:B0-----:R-:W3:Y:S04]  /*ae430*/  LDL.LU R16, [R1+0x3548] ;  /* 0x0035480001107983 */ /* 0x001ee80000300800 */
[----:B------:R-:W4:Y:S04]  /*ae440*/  LDL.LU R11, [R1+0x184] ;  /* 0x00018400010b7983 */ /* 0x000f280000300800 */
[----:B------:R-:W2:Y:S04]  /*ae450*/  LDL.LU R17, [R1+0x10f0] ;  /* 0x0010f00001117983 */ /* 0x000ea80000300800 */
[----:B------:R-:W2:Y:S04]  /*ae460*/  LDL.LU R18, [R1+0x10f4] ;  /* 0x0010f40001127983 */ /* 0x000ea80000300800 */
[----:B------:R-:W2:Y:S04]  /*ae470*/  LDL.LU R24, [R1+0x10f8] ;  /* 0x0010f80001187983 */ /* 0x000ea80000300800 */
[----:B------:R0:W-:Y:S04]  /*ae480*/  STL.64 [R1+0xcb8], R12 ;  /* 0x000cb80c01007387 */ /* 0x0001e80000100a00 */
[----:B0-----:R-:W3:Y:S04]  /*ae490*/  LDL.LU R13, [R1+0x10fc] ;  /* 0x0010fc00010d7983 */ /* 0x001ee80000300800 */
[----:B------:R-:W2:Y:S04]  /*ae4a0*/  LDL.LU R22, [R1+0x1140] ;  /* 0x0011400001167983 */ /* 0x000ea80000300800 */
[----:B------:R-:W3:Y:S04]  /*ae4b0*/  LDL.LU R12, [R1+0x1144] ;  /* 0x00114400010c7983 */ /* 0x000ee80000300800 */
[----:B---3--:R0:W-:Y:S02]  /*ae4c0*/  STL.64 [R1+0x3540], R12 ;  /* 0x0035400c01007387 */ /* 0x0081e40000100a00 */
[----:B0-----:R-:W-:Y:S01]  /*ae4d0*/  IMAD.MOV.U32 R12, RZ, RZ, R26 ;  /* 0x000000ffff0c7224 */ /* 0x001fe200078e001a */
[----:B------:R-:W-:Y:S01]  /*ae4e0*/  IADD3 R26, P3, R23, R5, RZ ;  /* 0x00000005171a7210 */ /* 0x000fe20007f7e0ff */
[----:B------:R-:W-:Y:S04]  /*ae4f0*/  STL [R1+0x3538], R5 ;  /* 0x0035380501007387 */ /* 0x000fe80000100800 */
[----:B------:R-:W-:Y:S01]  /*ae500*/  IMAD.X R27, R9, 0x1, R7, P3 ;  /* 0x00000001091b7824 */ /* 0x000fe200018e0607 */
[----:B------:R0:W-:Y:S04]  /*ae510*/  STL [R1+0x353c], R7 ;  /* 0x00353c0701007387 */ /* 0x0001e80000100800 */
[----:B------:R1:W-:Y:S01]  /*ae520*/  STL.64 [R1+0xcc8], R26 ;  /* 0x000cc81a01007387 */ /* 0x0003e20000100a00 */
[----:B------:R-:W-:-:S03]  /*ae530*/  IMAD.MOV.U32 R13, RZ, RZ, R25 ;  /* 0x000000ffff0d7224 */ /* 0x000fc600078e0019 */
[----:B0-----:R-:W3:Y:S04]  /*ae540*/  LDL.LU R7, [R1+0x1148] ;  /* 0x0011480001077983 */ /* 0x001ee80000300800 */
[----:B------:R-:W3:Y:S01]  /*ae550*/  LDL.LU R5, [R1+0x114c] ;  /* 0x00114c0001057983 */ /* 0x000ee20000300800 */
[----:B-1----:R-:W-:-:S05]  /*ae560*/  IADD3 R26, P3, R23, R6, RZ ;  /* 0x00000006171a7210 */ /* 0x002fca0007f7e0ff */
[----:B------:R-:W-:Y:S01]  /*ae570*/  IMAD.X R27, R9, 0x1, R8, P3 ;  /* 0x00000001091b7824 */ /* 0x000fe200018e0608 */
[----:B----4-:R0:W-:Y:S04]  /*ae580*/  STL.64 [R1+0x3530], R10 ;  /* 0x0035300a01007387 */ /* 0x0101e80000100a00 */
[----:B------:R-:W-:Y:S04]  /*ae590*/  STL.64 [R1+0xcc0], R26 ;  /* 0x000cc01a01007387 */ /* 0x000fe80000100a00 */
[----:B------:R2:W-:Y:S04]  /*ae5a0*/  STSM.16.M88.4 [R16+0x200], R12 ;  /* 0x0002000c10007844 */ /* 0x0005e80000000200 */
[----:B0-----:R-:W4:Y:S04]  /*ae5b0*/  LDL.LU R10, [R1+0x1130] ;  /* 0x00113000010a7983 */ /* 0x001f280000300800 */
[----:B------:R-:W4:Y:S04]  /*ae5c0*/  LDL.LU R11, [R1+0x1134] ;  /* 0x00113400010b7983 */ /* 0x000f280000300800 */
[----:B------:R-:W4:Y:S04]  /*ae5d0*/  LDL.LU R29, [R1+0x1138] ;  /* 0x00113800011d7983 */ /* 0x000f280000300800 */
[----:B------:R-:W4:Y:S01]  /*ae5e0*/  LDL.LU R25, [R1+0x113c] ;  /* 0x00113c0001197983 */ /* 0x000f220000300800 */
[----:B--2---:R-:W-:-:S03]  /*ae5f0*/  F2FP.SATFINITE.E5M2.F32.PACK_AB_MERGE_C R12, R18, R17, RZ ;  /* 0x00000011120c723e */ /* 0x004fc600048060ff */
[----:B------:R-:W2:Y:S04]  /*ae600*/  LDL.LU R26, [R1+0x1120] ;  /* 0x00112000011a7983 */ /* 0x000ea80000300800 */
[----:B------:R-:W2:Y:S04]  /*ae610*/  LDL.LU R23, [R1+0x1124] ;  /* 0x0011240001177983 */ /* 0x000ea80000300800 */
[----:B------:R-:W2:Y:S04]  /*ae620*/  LDL.LU R9, [R1+0x1128] ;  /* 0x0011280001097983 */ /* 0x000ea80000300800 */
[----:B------:R-:W2:Y:S01]  /*ae630*/  LDL.LU R14, [R1+0x112c] ;  /* 0x00112c00010e7983 */ /* 0x000ea20000300800 */
[----:B------:R-:W-:-:S03]  /*ae640*/  SHF.R.S32.HI R27, RZ, 0x1f, R28 ;  /* 0x0000001fff1b7819 */ /* 0x000fc6000001141c */
[----:B------:R-:W2:Y:S04]  /*ae650*/  LDL.LU R15, [R1+0x1160] ;  /* 0x00116000010f7983 */ /* 0x000ea80000300800 */
[----:B------:R-:W2:Y:S04]  /*ae660*/  LDL.LU R16, [R1+0x1164] ;  /* 0x0011640001107983 */ /* 0x000ea80000300800 */
[----:B------:R0:W-:Y:S04]  /*ae670*/  STL [R1+0x10a4], R12 ;  /* 0x0010a40c01007387 */ /* 0x0001e80000100800 */
[----:B------:R-:W2:Y:S04]  /*ae680*/  LDL.LU R17, [R1+0x1168] ;  /* 0x0011680001117983 */ /* 0x000ea80000300800 */
[----:B------:R-:W2:Y:S01]  /*ae690*/  LDL.LU R18, [R1+0x116c] ;  /* 0x00116c0001127983 */ /* 0x000ea20000300800 */
[----:B------:R-:W-:Y:S01]  /*ae6a0*/  BAR.SYNC.DEFER_BLOCKING 0x0 ;  /* 0x0000000000007b1d */ /* 0x000fe20000010000 */
[----:B0-----:R-:W-:-:S05]  /*ae6b0*/  IADD3 R12, P3, R28, R0, RZ ;  /* 0x000000001c0c7210 */ /* 0x001fca0007f7e0ff */
[----:B------:R-:W-:-:S05]  /*ae6c0*/  IMAD.X R13, R27, 0x1, R2, P3 ;  /* 0x000000011b0d7824 */ /* 0x000fca00018e0602 */
[----:B------:R0:W-:Y:S04]  /*ae6d0*/  STL.64 [R1+0xc88], R12 ;  /* 0x000c880c01007387 */ /* 0x0001e80000100a00 */
[----:B0-----:R-:W4:Y:S01]  /*ae6e0*/  LDL.LU.64 R12, [R1+0x3540] ;  /* 0x00354000010c7983 */ /* 0x001f220000300a00 */
[----:B---3--:R-:W-:Y:S02]  /*ae6f0*/  F2FP.SATFINITE.E5M2.F32.PACK_AB_MERGE_C R5, R5, R7, RZ ;  /* 0x000000070505723e */ /* 0x008fe400048060ff */
[----:B----4-:R-:W-:Y:S02]  /*ae700*/  F2FP.SATFINITE.E5M2.F32.PACK_AB_MERGE_C R22, R12, R22, RZ ;  /* 0x000000160c16723e */ /* 0x010fe400048060ff */
[----:B------:R-:W-:Y:S02]  /*ae710*/  IADD3 R12, P3, R28, R3, RZ ;  /* 0x000000031c0c7210 */ /* 0x000fe40007f7e0ff */
[----:B------:R-:W-:-:S03]  /*ae720*/  F2FP.SATFINITE.E5M2.F32.PACK_AB_MERGE_C R24, R13, R24, RZ ;  /* 0x000000180d18723e */ /* 0x000fc600048060ff */
[----:B------:R-:W-:Y:S02]  /*ae730*/  IMAD.X R13, R27, 0x1, R4, P3 ;  /* 0x000000011b0d7824 */ /* 0x000fe400018e0604 */
[----:B------:R0:W-:Y:S04]  /*ae740*/  STL [R1+0x10a0], R24 ;  /* 0x0010a01801007387 */ /* 0x0001e80000100800 */
[----:B------:R-:W-:Y:S04]  /*ae750*/  STL [R1+0x109c], R22 ;  /* 0x00109c1601007387 */ /* 0x000fe80000100800 */
[----:B0-----:R-:W3:Y:S04]  /*ae760*/  LDL.LU R24, [R1+0xe20] ;  /* 0x000e200001187983 */ /* 0x001ee80000300800 */
[----:B------:R0:W-:Y:S04]  /*ae770*/  STL.64 [R1+0xc50], R12 ;  /* 0x000c500c01007387 */ /* 0x0001e80000100a00 */
[----:B0-----:R-:W3:Y:S04]  /*ae780*/  LDL.LU R13, [R1+0xe24] ;  /* 0x000e2400010d7983 */ /* 0x001ee80000300800 */
[----:B------:R-:W4:Y:S04]  /*ae790*/  LDL.LU R22, [R1+0xe28] ;  /* 0x000e280001167983 */ /* 0x000f280000300800 */
[----:B------:R-:W4:Y:S04]  /*ae7a0*/  LDL.LU R12, [R1+0xe2c] ;  /* 0x000e2c00010c7983 */ /* 0x000f280000300800 */
[----:B------:R-:W2:Y:S04]  /*ae7b0*/  LDL.LU R7, [R1+0x353c] ;  /* 0x00353c0001077983 */ /* 0x000ea80000300800 */
[----:B------:R0:W-:Y:S04]  /*ae7c0*/  STL [R1+0x1098], R5 ;  /* 0x0010980501007387 */ /* 0x0001e80000100800 */
[----:B0-----:R-:W3:Y:S01]  /*ae7d0*/  LDL.LU R5, [R1+0x3538] ;  /* 0x0035380001057983 */ /* 0x001ee20000300800 */
[----:B------:R-:W-:-:S05]  /*ae7e0*/  F2FP.SATFINITE.E5M2.F32.PACK_AB_MERGE_C R11, R11, R10, RZ ;  /* 0x0000000a0b0b723e */ /* 0x000fca00048060ff */
[----:B------:R2:W-:Y:S01]  /*ae7f0*/  STL [R1+0x1064], R11 ;  /* 0x0010640b01007387 */ /* 0x0005e20000100800 */
[----:B---3--:R-:W-:-:S05]  /*ae800*/  IADD3 R10, P3, R28, R5, RZ ;  /* 0x000000051c0a7210 */ /* 0x008fca0007f7e0ff */
[----:B--2---:R-:W-:-:S05]  /*ae810*/  IMAD.X R11, R27, 0x1, R7, P3 ;  /* 0x000000011b0b7824 */ /* 0x004fca00018e0607 */
[----:B------:R0:W-:Y:S02]  /*ae820*/  STL.64 [R1+0xc28], R10 ;  /* 0x000c280a01007387 */ /* 0x0001e40000100a00 */
[----:B0-----:R-:W-:-:S05]  /*ae830*/  IADD3 R10, P3, R28, R6, RZ ;  /* 0x000000061c0a7210 */ /* 0x001fca0007f7e0ff */
[----:B------:R-:W-:-:S05]  /*ae840*/  IMAD.X R11, R27, 0x1, R8, P3 ;  /* 0x000000011b0b7824 */ /* 0x000fca00018e0608 */
[----:B------:R0:W-:Y:S04]  /*ae850*/  STL.64 [R1+0xc20], R10 ;  /* 0x000c200a01007387 */ /* 0x0001e80000100a00 */
[----:B0-----:R-:W2:Y:S04]  /*ae860*/  LDL.LU.64 R10, [R1+0x3530] ;  /* 0x00353000010a7983 */ /* 0x001ea80000300a00 */
[----:B------:R-:W3:Y:S01]  /*ae870*/  LDL.LU R28, [R1+0x188] ;  /* 0x00018800011c7983 */ /* 0x000ee20000300800 */
[----:B------:R-:W-:Y:S02]  /*ae880*/  F2FP.SATFINITE.E5M2.F32.PACK_AB_MERGE_C R25, R25, R29, RZ ;  /* 0x0000001d1919723e */ /* 0x000fe400048060ff */
[----:B------:R-:W-:-:S02]  /*ae890*/  F2FP.SATFINITE.E5M2.F32.PACK_AB_MERGE_C R23, R23, R26, RZ ;  /* 0x0000001a1717723e */ /* 0x000fc400048060ff */
[----:B------:R-:W-:Y:S01]  /*ae8a0*/  F2FP.SATFINITE.E5M2.F32.PACK_AB_MERGE_C R14, R14, R9, RZ ;  /* 0x000000090e0e723e */ /* 0x000fe200048060ff */
[----:B---3--:R-:W-:Y:S04]  /*ae8b0*/  STL [R1+0x3528], R28 ;  /* 0x0035281c01007387 */ /* 0x008fe80000100800 */
[----:B------:R-:W-:Y:S04]  /*ae8c0*/  STL [R1+0x81c], R25 ;  /* 0x00081c1901007387 */ /* 0x000fe80000100800 */
[----:B------:R-:W-:Y:S04]  /*ae8d0*/  STL [R1+0x7fc], R23 ;  /* 0x0007fc1701007387 */ /* 0x000fe80000100800 */
[----:B------:R0:W-:Y:S04]  /*ae8e0*/  STL [R1+0x7f8], R14 ;  /* 0x0007f80e01007387 */ /* 0x0001e80000100800 */
[----:B0-----:R-:W3:Y:S01]  /*ae8f0*/  LDL.LU R14, [R1+0x18c] ;  /* 0x00018c00010e7983 */ /* 0x001ee20000300800 */
[----:B--2---:R-:W-:-:S02]  /*ae900*/  SHF.R.S32.HI R9, RZ, 0x1f, R11 ;  /* 0x0000001fff097819 */ /* 0x004fc4000001140b */
[----:B------:R-:W-:Y:S02]  /*ae910*/  IADD3 R26, P3, R11, R0, RZ ;  /* 0x000000000b1a7210 */ /* 0x000fe40007f7e0ff */
[----:B------:R-:W-:-:S03]  /*ae920*/  F2FP.SATFINITE.E5M2.F32.PACK_AB_MERGE_C R15, R16, R15, RZ ;  /* 0x0000000f100f723e */ /* 0x000fc600048060ff */
[----:B------:R-:W-:Y:S01]  /*ae930*/  IMAD.X R27, R9, 0x1, R2, P3 ;  /* 0x00000001091b7824 */ /* 0x000fe200018e0602 */
[----:B------:R-:W-:Y:S02]  /*ae940*/  IADD3 R28, P3, R11, R3, RZ ;  /* 0x000000030b1c7210 */ /* 0x000fe40007f7e0ff */
[----:B------:R-:W-:-:S03]  /*ae950*/  F2FP.SATFINITE.E5M2.F32.PACK_AB_MERGE_C R23, R13, R24, RZ ;  /* 0x000000180d17723e */ /* 0x000fc600048060ff */
[----:B------:R-:W-:Y:S01]  /*ae960*/  IMAD.X R29, R9, 0x1, R4, P3 ;  /* 0x00000001091d7824 */ /* 0x000fe200018e0604 */
[----:B---3--:R0:W-:Y:S04]  /*ae970*/  STL [R1+0x3518], R14 ;  /* 0x0035180e01007387 */ /* 0x0081e80000100800 */
[----:B------:R1:W-:Y:S01]  /*ae980*/  STL.64 [R1+0xb98], R26 ;  /* 0x000b981a01007387 */ /* 0x0003e20000100a00 */
[----:B0-----:R-:W-:-:S03]  /*ae990*/  F2FP.SATFINITE.E5M2.F32.PACK_AB_MERGE_C R14, R18, R17, RZ ;  /* 0x00000011120e723e */ /* 0x001fc600048060ff */
[----:B-1----:R-:W2:Y:S04]  /*ae9a0*/  LDL.LU R27, [R1+0xe14] ;  /* 0x000e1400011b7983 */ /* 0x002ea80000300800 */
[----:B------:R0:W-:Y:S04]  /*ae9b0*/  STL [R1+0x774], R15 ;  /* 0x0007740f01007387 */ /* 0x0001e80000100800 */
[----:B0-----:R-:W3:Y:S04]  /*ae9c0*/  LDL.LU R15, [R1+0xe18] ;  /* 0x000e1800010f7983 */ /* 0x001ee80000300800 */
[----:B------:R4:W-:Y:S04]  /*ae9d0*/  STL [R1+0x778], R14 ;  /* 0x0007780e01007387 */ /* 0x0009e80000100800 */
[----:B------:R-:W3:Y:S04]  /*ae9e0*/  LDL.LU R16, [R1+0xe1c] ;  /* 0x000e1c0001107983 */ /* 0x000ee80000300800 */
[----:B------:R-:W3:Y:S01]  /*ae9f0*/  LDL.LU R17, [R1+0xbb0] ;  /* 0x000bb00001117983 */ /* 0x000ee20000300800 */
[----:B----4-:R-:W-:-:S02]  /*aea00*/  F2FP.SATFINITE.E5M2.F32.PACK_AB_MERGE_C R14, R12, R22, RZ ;  /* 0x000000160c0e723e */ /* 0x010fc400048060ff */
[----:B------:R-:W-:Y:S01]  /*aea10*/  IADD3 R12, P3, R11, R5, RZ ;  /* 0x000000050b0c7210 */ /* 0x000fe20007f7e0ff */
[----:B------:R-:W4:Y:S04]  /*aea20*/  LDL.LU R18, [R1+0xbb4] ;  /* 0x000bb40001127983 */ /* 0x000f280000300800 */
[----:B------:R0:W-:Y:S01]  /*aea30*/  STL.64 [R1+0xb90], R28 ;  /* 0x000b901c01007387 */ /* 0x0001e20000100a00 */
[----:B------:R-:W-:-:S03]  /*aea40*/  IMAD.X R13, R9, 0x1, R7, P3 ;  /* 0x00000001090d7824 */ /* 0x000fc600018e0607 */
[----:B------:R-:W-:Y:S04]  /*aea50*/  STL [R1+0x6b4], R23 ;  /* 0x0006b41701007387 */ /* 0x000fe80000100800 */
[----:B------:R-:W-:Y:S01]  /*aea60*/  STL [R1+0x6bc], R14 ;  /* 0x0006bc0e01007387 */ /* 0x000fe20000100800 */
[----:B0-----:R-:W-:-:S03]  /*aea70*/  IADD3 R28, P3, R11, R6, RZ ;  /* 0x000000060b1c7210 */ /* 0x001fc60007f7e0ff */
[----:B------:R-:W4:Y:S04]  /*aea80*/  LDL.LU R24, [R1+0xbb8] ;  /* 0x000bb80001187983 */ /* 0x000f280000300800 */
[----:B------:R0:W-:Y:S01]  /*aea90*/  STL.64 [R1+0xb88], R12 ;  /* 0x000b880c01007387 */ /* 0x0001e20000100a00 */
[----:B------:R-:W-:-:S03]  /*aeaa0*/  IMAD.X R29, R9, 0x1, R8, P3 ;  /* 0x00000001091d7824 */ /* 0x000fc600018e0608 */
[----:B0-----:R-:W4:Y:S04]  /*aeab0*/  LDL.LU R13, [R1+0xbbc] ;  /* 0x000bbc00010d7983 */ /* 0x001f280000300800 */
[----:B------:R-:W4:Y:S04]  /*aeac0*/  LDL.LU R22, [R1+0x12b0] ;  /* 0x0012b00001167983 */ /* 0x000f280000300800 */
[----:B------:R-:W4:Y:S04]  /*aead0*/  LDL.LU R12, [R1+0x12b4] ;  /* 0x0012b400010c7983 */ /* 0x000f280000300800 */
[----:B------:R0:W-:Y:S04]  /*aeae0*/  STL.64 [R1+0x3520], R6 ;  /* 0x0035200601007387 */ /* 0x0001e80000100a00 */
[----:B0-----:R-:W2:Y:S04]  /*aeaf0*/  LDL.LU R7, [R1+0xe10] ;  /* 0x000e100001077983 */ /* 0x001ea80000300800 */
[----:B------:R0:W-:Y:S04]  /*aeb00*/  STL.64 [R1+0xb80], R28 ;  /* 0x000b801c01007387 */ /* 0x0001e80000100a00 */
[----:B0-----:R-:W4:Y:S04]  /*aeb10*/  LDL.LU R28, [R1+0x3528] ;  /* 0x00352800011c7983 */ /* 0x001f280000300800 */
[----:B------:R-:W4:Y:S04]  /*aeb20*/  LDL.LU R14, [R1+0x12b8] ;  /* 0x0012b800010e7983 */ /* 0x000f280000300800 */
[----:B------:R-:W3:Y:S04]  /*aeb30*/  LDL.LU R29, [R1+0x12a8] ;  /* 0x0012a800011d7983 */ /* 0x000ee80000300800 */
[----:B---3--:R0:W-:Y:S04]  /*aeb40*/  STL [R1+0x3508], R29 ;  /* 0x0035081d01007387 */ /* 0x0081e80000100800 */
[----:B0-----:R-:W3:Y:S04]  /*aeb50*/  LDL.LU R29, [R1+0x12a4] ;  /* 0x0012a400011d7983 */ /* 0x001ee80000300800 */
[----:B------:R-:W3:Y:S04]  /*aeb60*/  LDL.LU R25, [R1+0x12ac] ;  /* 0x0012ac0001197983 */ /* 0x000ee80000300800 */
[----:B------:R-:W3:Y:S04]  /*aeb70*/  LDL.LU R26, [R1+0x1290] ;  /* 0x00129000011a7983 */ /* 0x000ee80000300800 */
[----:B------:R-:W3:Y:S04]  /*aeb80*/  LDL.LU R23, [R1+0x1294] ;  /* 0x0012940001177983 */ /* 0x000ee80000300800 */
[----:B------:R-:W3:Y:S01]  /*aeb90*/  LDL.LU R9, [R1+0x1298] ;  /* 0x0012980001097983 */ /* 0x000ee20000300800 */
[----:B--2---:R-:W-:-:S02]  /*aeba0*/  F2FP.SATFINITE.E5M2.F32.PACK_AB_MERGE_C R27, R27, R7, RZ ;  /* 0x000000071b1b723e */ /* 0x004fc400048060ff */
[----:B------:R-:W-:Y:S02]  /*aebb0*/  F2FP.SATFINITE.E5M2.F32.PACK_AB_MERGE_C R7, R16, R15, RZ ;  /* 0x0000000f1007723e */ /* 0x000fe400048060ff */
[----:B----4-:R-:W-:Y:S01]  /*aebc0*/  F2FP.SATFINITE.E5M2.F32.PACK_AB_MERGE_C R6, R18, R17, RZ ;  /* 0x000000111206723e */ /* 0x010fe200048060ff */
[----:B---3--:R0:W-:Y:S04]  /*aebd0*/  STL.64 [R1+0x3510], R8 ;  /* 0x0035100801007387 */ /* 0x0081e80000100a00 */
[----:B0-----:R-:W2:Y:S04]  /*aebe0*/  LDL.LU R8, [R1+0x12bc] ;  /* 0x0012bc0001087983 */ /* 0x001ea80000300800 */
[----:B------:R-:W3:Y:S04]  /*aebf0*/  LDL.LU R9, [R1+0x12a0] ;  /* 0x0012a00001097983 */ /* 0x000ee80000300800 */
[----:B------:R-:W4:Y:S04]  /*aec00*/  LDL.LU R11, [R1+0x129c] ;  /* 0x00129c00010b7983 */ /* 0x000f280000300800 */
[----:B------:R0:W-:Y:S04]  /*aec10*/  STL [R1+0x428], R27 ;  /* 0x0004281b01007387 */ /* 0x0001e80000100800 */
[----:B------:R-:W4:Y:S04]  /*aec20*/  LDL.LU R15, [R1+0x1280] ;  /* 0x00128000010f7983 */ /* 0x000f280000300800 */
[----:B------:R-:W-:Y:S01]  /*aec30*/  STL [R1+0x424], R7 ;  /* 0x0004240701007387 */ /* 0x000fe20000100800 */
[----:B0-----:R-:W-:-:S03]  /*aec40*/  SHF.R.S32.HI R27, RZ, 0x1f, R28 ;  /* 0x0000001fff1b7819 */ /* 0x001fc6000001141c */
[----:B------:R-:W4:Y:S04]  /*aec50*/  LDL.LU R16, [R1+0x1284] ;  /* 0x0012840001107983 */ /* 0x000f280000300800 */
[----:B------:R0:W-:Y:S04]  /*aec60*/  STL [R1+0x10b0], R6 ;  /* 0x0010b00601007387 */ /* 0x0001e80000100800 */
[----:B------:R-:W4:Y:S04]  /*aec70*/  LDL.LU R17, [R1+0x1288] ;  /* 0x0012880001117983 */ /* 0x000f280000300800 */
[----:B------:R-:W4:Y:S01]  /*aec80*/  LDL.LU R18, [R1+0x128c] ;  /* 0x00128c0001127983 */ /* 0x000f220000300800 */
[----:B0-----:R-:W-:-:S05]  /*aec90*/  IADD3 R6, P3, R28, R0, RZ ;  /* 0x000000001c067210 */ /* 0x001fca0007f7e0ff */
[----:B------:R-:W-:-:S05]  /*aeca0*/  IMAD.X R7, R27, 0x1, R2, P3 ;  /* 0x000000011b077824 */ /* 0x000fca00018e0602 */
[----:B------:R0:W-:Y:S02]  /*aecb0*/  STL.64 [R1+0xb78], R6 ;  /* 0x000b780601007387 */ /* 0x0001e40000100a00 */
[----:B0-----:R-:W-:Y:S02]  /*aecc0*/  F2FP.SATFINITE.E5M2.F32.PACK_AB_MERGE_C R7, R13, R24, RZ ;  /* 0x000000180d07723e */ /* 0x001fe400048060ff */
[----:B------:R-:W-:-:S03]  /*aecd0*/  F2FP.SATFINITE.E5M2.F32.PACK_AB_MERGE_C R6, R12, R22, RZ ;  /* 0x000000160c06723e */ /* 0x000fc600048060ff */
[----:B------:R-:W-:Y:S04]  /*aece0*/  STL [R1+0x10b4], R7 ;  /* 0x0010b40701007387 */ /* 0x000fe80000100800 */
[----:B------:R-:W4:Y:S04]  /*aecf0*/  LDL.LU R24, [R1+0x1270] ;  /* 0x0012700001187983 */ /* 0x000f280000300800 */
[----:B------:R0:W-:Y:S04]  /*aed00*/  STL [R1+0xbb8], R6 ;  /* 0x000bb80601007387 */ /* 0x0001e80000100800 */
[----:B------:R-:W4:Y:S04]  /*aed10*/  LDL.LU R13, [R1+0x1274] ;  /* 0x00127400010d7983 */ /* 0x000f280000300800 */
[----:B------:R-:W4:Y:S01]  /*aed20*/  LDL.LU R22, [R1+0x1278] ;  /* 0x0012780001167983 */ /* 0x000f220000300800 */
[----:B0-----:R-:W-:-:S03]  /*aed30*/  IADD3 R6, P3, R28, R3, RZ ;  /* 0x000000031c067210 */ /* 0x001fc60007f7e0ff */
[----:B------:R-:W4:Y:S02]  /*aed40*/  LDL.LU R12, [R1+0x127c] ;  /* 0x00127c00010c7983 */ /* 0x000f240000300800 */
[----:B------:R-:W-:-:S05]  /*aed50*/  IMAD.X R7, R27, 0x1, R4, P3 ;  /* 0x000000011b077824 */ /* 0x000fca00018e0604 */
[----:B------:R0:W-:Y:S04]  /*aed60*/  STL.64 [R1+0xb70], R6 ;  /* 0x000b700601007387 */ /* 0x0001e80000100a00 */
[----:B0-----:R-:W4:Y:S01]  /*aed70*/  LDL.LU.64 R6, [R1+0x3520] ;  /* 0x0035200001067983 */ /* 0x001f220000300a00 */
[----:B--2---:R-:W-:-:S03]  /*aed80*/  F2FP.SATFINITE.E5M2.F32.PACK_AB_MERGE_C R8, R8, R14, RZ ;  /* 0x0000000e0808723e */ /* 0x004fc600048060ff */
[----:B------:R-:W2:Y:S04]  /*aed90*/  LDL.LU R14, [R1+0x3518] ;  /* 0x00351800010e7983 */ /* 0x000ea80000300800 */
[----:B------:R0:W-:Y:S01]  /*aeda0*/  STL [R1+0xbbc], R8 ;  /* 0x000bbc0801007387 */ /* 0x0001e20000100800 */
[----:B---3--:R-:W-:Y:S02]  /*aedb0*/  F2FP.SATFINITE.E5M2.F32.PACK_AB_MERGE_C R29, R29, R9, RZ ;  /* 0x000000091d1d723e */ /* 0x008fe400048060ff */
[----:B0-----:R-:W-:-:S03]  /*aedc0*/  IADD3 R8, P3, R28, R5, RZ ;  /* 0x000000051c087210 */ /* 0x001fc60007f7e0ff */
[----:B------:R-:W-:Y:S02]  /*aedd0*/  STL [R1+0xbb0], R29 ;  /* 0x000bb01d01007387 */ /* 0x000fe40000100800 */
[----:B----4-:R-:W-:-:S05]  /*aede0*/  IMAD.X R9, R27, 0x1, R7, P3 ;  /* 0x000000011b097824 */ /* 0x010fca00018e0607 */
[----:B------:R0:W-:Y:S04]  /*aedf0*/  STL.64 [R1+0xb68], R8 ;  /* 0x000b680801007387 */ /* 0x0001e80000100a00 */
[----:B0-----:R-:W3:Y:S01]  /*aee00*/  LDL.LU.64 R8, [R1+0x3510] ;  /* 0x0035100001087983 */ /* 0x001ee20000300a00 */
[----:B------:R-:W-:-:S05]  /*aee10*/  IADD3 R28, P3, R28, R6, RZ ;  /* 0x000000061c1c7210 */ /* 0x000fca0007f7e0ff */
[----:B---3--:R-:W-:-:S05]  /*aee20*/  IMAD.X R29, R27, 0x1, R8, P3 ;  /* 0x000000011b1d7824 */ /* 0x008fca00018e0608 */
[----:B------:R0:W-:Y:S04]  /*aee30*/  STL.64 [R1+0xb60], R28 ;  /* 0x000b601c01007387 */ /* 0x0001e80000100a00 */
[----:B0-----:R-:W3:Y:S01]  /*aee40*/  LDL.LU R29, [R1+0x3508] ;  /* 0x00350800011d7983 */ /* 0x001ee20000300800 */
[----:B------:R-:W-:Y:S02]  /*aee50*/  F2FP.SATFINITE.E5M2.F32.PACK_AB_MERGE_C R23, R23, R26, RZ ;  /* 0x0000001a1717723e */ /* 0x000fe400048060ff */
[----:B------:R-:W-:Y:S02]  /*aee60*/  F2FP.SATFINITE.E5M2.F32.PACK_AB_MERGE_C R11, R11, R9, RZ ;  /* 0x000000090b0b723e */ /* 0x000fe400048060ff */
[----:B---3--:R-:W-:-:S05]  /*aee70*/  F2FP.SATFINITE.E5M2.F32.PACK_AB_MERGE_C R25, R25, R29, RZ ;  /* 0x0000001d1919723e */ /* 0x008fca00048060ff */
[----:B------:R-:W-:Y:S04]  /*aee80*/  STL [R1+0xbb4], R25 ;  /* 0x000bb41901007387 */ /* 0x000fe80000100800 */
[----:B------:R-:W3:Y:S04]  /*aee90*/  LDL.LU R29, [R1+0x190] ;  /* 0x00019000011d7983 */ /* 0x000ee80000300800 */
[----:B------:R-:W-:Y:S04]  /*aeea0*/  STL [R1+0x804], R23 ;  /* 0x0008041701007387 */ /* 0x000fe80000100800 */
[----:B------:R0:W-:Y:S04]  /*aeeb0*/  STL [R1+0xe18], R11 ;  /* 0x000e180b01007387 */ /* 0x0001e80000100800 */
[----:B0-----:R-:W4:Y:S01]  /*aeec0*/  LDL.LU R11, [R1+0x194] ;  /* 0x00019400010b7983 */ /* 0x001f220000300800 */
[----:B--2---:R-:W-:-:S02]  /*aeed0*/  SHF.R.S32.HI R9, RZ, 0x1f, R14 ;  /* 0x0000001fff097819 */ /* 0x004fc4000001140e */
[----:B------:R-:W-:Y:S02]  /*aeee0*/  IADD3 R26, P3, R14, R0, RZ ;  /* 0x000000000e1a7210 */ /* 0x000fe40007f7e0ff */
[----:B------:R-:W-:-:S03]  /*aeef0*/  F2FP.SATFINITE.E5M2.F32.PACK_AB_MERGE_C R15, R16, R15, RZ ;  /* 0x0000000f100f723e */ /* 0x000fc600048060ff */
[C---:B------:R-:W-:Y:S01]  /*aef00*/  IMAD.X R27, R9.reuse, 0x1, R2, P3 ;  /* 0x00000001091b7824 */ /* 0x040fe200018e0602 */
[----:B------:R-:W-:Y:S01]  /*aef10*/  IADD3 R16, P3, R14, R3, RZ ;  /* 0x000000030e107210 */ /* 0x000fe20007f7e0ff */
[----:B----4-:R0:W-:Y:S04]  /*aef20*/  STL [R1+0x34f0], R11 ;  /* 0x0034f00b01007387 */ /* 0x0101e80000100800 */
[----:B------:R-:W-:Y:S01]  /*aef30*/  STL.64 [R1+0xb58], R26 ;  /* 0x000b581a01007387 */ /* 0x000fe20000100a00 */
[----:B0-----:R-:W-:Y:S01]  /*aef40*/  F2FP.SATFINITE.E5M2.F32.PACK_AB_MERGE_C R11, R18, R17, RZ ;  /* 0x00000011120b723e */ /* 0x001fe200048060ff */
[----:B------:R-:W-:Y:S02]  /*aef50*/  IMAD.X R17, R9, 0x1, R4, P3 ;  /* 0x0000000109117824 */ /* 0x000fe400018e0604 */
[----:B------:R0:W-:Y:S04]  /*aef60*/  STL [R1+0x780], R15 ;  /* 0x0007800f01007387 */ /* 0x0001e80000100800 */
[----:B------:R1:W-:Y:S04]  /*aef70*/  STL.64 [R1+0x3500], R2 ;  /* 0x0035000201007387 */ /* 0x0003e80000100a00 */
[----:B------:R-:W-:Y:S04]  /*aef80*/  STL [R1+0x77c], R11 ;  /* 0x00077c0b01007387 */ /* 0x000fe80000100800 */
[----:B0-----:R-:W2:Y:S01]  /*aef90*/  LDL.LU R15, [R1+0x14e0] ;  /* 0x0014e000010f7983 */ /* 0x001ea20000300800 */
[----:B-1----:R-:W-:-:S03]  /*aefa0*/  F2FP.SATFINITE.E5M2.F32.PACK_AB_MERGE_C R3, R13, R24, RZ ;  /* 0x000000180d03723e */ /* 0x002fc600048060ff */
[----:B------:R0:W-:Y:S01]  /*aefb0*/  STL.64 [R1+0xb50], R16 ;  /* 0x000b501001007387 */ /* 0x0001e20000100a00 */
[----:B------:R-:W-:-:S03]  /*aefc0*/  F2FP.SATFINITE.E5M2.F32.PACK_AB_MERGE_C R2, R12, R22, RZ ;  /* 0x000000160c02723e */ /* 0x000fc600048060ff */
[----:B0-----:R-:W2:Y:S04]  /*aefd0*/  LDL.LU R16, [R1+0x14e4] ;  /* 0x0014e40001107983 */ /* 0x001ea80000300800 */
[----:B------:R-:W4:Y:S04]  /*aefe0*/  LDL.LU R17, [R1+0x14e8] ;  /* 0x0014e80001117983 */ /* 0x000f280000300800 */
[----:B------:R-:W4:Y:S04]  /*aeff0*/  LDL.LU R18, [R1+0x14ec] ;  /* 0x0014ec0001127983 */ /* 0x000f280000300800 */
[----:B------:R-:W-:Y:S04]  /*af000*/  STL [R1+0x6b8], R3 ;  /* 0x0006b80301007387 */ /* 0x000fe80000100800 */
[----:B------:R0:W-:Y:S04]  /*af010*/  STL [R1+0x758], R2 ;  /* 0x0007580201007387 */ /* 0x0001e80000100800 */
[----:B------:R-:W3:Y:S04]  /*af020*/  LDL.LU R25, [R1+0x14d4] ;  /* 0x0014d40001197983 */ /* 0x000ee80000300800 */
[----:B------:R-:W3:Y:S04]  /*af030*/  LDL.LU R11, [R1+0x14d8] ;  /* 0x0014d800010b7983 */ /* 0x000ee80000300800 */
[----:B------:R-:W3:Y:S01]  /*af040*/  LDL.LU R27, [R1+0xdf8] ;  /* 0x000df800011b7983 */ /* 0x000ee20000300800 */
[----:B0-----:R-:W-:-:S03]  /*af050*/  IADD3 R2, P3, R14, R5, RZ ;  /* 0x000000050e027210 */ /* 0x001fc60007f7e0ff */
[----:B------:R-:W3:Y:S04]  /*af060*/  LDL.LU R28, [R1+0xdfc] ;  /* 0x000dfc00011c7983 */ /* 0x000ee80000300800 */
[----:B------:R-:W3:Y:S04]  /*af070*/  LDL.LU R23, [R1+0x11e0] ;  /* 0x0011e00001177983 */ /* 0x000ee80000300800 */
[----:B------:R-:W3:Y:S04]  /*af080*/  LDL.LU R24, [R1+0x11e4] ;  /* 0x0011e40001187983 */ /* 0x000ee80000300800 */
[----:B------:R0:W-:Y:S02]  /*af090*/  STL.64 [R1+0x34f8], R4 ;  /* 0x0034f80401007387 */ /* 0x0001e40000100a00 */
[----:B0-----:R-:W-:-:S02]  /*af0a0*/  IMAD.MOV.U32 R4, RZ, RZ, R9 ;  /* 0x000000ffff047224 */ /* 0x001fc400078e0009 */
[----:B------:R-:W3:Y:S02]  /*af0b0*/  LDL.LU R5, [R1+0x14d0] ;  /* 0x0014d00001057983 */ /* 0x000ee40000300800 */
[----:B------:R-:W-:-:S05]  /*af0c0*/  IMAD.X R3, R4, 0x1, R7, P3 ;  /* 0x0000000104037824 */ /* 0x000fca00018e0607 */
[----:B------:R0:W-:Y:S04]  /*af0d0*/  STL.64 [R1+0xb48], R2 ;  /* 0x000b480201007387 */ /* 0x0001e80000100a00 */
[----:B------:R1:W-:Y:S01]  /*af0e0*/  STL.64 [R1+0x34e8], R6 ;  /* 0x0034e80601007387 */ /* 0x0003e20000100a00 */
[----:B0-----:R-:W-:-:S03]  /*af0f0*/  IADD3 R2, P3, R14, R6, RZ ;  /* 0x000000060e027210 */ /* 0x001fc60007f7e0ff */
[----:B-1----:R-:W3:Y:S04]  /*af100*/  LDL.LU R6, [R1+0xdf0] ;  /* 0x000df00001067983 */ /* 0x002ee80000300800 */
[----:B------:R-:W3:Y:S04]  /*af110*/  LDL.LU R7, [R1+0xdf4] ;  /* 0x000df40001077983 */ /* 0x000ee80000300800 */
[----:B------:R-:W2:Y:S01]  /*af120*/  LDL.LU R26, [R1+0x11e8] ;  /* 0x0011e800011a7983 */ /* 0x000ea20000300800 */
[----:B------:R-:W-:-:S03]  /*af130*/  IMAD.X R3, R4, 0x1, R8, P3 ;  /* 0x0000000104037824 */ /* 0x000fc600018e0608 */
[----:B--2---:R0:W-:Y:S04]  /*af140*/  STL [R1+0x34e0], R26 ;  /* 0x0034e01a01007387 */ /* 0x0041e80000100800 */
[----:B0-----:R-:W2:Y:S04]  /*af150*/  LDL.LU R26, [R1+0x14dc] ;  /* 0x0014dc00011a7983 */ /* 0x001ea80000300800 */
[----:B------:R-:W2:Y:S04]  /*af160*/  LDL.LU R13, [R1+0x11ec] ;  /* 0x0011ec00010d7983 */ /* 0x000ea80000300800 */
[----:B------:R-:W2:Y:S04]  /*af170*/  LDL.LU R22, [R1+0x11d0] ;  /* 0x0011d00001167983 */ /* 0x000ea80000300800 */
[----:B------:R-:W2:Y:S04]  /*af180*/  LDL.LU R9, [R1+0x11d4] ;  /* 0x0011d40001097983 */ /* 0x000ea80000300800 */
[----:B------:R-:W2:Y:S04]  /*af190*/  LDL.LU R12, [R1+0x11d8] ;  /* 0x0011d800010c7983 */ /* 0x000ea80000300800 */
[----:B------:R-:W2:Y:S04]  /*af1a0*/  LDL.LU R14, [R1+0x11dc] ;  /* 0x0011dc00010e7983 */ /* 0x000ea80000300800 */
[----:B------:R0:W-:Y:S04]  /*af1b0*/  STL.64 [R1+0xb40], R2 ;  /* 0x000b400201007387 */ /* 0x0001e80000100a00 */
[----:B0-----:R-:W2:Y:S01]  /*af1c0*/  LDL.LU.64 R2, [R1+0x3500] ;  /* 0x0035000001027983 */ /* 0x001ea20000300a00 */
[----:B------:R-:W-:-:S02]  /*af1d0*/  F2FP.SATFINITE.E5M2.F32.PACK_AB_MERGE_C R16, R16, R15, RZ ;  /* 0x0000000f1010723e */ /* 0x000fc400048060ff */
[----:B----4-:R-:W-:Y:S01]  /*af1e0*/  F2FP.SATFINITE.E5M2.F32.PACK_AB_MERGE_C R4, R18, R17, RZ ;  /* 0x000000111204723e */ /* 0x010fe200048060ff */
[----:B------:R-:W4:Y:S04]  /*af1f0*/  LDL.LU R15, [R1+0x11c0] ;  /* 0x0011c000010f7983 */ /* 0x000f280000300800 */
[----:B------:R0:W-:Y:S04]  /*af200*/  STL [R1+0x5d8], R16 ;  /* 0x0005d81001007387 */ /* 0x0001e80000100800 */
[----:B0-----:R-:W4:Y:S04]  /*af210*/  LDL.LU R16, [R1+0x11c4] ;  /* 0x0011c40001107983 */ /* 0x001f280000300800 */
[----:B------:R3:W-:Y:S04]  /*af220*/  STL [R1+0xe2c], R4 ;  /* 0x000e2c0401007387 */ /* 0x0007e80000100800 */
[----:B------:R-:W4:Y:S04]  /*af230*/  LDL.LU R17, [R1+0x11c8] ;  /* 0x0011c80001117983 */ /* 0x000f280000300800 */
[----:B------:R-:W4:Y:S01]  /*af240*/  LDL.LU R18, [R1+0x11cc] ;  /* 0x0011cc0001127983 */ /* 0x000f220000300800 */
[----:B---3--:R-:W-:-:S02]  /*af250*/  F2FP.SATFINITE.E5M2.F32.PACK_AB_MERGE_C R4, R25, R5, RZ ;  /* 0x000000051904723e */ /* 0x008fc400048060ff */
[----:B------:R-:W-:-:S03]  /*af260*/  SHF.R.S32.HI R25, RZ, 0x1f, R29 ;  /* 0x0000001fff197819 */ /* 0x000fc6000001141d */
[----:B------:R0:W-:Y:S02]  /*af270*/  STL [R1+0x420], R4 ;  /* 0x0004200401007387 */ /* 0x0001e40000100800 */
[----:B0-----:R-:W-:-:S05]  /*af280*/  IADD3 R4, P3, R29, R0, RZ ;  /* 0x000000001d047210 */ /* 0x001fca0007f7e0ff */
[----:B--2---:R-:W-:-:S05]  /*af290*/  IMAD.X R5, R25, 0x1, R2, P3 ;  /* 0x0000000119057824 */ /* 0x004fca00018e0602 */
[----:B------:R0:W-:Y:S04]  /*af2a0*/  STL.64 [R1+0xae8], R4 ;  /* 0x000ae80401007387 */ /* 0x0001e80000100a00 */
[----:B0-----:R-:W2:Y:S01]  /*af2b0*/  LDL.LU.64 R4, [R1+0x34f8] ;  /* 0x0034f80001047983 */ /* 0x001ea20000300a00 */
[----:B------:R-:W-:-:S03]  /*af2c0*/  F2FP.SATFINITE.E5M2.F32.PACK_AB_MERGE_C R26, R26, R11, RZ ;  /* 0x0000000b1a1a723e */ /* 0x000fc600048060ff */
[----:B------:R-:W3:Y:S04]  /*af2d0*/  LDL.LU R11, [R1+0x34f0] ;  /* 0x0034f000010b7983 */ /* 0x000ee80000300800 */
[----:B------:R0:W-:Y:S02]  /*af2e0*/  STL [R1+0x40c], R26 ;  /* 0x00040c1a01007387 */ /* 0x0001e40000100800 */
[----:B0-----:R-:W-:Y:S02]  /*af2f0*/  F2FP.SATFINITE.E5M2.F32.PACK_AB_MERGE_C R26, R7, R6, RZ ;  /* 0x00000006071a723e */ /* 0x001fe400048060ff */
[----:B------:R-:W-:-:S03]  /*af300*/  IADD3 R6, P3, R29, R3, RZ ;  /* 0x000000031d067210 */ /* 0x000fc60007f7e0ff */
[----:B------:R-:W-:Y:S02]  /*af310*/  STL [R1+0x10a8], R26 ;  /* 0x0010a81a01007387 */ /* 0x000fe40000100800 */
[----:B--2---:R-:W-:-:S05]  /*af320*/  IMAD.X R7, R25, 0x1, R4, P3 ;  /* 0x0000000119077824 */ /* 0x004fca00018e0604 */
[----:B------:R0:W-:Y:S04]  /*af330*/  STL.64 [R1+0xae0], R6 ;  /* 0x000ae00601007387 */ /* 0x0001e80000100a00 */
[----:B0-----:R-:W2:Y:S01]  /*af340*/  LDL.LU.64 R6, [R1+0x34e8] ;  /* 0x0034e80001067983 */ /* 0x001ea20000300a00 */
[----:B------:R-:W-:Y:S02]  /*af350*/  F2FP.SATFINITE.E5M2.F32.PACK_AB_MERGE_C R27, R28, R27, RZ ;  /* 0x0000001b1c1b723e */ /* 0x000fe400048060ff */
[----:B------:R-:W-:Y:S02]  /*af360*/  F2FP.SATFINITE.E5M2.F32.PACK_AB_MERGE_C R26, R24, R23, RZ ;  /* 0x00000017181a723e */ /* 0x000fe400048060ff */
[----:B------:R-:W4:Y:S04]  /*af370*/  LDL.LU R23, [R1+0x11b0] ;  /* 0x0011b00001177983 */ /* 0x000f280000300800 */
[----:B------:R-:W-:Y:S04]  /*af380*/  STL [R1+0x10ac], R27 ;  /* 0x0010ac1b01007387 */ /* 0x000fe80000100800 */
[----:B------:R-:W4:Y:S04]  /*af390*/  LDL.LU R24, [R1+0x11b4] ;  /* 0x0011b40001187983 */ /* 0x000f280000300800 */
[----:B------:R0:W-:Y:S02]  /*af3a0*/  STL [R1+0x818], R26 ;  /* 0x0008181a01007387 */ /* 0x0001e40000100800 */
[----:B0-----:R-:W-:-:S05]  /*af3b0*/  IADD3 R26, P3, R29, R5, RZ ;  /* 0x000000051d1a7210 */ /* 0x001fca0007f7e0ff */
[----:B--2---:R-:W-:-:S05]  /*af3c0*/  IMAD.X R27, R25, 0x1, R7, P3 ;  /* 0x00000001191b7824 */ /* 0x004fca00018e0607 */
[----:B------:R0:W-:Y:S04]  /*af3d0*/  STL.64 [R1+0xad8], R26 ;  /* 0x000ad81a01007387 */ /* 0x0001e80000100a00 */
[----:B------:R-:W2:Y:S01]  /*af3e0*/  LDL.LU R28, [R1+0x198] ;  /* 0x00019800011c7983 */ /* 0x000ea20000300800 */
[----:B0-----:R-:W-:-:S05]  /*af3f0*/  IADD3 R26, P3, R29, R6, RZ ;  /* 0x000000061d1a7210 */ /* 0x001fca0007f7e0ff */
[----:B------:R-:W-:-:S05]  /*af400*/  IMAD.X R27, R25, 0x1, R8, P3 ;  /* 0x00000001191b7824 */ /* 0x000fca00018e0608 */
[----:B------:R0:W-:Y:S04]  /*af410*/  STL.64 [R1+0xad0], R26 ;  /* 0x000ad01a01007387 */ /* 0x0001e80000100a00 */
[----:B0-----:R-:W3:Y:S02]  /*af420*/  LDL.LU R26, [R1+0x34e0] ;  /* 0x0034e000011a7983 */ /* 0x001ee40000300800 */
[----:B---3--:R-:W-:Y:S02]  /*af430*/  F2FP.SATFINITE.E5M2.F32.PACK_AB_MERGE_C R25, R13, R26, RZ ;  /* 0x0000001a0d19723e */ /* 0x008fe400048060ff */
[----:B------:R-:W-:Y:S02]  /*af440*/  F2FP.SATFINITE.E5M2.F32.PACK_AB_MERGE_C R13, R9, R22, RZ ;  /* 0x00000016090d723e */ /* 0x000fe400048060ff */
[----:B------:R-:W-:Y:S01]  /*af450*/  F2FP.SATFINITE.E5M2.F32.PACK_AB_MERGE_C R9, R14, R12, RZ ;  /* 0x0000000c0e09723e */ /* 0x000fe200048060ff */
[----:B------:R-:W-:Y:S01]  /*af460*/  STL [R1+0x800], R25 ;  /* 0x0008001901007387 */ /* 0x000fe20000100800 */
[----:B------:R-:W-:-:S03]  /*af470*/  IADD3 R26, P3, R11, R0, RZ ;  /* 0x000000000b1a7210 */ /* 0x000fc60007f7e0ff */
[----:B------:R0:W-:Y:S01]  /*af480*/  STL [R1+0x7f0], R13 ;  /* 0x0007f00d01007387 */ /* 0x0001e20000100800 */
[----:B----4-:R-:W-:-:S03]  /*af490*/  F2FP.SATFINITE.E5M2.F32.PACK_AB_MERGE_C R14, R16, R15, RZ ;  /* 0x0000000f100e723e */ /* 0x010fc600048060ff */
[----:B0-----:R-:W3:Y:S04]  /*af4a0*/  LDL.LU R13, [R1+0x11b8] ;  /* 0x0011b800010d7983 */ /* 0x001ee80000300800 */
[----:B------:R0:W-:Y:S01]  /*af4b0*/  STL [R1+0x784], R9 ;  /* 0x0007840901007387 */ /* 0x0001e20000100800 */
[----:B------:R-:W-:-:S03]  /*af4c0*/  F2FP.SATFINITE.E5M2.F32.PACK_AB_MERGE_C R12, R18, R17, RZ ;  /* 0x00000011120c723e */ /* 0x000fc600048060ff */
[----:B------:R-:W3:Y:S01]  /*af4d0*/  LDL.LU R22, [R1+0x11bc] ;  /* 0x0011bc0001167983 */ /* 0x000ee20000300800 */
[----:B0-----:R-:W-:-:S05]  /*af4e0*/  SHF.R.S32.HI R9, RZ, 0x1f, R11 ;  /* 0x0000001fff097819 */ /* 0x001fca000001140b */
[----:B------:R-:W-:Y:S02]  /*af4f0*/  IMAD.X R27, R9, 0x1, R2, P3 ;  /* 0x00000001091b7824 */ /* 0x000fe400018e0602 */
[----:B------:R-:W-:-:S03]  /*af500*/  IMAD.MOV.U32 R18, RZ, RZ, R19 ;  /* 0x000000ffff127224 */ /* 0x000fc600078e0013 */
[----:B------:R-:W-:Y:S04]  /*af510*/  STL.64 [R1+0xac8], R26 ;  /* 0x000ac81a01007387 */ /* 0x000fe80000100a00 */
[----:B------:R0:W-:Y:S04]  /*af520*/  STL [R1+0x75c], R14 ;  /* 0x00075c0e01007387 */ /* 0x0001e80000100800 */
[----:B------:R1:W-:Y:S04]  /*af530*/  STL [R1+0x760], R12 ;  /* 0x0007600c01007387 */ /* 0x0003e80000100800 */
[----:B0-----:R-:W4:Y:S04]  /*af540*/  LDL.LU R14, [R1+0x11a0] ;  /* 0x0011a000010e7983 */ /* 0x001f280000300800 */
[----:B------:R-:W4:Y:S04]  /*af550*/  LDL.LU R19, [R1+0x11a4] ;  /* 0x0011a40001137983 */ /* 0x000f280000300800 */
[----:B-1----:R-:W2:Y:S04]  /*af560*/  LDL.LU R12, [R1+0x11a8] ;  /* 0x0011a800010c7983 */ /* 0x002ea80000300800 */
[----:B------:R-:W2:Y:S04]  /*af570*/  LDL.LU R15, [R1+0x11ac] ;  /* 0x0011ac00010f7983 */ /* 0x000ea80000300800 */
[----:B------:R-:W4:Y:S04]  /*af580*/  LDL.LU R16, [R1+0x14c0] ;  /* 0x0014c00001107983 */ /* 0x000f280000300800 */
[----:B------:R-:W4:Y:S04]  /*af590*/  LDL.LU R17, [R1+0x14c4] ;  /* 0x0014c40001117983 */ /* 0x000f280000300800 */
[----:B------:R-:W3:Y:S01]  /*af5a0*/  LDL.LU R26, [R1+0x19c] ;  /* 0x00019c00011a7983 */ /* 0x000ee20000300800 */
[----:B------:R-:W-:-:S03]  /*af5b0*/  F2FP.SATFINITE.E5M2.F32.PACK_AB_MERGE_C R23, R24, R23, RZ ;  /* 0x000000171817723e */ /* 0x000fc600048060ff */
[----:B---3--:R0:W-:Y:S02]  /*af5c0*/  STL [R1+0x34c4], R26 ;  /* 0x0034c41a01007387 */ /* 0x0081e40000100800 */
[----:B0-----:R-:W-:Y:S02]  /*af5d0*/  IADD3 R26, P3, R11, R3, RZ ;  /* 0x000000030b1a7210 */ /* 0x001fe40007f7e0ff */
[----:B------:R-:W-:Y:S03]  /*af5e0*/  STL [R1+0x34cc], R3 ;  /* 0x0034cc0301007387 */ /* 0x000fe60000100800 */
[----:B------:R-:W-:Y:S01]  /*af5f0*/  IMAD.X R27, R9, 0x1, R4, P3 ;  /* 0x00000001091b7824 */ /* 0x000fe200018e0604 */
[----:B------:R0:W-:Y:S04]  /*af600*/  STL [R1+0x34d0], R4 ;  /* 0x0034d00401007387 */ /* 0x0001e80000100800 */
[----:B0-----:R-:W3:Y:S04]  /*af610*/  LDL.LU R4, [R1+0x14c8] ;  /* 0x0014c80001047983 */ /* 0x001ee80000300800 */
[----:B------:R0:W-:Y:S04]  /*af620*/  STL.64 [R1+0xac0], R26 ;  /* 0x000ac01a01007387 */ /* 0x0001e80000100a00 */
[----:B------:R-:W3:Y:S04]  /*af630*/  LDL.LU R3, [R1+0x14cc] ;  /* 0x0014cc0001037983 */ /* 0x000ee80000300800 */
[----:B------:R-:W-:Y:S04]  /*af640*/  STL [R1+0x5dc], R23 ;  /* 0x0005dc1701007387 */ /* 0x000fe80000100800 */
[----:B0-----:R-:W3:Y:S04]  /*af650*/  LDL.LU R26, [R1+0x14b4] ;  /* 0x0014b400011a7983 */ /* 0x001ee80000300800 */
[----:B------:R-:W2:Y:S04]  /*af660*/  LDL.LU R27, [R1+0x14b8] ;  /* 0x0014b800011b7983 */ /* 0x000ea80000300800 */
[----:B--2---:R0:W-:Y:S04]  /*af670*/  STL [R1+0x34c8], R27 ;  /* 0x0034c81b01007387 */ /* 0x0041e80000100800 */
[----:B0-----:R-:W2:Y:S01]  /*af680*/  LDL.LU R27, [R1+0x14b0] ;  /* 0x0014b000011b7983 */ /* 0x001ea20000300800 */
[----:B------:R-:W-:-:S02]  /*af690*/  F2FP.SATFINITE.E5M2.F32.PACK_AB_MERGE_C R13, R22, R13, RZ ;  /* 0x0000000d160d723e */ /* 0x000fc400048060ff */
[----:B------:R-:W-:Y:S02]  /*af6a0*/  F2FP.SATFINITE.E5M2.F32.PACK_AB_MERGE_C R24, R15, R12, RZ ;  /* 0x0000000c0f18723e */ /* 0x000fe400048060ff */
[----:B----4-:R-:W-:Y:S02]  /*af6b0*/  F2FP.SATFINITE.E5M2.F32.PACK_AB_MERGE_C R15, R17, R16, RZ ;  /* 0x00000010110f723e */ /* 0x010fe400048060ff */
[----:B---3--:R-:W-:Y:S01]  /*af6c0*/  F2FP.SATFINITE.E5M2.F32.PACK_AB_MERGE_C R3, R3, R4, RZ ;  /* 0x000000040303723e */ /* 0x008fe200048060ff */
[----:B--2---:R0:W-:Y:S04]  /*af6d0*/  STL.64 [R1+0x34d8], R26 ;  /* 0x0034d81a01007387 */ /* 0x0041e80000100a00 */
[----:B------:R-:W2:Y:S04]  /*af6e0*/  LDL.LU R29, [R1+0x14bc] ;  /* 0x0014bc00011d7983 */ /* 0x000ea80000300800 */
[----:B------:R-:W3:Y:S01]  /*af6f0*/  LDL.LU R25, [R1+0xb30] ;  /* 0x000b300001197983 */ /* 0x000ee20000300800 */
[----:B0-----:R-:W-:-:S03]  /*af700*/  IADD3 R26, P3, R11, R5, RZ ;  /* 0x000000050b1a7210 */ /* 0x001fc60007f7e0ff */
[----:B------:R-:W3:Y:S02]  /*af710*/  LDL.LU R23, [R1+0xb34] ;  /* 0x000b340001177983 */ /* 0x000ee40000300800 */
[----:B------:R-:W-:Y:S02]  /*af720*/  IMAD.X R27, R9, 0x1, R7, P3 ;  /* 0x00000001091b7824 */ /* 0x000fe400018e0607 */
[----:B------:R-:W-:Y:S04]  /*af730*/  STL [R1+0x694], R13 ;  /* 0x0006940d01007387 */ /* 0x000fe80000100800 */
[----:B------:R0:W-:Y:S02]  /*af740*/  STL.64 [R1+0xab8], R26 ;  /* 0x000ab81a01007387 */ /* 0x0001e40000100a00 */
[----:B0-----:R-:W-:-:S05]  /*af750*/  IADD3 R26, P3, R11, R6, RZ ;  /* 0x000000060b1a7210 */ /* 0x001fca0007f7e0ff */
[----:B------:R-:W-:Y:S01]  /*af760*/  IMAD.X R27, R9, 0x1, R8, P3 ;  /* 0x00000001091b7824 */ /* 0x000fe200018e0608 */
[----:B------:R-:W-:-:S04]  /*af770*/  F2FP.SATFINITE.E5M2.F32.PACK_AB_MERGE_C R9, R19, R14, RZ ;  /* 0x0000000e1309723e */ /* 0x000fc800048060ff */
[----:B------:R0:W-:Y:S04]  /*af780*/  STL.64 [R1+0xab0], R26 ;  /* 0x000ab01a01007387 */ /* 0x0001e80000100a00 */
[----:B------:R-:W4:Y:S04]  /*af790*/  LDL.LU R13, [R1+0xb38] ;  /* 0x000b3800010d7983 */ /* 0x000f280000300800 */
[----:B------:R-:W4:Y:S04]  /*af7a0*/  LDL.LU R14, [R1+0xb3c] ;  /* 0x000b3c00010e7983 */ /* 0x000f280000300800 */
[----:B------:R1:W-:Y:S04]  /*af7b0*/  STL [R1+0x5d0], R9 ;  /* 0x0005d00901007387 */ /* 0x0003e80000100800 */
[----:B------:R-:W4:Y:S01]  /*af7c0*/  LDL.LU R22, [R1+0xb20] ;  /* 0x000b200001167983 */ /* 0x000f220000300800 */
[----:B0-----:R-:W-:-:S03]  /*af7d0*/  IADD3 R26, P3, R28, R0, RZ ;  /* 0x000000001c1a7210 */ /* 0x001fc60007f7e0ff */
[----:B-1----:R-:W4:Y:S04]  /*af7e0*/  LDL.LU R9, [R1+0xb24] ;  /* 0x000b240001097983 */ /* 0x002f280000300800 */
[----:B------:R-:W4:Y:S04]  /*af7f0*/  LDL.LU R11, [R1+0xb28] ;  /* 0x000b2800010b7983 */ /* 0x000f280000300800 */
[----:B------:R-:W4:Y:S04]  /*af800*/  LDL.LU R19, [R1+0xb2c] ;  /* 0x000b2c0001137983 */ /* 0x000f280000300800 */
[----:B------:R-:W4:Y:S04]  /*af810*/  LDL.LU R12, [R1+0xb10] ;  /* 0x000b1000010c7983 */ /* 0x000f280000300800 */
[----:B------:R0:W-:Y:S04]  /*af820*/  STL [R1+0x4ec], R24 ;  /* 0x0004ec1801007387 */ /* 0x0001e80000100800 */
[----:B------:R-:W4:Y:S01]  /*af830*/  LDL.LU R16, [R1+0xb14] ;  /* 0x000b140001107983 */ /* 0x000f220000300800 */
[----:B0-----:R-:W-:-:S03]  /*af840*/  SHF.R.S32.HI R24, RZ, 0x1f, R28 ;  /* 0x0000001fff187819 */ /* 0x001fc6000001141c */
[----:B------:R-:W-:Y:S02]  /*af850*/  STL [R1+0x408], R15 ;  /* 0x0004080f01007387 */ /* 0x000fe40000100800 */
[----:B------:R-:W-:-:S05]  /*af860*/  IMAD.X R27, R24, 0x1, R2, P3 ;  /* 0x00000001181b7824 */ /* 0x000fca00018e0602 */
[----:B------:R0:W-:Y:S04]  /*af870*/  STL.64 [R1+0xaa8], R26 ;  /* 0x000aa81a01007387 */ /* 0x0001e80000100a00 */
[----:B0-----:R-:W2:Y:S04]  /*af880*/  LDL.LU.64 R26, [R1+0x34d8] ;  /* 0x0034d800011a7983 */ /* 0x001ea80000300a00 */
[----:B------:R-:W4:Y:S04]  /*af890*/  LDL.LU R15, [R1+0xb18] ;  /* 0x000b1800010f7983 */ /* 0x000f280000300800 */
[----:B------:R-:W4:Y:S04]  /*af8a0*/  LDL.LU R17, [R1+0xb1c] ;  /* 0x000b1c0001117983 */ /* 0x000f280000300800 */
[----:B------:R-:W3:Y:S04]  /*af8b0*/  LDL.LU R4, [R1+0x34d0] ;  /* 0x0034d00001047983 */ /* 0x000ee80000300800 */
[----:B------:R0:W-:Y:S04]  /*af8c0*/  STL [R1+0x41c], R3 ;  /* 0x00041c0301007387 */ /* 0x0001e80000100800 */
[----:B0-----:R-:W4:Y:S01]  /*af8d0*/  LDL.LU R3, [R1+0x34cc] ;  /* 0x0034cc0001037983 */ /* 0x001f220000300800 */
[----:B--2---:R-:W-:-:S05]  /*af8e0*/  F2FP.SATFINITE.E5M2.F32.PACK_AB_MERGE_C R27, R26, R27, RZ ;  /* 0x0000001b1a1b723e */ /* 0x004fca00048060ff */
[----:B------:R3:W-:Y:S01]  /*af8f0*/  STL [R1+0x350], R27 ;  /* 0x0003501b01007387 */ /* 0x0007e20000100800 */
[----:B----4-:R-:W-:-:S05]  /*af900*/  IADD3 R26, P3, R28, R3, RZ ;  /* 0x000000031c1a7210 */ /* 0x010fca0007f7e0ff */
[----:B---3--:R-:W-:-:S05]  /*af910*/  IMAD.X R27, R24, 0x1, R4, P3 ;  /* 0x00000001181b7824 */ /* 0x008fca00018e0604 */
[----:B------:R0:W-:Y:S04]  /*af920*/  STL.64 [R1+0xaa0], R26 ;  /* 0x000aa01a01007387 */ /* 0x0001e80000100a00 */
[----:B0-----:R-:W2:Y:S01]  /*af930*/  LDL.LU R27, [R1+0x34c8] ;  /* 0x0034c800011b7983 */ /* 0x001ea20000300800 */
[----:B------:R-:W-:Y:S02]  /*af940*/  IADD3 R26, P3, R28, R5, RZ ;  /* 0x000000051c1a7210 */ /* 0x000fe40007f7e0ff */
[----:B------:R-:W-:Y:S02]  /*af950*/  F2FP.SATFINITE.E5M2.F32.PACK_AB_MERGE_C R23, R23, R25, RZ ;  /* 0x000000191717723e */ /* 0x000fe400048060ff */
[----:B--2---:R-:W-:Y:S01]  /*af960*/  F2FP.SATFINITE.E5M2.F32.PACK_AB_MERGE_C R29, R29, R27, RZ ;  /* 0x0000001b1d1d723e */ /* 0x004fe200048060ff */
[----:B------:R-:W-:-:S04]  /*af970*/  IMAD.X R27, R24, 0x1, R7, P3 ;  /* 0x00000001181b7824 */ /* 0x000fc800018e0607 */
[----:B------:R-:W-:Y:S04]  /*af980*/  STL [R1+0xbc], R29 ;  /* 0x0000bc1d01007387 */ /* 0x000fe80000100800 */
[----:B------:R-:W-:Y:S04]  /*af990*/  STL [R1+0x7f4], R23 ;  /* 0x0007f41701007387 */ /* 0x000fe80000100800 */
[----:B------:R0:W-:Y:S04]  /*af9a0*/  STL.64 [R1+0xa98], R26 ;  /* 0x000a981a01007387 */ /* 0x0001e80000100a00 */
[----:B0-----:R-:W2:Y:S04]  /*af9b0*/  LDL.LU R26, [R1+0x34c4] ;  /* 0x0034c400011a7983 */ /* 0x001ea80000300800 */
[----:B------:R-:W3:Y:S01]  /*af9c0*/  LDL.LU R29, [R1+0xb00] ;  /* 0x000b0000011d7983 */ /* 0x000ee20000300800 */
[----:B------:R-:W-:-:S02]  /*af9d0*/  IADD3 R28, P3, R28, R6, RZ ;  /* 0x000000061c1c7210 */ /* 0x000fc40007f7e0ff */
[----:B------:R-:W-:Y:S02]  /*af9e0*/  F2FP.SATFINITE.E5M2.F32.PACK_AB_MERGE_C R14, R14, R13, RZ ;  /* 0x0000000d0e0e723e */ /* 0x000fe400048060ff */
[----:B------:R-:W-:Y:S02]  /*af9f0*/  F2FP.SATFINITE.E5M2.F32.PACK_AB_MERGE_C R13, R9, R22, RZ ;  /* 0x00000016090d723e */ /* 0x000fe400048060ff */
[----:B------:R-:W-:Y:S02]  /*afa00*/  F2FP.SATFINITE.E5M2.F32.PACK_AB_MERGE_C R9, R19, R11, RZ ;  /* 0x0000000b1309723e */ /* 0x000fe400048060ff */
[----:B------:R-:W-:Y:S02]  /*afa10*/  F2FP.SATFINITE.E5M2.F32.PACK_AB_MERGE_C R11, R16, R12, RZ ;  /* 0x0000000c100b723e */ /* 0x000fe400048060ff */
[----:B------:R-:W-:Y:S01]  /*afa20*/  F2FP.SATFINITE.E5M2.F32.PACK_AB_MERGE_C R12, R17, R15, RZ ;  /* 0x0000000f110c723e */ /* 0x000fe200048060ff */
[----:B---3--:R0:W-:Y:S04]  /*afa30*/  STL [R1+0x34c0], R29 ;  /* 0x0034c01d01007387 */ /* 0x0081e80000100800 */
[----:B------:R-:W3:Y:S04]  /*afa40*/  LDL.LU R25, [R1+0xb04] ;  /* 0x000b040001197983 */ /* 0x000ee80000300800 */
[----:B------:R-:W4:Y:S01]  /*afa50*/  LDL.LU R23, [R1+0x1a0] ;  /* 0x0001a00001177983 */ /* 0x000f220000300800 */
[----:B0-----:R-:W-:-:S03]  /*afa60*/  IMAD.X R29, R24, 0x1, R8, P3 ;  /* 0x00000001181d7824 */ /* 0x001fc600018e0608 */
[----:B------:R-:W-:Y:S01]  /*afa70*/  STL [R1+0x3184], R14 ;  /* 0x0031840e01007387 */ /* 0x000fe20000100800 */
[----:B--2---:R-:W-:-:S03]  /*afa80*/  SHF.R.S32.HI R24, RZ, 0x1f, R26 ;  /* 0x0000001fff187819 */ /* 0x004fc6000001141a */
[----:B------:R0:W-:Y:S04]  /*afa90*/  STL.64 [R1+0xa90], R28 ;  /* 0x000a901c01007387 */ /* 0x0001e80000100a00 */
[----:B------:R1:W-:Y:S01]  /*afaa0*/  STL [R1+0x764], R13 ;  /* 0x0007640d01007387 */ /* 0x0003e20000100800 */
[----:B0-----:R-:W-:-:S03]  /*afab0*/  IADD3 R28, P3, R26, R0, RZ ;  /* 0x000000001a1c7210 */ /* 0x001fc60007f7e0ff */
[----:B-1----:R-:W2:Y:S02]  /*afac0*/  LDL.LU R13, [R1+0xaf0] ;  /* 0x000af000010d7983 */ /* 0x002ea40000300800 */
[----:B------:R-:W-:Y:S02]  /*afad0*/  IMAD.X R29, R24, 0x1, R2, P3 ;  /* 0x00000001181d7824 */ /* 0x000fe400018e0602 */
[----:B------:R0:W-:Y:S04]  /*afae0*/  STL [R1+0x768], R9 ;  /* 0x0007680901007387 */ /* 0x0001e80000100800 */
[----:B------:R-:W4:Y:S04]  /*afaf0*/  LDL.LU R19, [R1+0xaf4] ;  /* 0x000af40001137983 */ /* 0x000f280000300800 */
[----:B0-----:R-:W4:Y:S04]  /*afb00*/  LDL.LU R9, [R1+0xaf8] ;  /* 0x000af80001097983 */ /* 0x001f280000300800 */
[----:B------:R-:W4:Y:S04]  /*afb10*/  LDL.LU R16, [R1+0xafc] ;  /* 0x000afc0001107983 */ /* 0x000f280000300800 */
[----:B------:R-:W-:Y:S04]  /*afb20*/  STL.64 [R1+0xa88], R28 ;  /* 0x000a881c01007387 */ /* 0x000fe80000100a00 */
[----:B------:R0:W-:Y:S04]  /*afb30*/  STL [R1+0x69c], R11 ;  /* 0x00069c0b01007387 */ /* 0x0001e80000100800 */
[----:B------:R-:W4:Y:S04]  /*afb40*/  LDL.LU R14, [R1+0x14a4] ;  /* 0x0014a400010e7983 */ /* 0x000f280000300800 */
[----:B0-----:R-:W4:Y:S04]  /*afb50*/  LDL.LU R11, [R1+0x14a8] ;  /* 0x0014a800010b7983 */ /* 0x001f280000300800 */
[----:B------:R0:W-:Y:S04]  /*afb60*/  STL [R1+0x698], R12 ;  /* 0x0006980c01007387 */ /* 0x0001e80000100800 */
[----:B0-----:R-:W2:Y:S01]  /*afb70*/  LDL.LU R12, [R1+0x14ac] ;  /* 0x0014ac00010c7983 */ /* 0x001ea20000300800 */
[----:B------:R-:W-:-:S05]  /*afb80*/  IADD3 R28, P3, R26, R3, RZ ;  /* 0x000000031a1c7210 */ /* 0x000fca0007f7e0ff */
[----:B------:R-:W-:Y:S01]  /*afb90*/  IMAD.X R29, R24, 0x1, R4, P3 ;  /* 0x00000001181d7824 */ /* 0x000fe200018e0604 */
[----:B--2---:R0:W-:Y:S04]  /*afba0*/  STL.64 [R1+0x34b8], R12 ;  /* 0x0034b80c01007387 */ /* 0x0041e80000100a00 */
[----:B0-----:R-:W2:Y:S04]  /*afbb0*/  LDL.LU R12, [R1+0xb08] ;  /* 0x000b0800010c7983 */ /* 0x001ea80000300800 */
[----:B------:R-:W2:Y:S04]  /*afbc0*/  LDL.LU R13, [R1+0xb0c] ;  /* 0x000b0c00010d7983 */ /* 0x000ea80000300800 */
[----:B------:R-:W4:Y:S04]  /*afbd0*/  LDL.LU R15, [R1+0x1490] ;  /* 0x00149000010f7983 */ /* 0x000f280000300800 */
[----:B------:R-:W4:Y:S04]  /*afbe0*/  LDL.LU R17, [R1+0x1494] ;  /* 0x0014940001117983 */ /* 0x000f280000300800 */
[----:B------:R0:W-:Y:S04]  /*afbf0*/  STL.64 [R1+0xa80], R28 ;  /* 0x000a801c01007387 */ /* 0x0001e80000100a00 */
[----:B0-----:R-:W3:Y:S04]  /*afc00*/  LDL.LU R29, [R1+0x34c0] ;  /* 0x0034c000011d7983 */ /* 0x001ee80000300800 */
[----:B------:R-:W4:Y:S01]  /*afc10*/  LDL.LU R22, [R1+0x1a4] ;  /* 0x0001a40001167983 */ /* 0x000f220000300800 */
[----:B---3--:R-:W-:-:S05]  /*afc20*/  F2FP.SATFINITE.E5M2.F32.PACK_AB_MERGE_C R25, R25, R29, RZ ;  /* 0x0000001d1919723e */ /* 0x008fca00048060ff */
[----:B------:R-:W-:Y:S04]  /*afc30*/  STL [R1+0x5d4], R25 ;  /* 0x0005d41901007387 */ /* 0x000fe80000100800 */
[----:B------:R-:W3:Y:S04]  /*afc40*/  LDL.LU R27, [R1+0x1498] ;  /* 0x00149800011b7983 */ /* 0x000ee80000300800 */
[----:B------:R-:W2:Y:S04]  /*afc50*/  LDL.LU R28, [R1+0x149c] ;  /* 0x00149c00011c7983 */ /* 0x000ea80000300800 */
[----:B------:R-:W2:Y:S04]  /*afc60*/  LDL.LU R29, [R1+0xa70] ;  /* 0x000a7000011d7983 */ /* 0x000ea80000300800 */
[----:B--2---:R0:W-:Y:S02]  /*afc70*/  STL.64 [R1+0x34b0], R28 ;  /* 0x0034b01c01007387 */ /* 0x0041e40000100a00 */
[----:B0-----:R-:W-:-:S02]  /*afc80*/  F2FP.SATFINITE.E5M2.F32.PACK_AB_MERGE_C R28, R13, R12, RZ ;  /* 0x0000000c0d1c723e */ /* 0x001fc400048060ff */
[----:B------:R-:W2:Y:S01]  /*afc90*/  LDL.LU R29, [R1+0x14a0] ;  /* 0x0014a000011d7983 */ /* 0x000ea20000300800 */
[----:B------:R-:W-:-:S03]  /*afca0*/  IADD3 R12, P3, R26, R5, RZ ;  /* 0x000000051a0c7210 */ /* 0x000fc60007f7e0ff */
[----:B------:R-:W3:Y:S02]  /*afcb0*/  LDL.LU R25, [R1+0xa74] ;  /* 0x000a740001197983 */ /* 0x000ee40000300800 */
[----:B------:R-:W-:Y:S02]  /*afcc0*/  IMAD.X R13, R24, 0x1, R7, P3 ;  /* 0x00000001180d7824 */ /* 0x000fe400018e0607 */
[----:B------:R-:W-:Y:S04]  /*afcd0*/  STL [R1+0xdf8], R28 ;  /* 0x000df81c01007387 */ /* 0x000fe80000100800 */
[----:B------:R0:W-:Y:S02]  /*afce0*/  STL.64 [R1+0xa18], R12 ;  /* 0x000a180c01007387 */ /* 0x0001e40000100a00 */
[----:B0-----:R-:W-:-:S05]  /*afcf0*/  IADD3 R12, P3, R26, R6, RZ ;  /* 0x000000061a0c7210 */ /* 0x001fca0007f7e0ff */
[----:B------:R-:W-:-:S05]  /*afd00*/  IMAD.X R13, R24, 0x1, R8, P3 ;  /* 0x00000001180d7824 */ /* 0x000fca00018e0608 */
[----:B------:R0:W-:Y:S04]  /*afd10*/  STL.64 [R1+0xa10], R12 ;  /* 0x000a100c01007387 */ /* 0x0001e80000100a00 */
[----:B0-----:R-:W3:Y:S01]  /*afd20*/  LDL.LU.64 R12, [R1+0x34b8] ;  /* 0x0034b800010c7983 */ /* 0x001ee20000300a00 */
[----:B----4-:R-:W-:-:S03]  /*afd30*/  F2FP.SATFINITE.E5M2.F32.PACK_AB_MERGE_C R28, R16, R9, RZ ;  /* 0x00000009101c723e */ /* 0x010fc600048060ff */
[----:B------:R-:W4:Y:S01]  /*afd40*/  LDL.LU R26, [R1+0xa78] ;  /* 0x000a7800011a7983 */ /* 0x000f220000300800 */
[----:B--2---:R-:W-:Y:S02]  /*afd50*/  F2FP.SATFINITE.E5M2.F32.PACK_AB_MERGE_C R29, R14, R29, RZ ;  /* 0x0000001d0e1d723e */ /* 0x004fe400048060ff */
[----:B------:R-:W-:Y:S02]  /*afd60*/  SHF.R.S32.HI R14, RZ, 0x1f, R23 ;  /* 0x0000001fff0e7819 */ /* 0x000fe40000011417 */
[----:B---3--:R-:W-:Y:S02]  /*afd70*/  F2FP.SATFINITE.E5M2.F32.PACK_AB_MERGE_C R13, R19, R13, RZ ;  /* 0x0000000d130d723e */ /* 0x008fe400048060ff */
[----:B------:R-:W4:Y:S04]  /*afd80*/  LDL.LU R19, [R1+0xa7c] ;  /* 0x000a7c0001137983 */ /* 0x000f280000300800 */
[----:B------:R0:W-:Y:S04]  /*afd90*/  STL [R1+0x4c4], R13 ;  /* 0x0004c40d01007387 */ /* 0x0001e80000100800 */
[----:B------:R-:W2:Y:S04]  /*afda0*/  LDL.LU R24, [R1+0xa60] ;  /* 0x000a600001187983 */ /* 0x000ea80000300800 */
[----:B0-----:R-:W2:Y:S04]  /*afdb0*/  LDL.LU R13, [R1+0xa64] ;  /* 0x000a6400010d7983 */ /* 0x001ea80000300800 */
[----:B------:R-:W3:Y:S04]  /*afdc0*/  LDL.LU R9, [R1+0xa68] ;  /* 0x000a680001097983 */ /* 0x000ee80000300800 */
[----:B------:R-:W3:Y:S04]  /*afdd0*/  LDL.LU R16, [R1+0xa6c] ;  /* 0x000a6c0001107983 */ /* 0x000ee80000300800 */
[----:B------:R0:W-:Y:S04]  /*afde0*/  STL [R1+0x4e8], R28 ;  /* 0x0004e81c01007387 */ /* 0x0001e80000100800 */
[----:B------:R1:W-:Y:S01]  /*afdf0*/  STL [R1+0x418], R29 ;  /* 0x0004181d01007387 */ /* 0x0003e20000100800 */
[----:B0-----:R-:W-:-:S05]  /*afe00*/  IADD3 R28, P3, R23, R0, RZ ;  /* 0x00000000171c7210 */ /* 0x001fca0007f7e0ff */
[----:B-1----:R-:W-:-:S05]  /*afe10*/  IMAD.X R29, R14, 0x1, R2, P3 ;  /* 0x000000010e1d7824 */ /* 0x002fca00018e0602 */
[----:B------:R0:W-:Y:S02]  /*afe20*/  STL.64 [R1+0xa08], R28 ;  /* 0x000a081c01007387 */ /* 0x0001e40000100a00 */
[----:B0-----:R-:W-:Y:S02]  /*afe30*/  F2FP.SATFINITE.E5M2.F32.PACK_AB_MERGE_C R28, R12, R11, RZ ;  /* 0x0000000b0c1c723e */ /* 0x001fe400048060ff */
[----:B------:R-:W3:Y:S04]  /*afe40*/  LDL.LU R11, [R1+0xa50] ;  /* 0x000a5000010b7983 */ /* 0x000ee80000300800 */
[----:B------:R0:W-:Y:S01]  /*afe50*/  STL [R1+0x4c0], R28 ;  /* 0x0004c01c01007387 */ /* 0x0001e20000100800 */
[----:B------:R-:W-:-:S03]  /*afe60*/  F2FP.SATFINITE.E5M2.F32.PACK_AB_MERGE_C R12, R17, R15, RZ ;  /* 0x0000000f110c723e */ /* 0x000fc600048060ff */
[----:B------:R-:W3:Y:S01]  /*afe70*/  LDL.LU R15, [R1+0xa54] ;  /* 0x000a5400010f7983 */ /* 0x000ee20000300800 */
[----:B0-----:R-:W-:-:S03]  /*afe80*/  IADD3 R28, P3, R23, R3, RZ ;  /* 0x00000003171c7210 */ /* 0x001fc60007f7e0ff */
[----:B------:R-:W-:Y:S02]  /*afe90*/  STL [R1+0xb0], R12 ;  /* 0x0000b00c01007387 */ /* 0x000fe40000100800 */
[----:B------:R-:W-:-:S05]  /*afea0*/  IMAD.X R29, R14, 0x1, R4, P3 ;  /* 0x000000010e1d7824 */ /* 0x000fca00018e0604 */
[----:B------:R0:W-:Y:S04]  /*afeb0*/  STL.64 [R1+0xa00], R28 ;  /* 0x000a001c01007387 */ /* 0x0001e80000100a00 */
[----:B0-----:R-:W4:Y:S04]  /*afec0*/  LDL.LU.64 R28, [R1+0x34b0] ;  /* 0x0034b000011c7983 */ /* 0x001f280000300a00 */
[----:B------:R-:W3:Y:S04]  /*afed0*/  LDL.LU R12, [R1+0xa58] ;  /* 0x000a5800010c7983 */ /* 0x000ee80000300800 */
[----:B------:R-:W3:Y:S01]  /*afee0*/  LDL.LU R17, [R1+0xa5c] ;  /* 0x000a5c0001117983 */ /* 0x000ee20000300800 */
[----:B----4-:R-:W-:-:S02]  /*afef0*/  F2FP.SATFINITE.E5M2.F32.PACK_AB_MERGE_C R27, R28, R27, RZ ;  /* 0x0000001b1c1b723e */ /* 0x010fc400048060ff */
[----:B------:R-:W-:Y:S02]  /*aff00*/  IADD3 R28, P3, R23, R5, RZ ;  /* 0x00000005171c7210 */ /* 0x000fe40007f7e0ff */
[----:B------:R-:W-:-:S03]  /*aff10*/  F2FP.SATFINITE.E5M2.F32.PACK_AB_MERGE_C R25, R25, R29, RZ ;  /* 0x0000001d1919723e */ /* 0x000fc600048060ff */
[----:B------:R-:W-:Y:S01]  /*aff20*/  IMAD.X R29, R14, 0x1, R7, P3 ;  /* 0x000000010e1d7824 */ /* 0x000fe200018e0607 */
[----:B------:R-:W-:Y:S04]  /*aff30*/  STL [R1+0xe1c], R27 ;  /* 0x000e1c1b01007387 */ /* 0x000fe80000100800 */
[----:B------:R-:W-:Y:S04]  /*aff40*/  STL [R1+0x770], R25 ;  /* 0x0007701901007387 */ /* 0x000fe80000100800 */
[----:B------:R0:W-:Y:S04]  /*aff50*/  STL.64 [R1+0x9f8], R28 ;  /* 0x0009f81c01007387 */ /* 0x0001e80000100a00 */
[----:B------:R2:W-:Y:S01]  /*aff60*/  STL.64 [R1+0x34a8], R6 ;  /* 0x0034a80601007387 */ /* 0x0005e20000100a00 */
[----:B0-----:R-:W-:-:S03]  /*aff70*/  IADD3 R28, P3, R23, R6, RZ ;  /* 0x00000006171c7210 */ /* 0x001fc60007f7e0ff */
[----:B------:R-:W4:Y:S01]  /*aff80*/  LDL.LU R23, [R1+0x1a8] ;  /* 0x0001a80001177983 */ /* 0x000f220000300800 */
[----:B------:R-:W-:Y:S01]  /*aff90*/  F2FP.SATFINITE.E5M2.F32.PACK_AB_MERGE_C R19, R19, R26, RZ ;  /* 0x0000001a1313723e */ /* 0x000fe200048060ff */
[----:B------:R-:W-:Y:S01]  /*affa0*/  IMAD.X R29, R14, 0x1, R8, P3 ;  /* 0x000000010e1d7824 */ /* 0x000fe200018e0608 */
[----:B--2---:R-:W-:Y:S01]  /*affb0*/  F2FP.SATFINITE.E5M2.F32.PACK_AB_MERGE_C R6, R13, R24, RZ ;  /* 0x000000180d06723e */ /* 0x004fe200048060ff */
[----:B----4-:R0:W-:Y:S04]  /*affc0*/  STL [R1+0x3498], R23 ;  /* 0x0034981701007387 */ /* 0x0101e80000100800 */
[----:B------:R-:W-:Y:S04]  /*affd0*/  STL [R1+0x32ac], R19 ;  /* 0x0032ac1301007387 */ /* 0x000fe80000100800 */
[----:B------:R-:W-:Y:S04]  /*affe0*/  STL.64 [R1+0x9f0], R28 ;  /* 0x0009f01c01007387 */ /* 0x000fe80000100a00 */
[----:B------:R-:W2:Y:S04]  /*afff0*/  LDL.LU R24, [R1+0xa44] ;  /* 0x000a440001187983 */ /* 0x000ea80000300800 */
[----:B0-----:R-:W4:Y:S04]  /*b0000*/  LDL.LU R23, [R1+0xa4c] ;  /* 0x000a4c0001177983 */ /* 0x001f280000300800 */
[----:B------:R3:W-:Y:S02]  /*b0010*/  STL [R1+0x6b0], R6 ;  /* 0x0006b00601007387 */ /* 0x0007e40000100800 */
[----:B---3--:R-:W-:-:S02]  /*b0020*/  F2FP.SATFINITE.E5M2.F32.PACK_AB_MERGE_C R6, R16, R9, RZ ;  /* 0x000000091006723e */ /* 0x008fc400048060ff */
[----:B------:R-:W3:Y:S01]  /*b0030*/  LDL.LU R9, [R1+0xa30] ;  /* 0x000a300001097983 */ /* 0x000ee20000300800 */
[----:B------:R-:W-:-:S03]  /*b0040*/  SHF.R.S32.HI R13, RZ, 0x1f, R22 ;  /* 0x0000001fff0d7819 */ /* 0x000fc60000011416 */
[----:B---3--:R0:W-:Y:S04]  /*b0050*/  STL.64 [R1+0x34a0], R8 ;  /* 0x0034a00801007387 */ /* 0x0081e80000100a00 */
[----:B------:R1:W-:Y:S04]  /*b0060*/  STL [R1+0x6a4], R6 ;  /* 0x0006a40601007387 */ /* 0x0003e80000100800 */
[----:B0-----:R-:W2:Y:S01]  /*b0070*/  LDL.LU R8, [R1+0xa40] ;  /* 0x000a400001087983 */ /* 0x001ea20000300800 */
[----:B-1----:R-:W-:-:S03]  /*b0080*/  IADD3 R6, P3, R22, R0, RZ ;  /* 0x0000000016067210 */ /* 0x002fc60007f7e0ff */
[----:B------:R-:W4:Y:S02]  /*b0090*/  LDL.LU R9, [R1+0xa48] ;  /* 0x000a480001097983 */ /* 0x000f240000300800 */
[----:B------:R-:W-:Y:S02]  /*b00a0*/  IMAD.X R7, R13, 0x1, R2, P3 ;  /* 0x000000010d077824 */ /* 0x000fe400018e0602 */
[----:B------:R-:W3:Y:S04]  /*b00b0*/  LDL.LU R16, [R1+0xa34] ;  /* 0x000a340001107983 */ /* 0x000ee80000300800 */
[----:B------:R0:W-:Y:S02]  /*b00c0*/  STL.64 [R1+0x9e8], R6 ;  /* 0x0009e80601007387 */ /* 0x0001e40000100a00 */
[----:B0-----:R-:W-:-:S02]  /*b00d0*/  F2FP.SATFINITE.E5M2.F32.PACK_AB_MERGE_C R6, R15, R11, RZ ;  /* 0x0000000b0f06723e */ /* 0x001fc400048060ff */
[----:B------:R-:W3:Y:S04]  /*b00e0*/  LDL.LU R11, [R1+0xa38] ;  /* 0x000a3800010b7983 */ /* 0x000ee80000300800 */
[----:B------:R-:W3:Y:S04]  /*b00f0*/  LDL.LU R15, [R1+0xa3c] ;  /* 0x000a3c00010f7983 */ /* 0x000ee80000300800 */
[----:B------:R0:W-:Y:S02]  /*b0100*/  STL [R1+0x690], R6 ;  /* 0x0006900601007387 */ /* 0x0001e40000100800 */
[----:B0-----:R-:W-:-:S05]  /*b0110*/  F2FP.SATFINITE.E5M2.F32.PACK_AB_MERGE_C R6, R17, R12, RZ ;  /* 0x0000000c1106723e */ /* 0x001fca00048060ff */
[----:B------:R0:W-:Y:S04]  /*b0120*/  STL [R1+0x68c], R6 ;  /* 0x00068c0601007387 */ /* 0x0001e80000100800 */
[----:B------:R-:W3:Y:S04]  /*b0130*/  LDL.LU R14, [R1+0x1484] ;  /* 0x00148400010e7983 */ /* 0x000ee80000300800 */
[----:B------:R-:W2:Y:S01]  /*b0140*/  LDL.LU R19, [R1+0x1488] ;  /* 0x0014880001137983 */ /* 0x000ea20000300800 */
[----:B0-----:R-:W-:-:S05]  /*b0150*/  IADD3 R6, P3, R22, R3, RZ ;  /* 0x0000000316067210 */ /* 0x001fca0007f7e0ff */
[----:B------:R-:W-:Y:S01]  /*b0160*/  IMAD.X R7, R13, 0x1, R4, P3 ;  /* 0x000000010d077824 */ /* 0x000fe200018e0604 */
[----:B--2---:R0:W-:Y:S04]  /*b0170*/  STL.64 [R1+0x3490], R18 ;  /* 0x0034901201007387 */ /* 0x0041e80000100a00 */
        /* <DEDUP_REMOVED lines=9> */
[----:B0-----:R-:W3:Y:S01]  /*b0210*/  LDL.LU.64 R6, [R1+0x34a8] ;  /* 0x0034a80001067983 */ /* 0x001ee20000300a00 */
[----:B------:R-:W-:-:S03]  /*b0220*/  F2FP.SATFINITE.E5M2.F32.PACK_AB_MERGE_C R8, R24, R8, RZ ;  /* 0x000000081808723e */ /* 0x000fc600048060ff */
[----:B------:R-:W2:Y:S04]  /*b0230*/  LDL.LU R24, [R1+0x1ac] ;  /* 0x0001ac0001187983 */ /* 0x000ea80000300800 */
[----:B------:R0:W-:Y:S01]  /*b0240*/  STL [R1+0x5cc], R8 ;  /* 0x0005cc0801007387 */ /* 0x0001e20000100800 */
[----:B----4-:R-:W-:Y:S02]  /*b0250*/  F2FP.SATFINITE.E5M2.F32.PACK_AB_MERGE_C R18, R23, R9, RZ ;  /* 0x000000091712723e */ /* 0x010fe400048060ff */
[----:B0-----:R-:W-:-:S03]  /*b0260*/  IADD3 R8, P3, R22, R5, RZ ;  /* 0x0000000516087210 */ /* 0x001fc60007f7e0ff */
[----:B------:R-:W-:Y:S02]  /*b0270*/  STL [R1+0x5c8], R18 ;  /* 0x0005c81201007387 */ /* 0x000fe40000100800 */
[----:B---3--:R-:W-:-:S05]  /*b0280*/  IMAD.X R9, R13, 0x1, R7, P3 ;  /* 0x000000010d097824 */ /* 0x008fca00018e0607 */
[----:B------:R0:W-:Y:S04]  /*b0290*/  STL.64 [R1+0x9d8], R8 ;  /* 0x0009d80801007387 */ /* 0x0001e80000100a00 */
[----:B0-----:R-:W3:Y:S01]  /*b02a0*/  LDL.LU.64 R8, [R1+0x34a0] ;  /* 0x0034a00001087983 */ /* 0x001ee20000300a00 */
[----:B------:R-:W-:-:S05]  /*b02b0*/  IADD3 R22, P3, R22, R6, RZ ;  /* 0x0000000616167210 */ /* 0x000fca0007f7e0ff */
[----:B---3--:R-:W-:-:S05]  /*b02c0*/  IMAD.X R23, R13, 0x1, R8, P3 ;  /* 0x000000010d177824 */ /* 0x008fca00018e0608 */
[----:B------:R0:W-:Y:S04]  /*b02d0*/  STL.64 [R1+0x9d0], R22 ;  /* 0x0009d01601007387 */ /* 0x0001e80000100a00 */
[----:B0-----:R-:W3:Y:S01]  /*b02e0*/  LDL.LU R23, [R1+0x3498] ;  /* 0x0034980001177983 */ /* 0x001ee20000300800 */
[----:B------:R-:W-:-:S03]  /*b02f0*/  F2FP.SATFINITE.E5M2.F32.PACK_AB_MERGE_C R9, R16, R9, RZ ;  /* 0x000000091009723e */ /* 0x000fc600048060ff */
[----:B------:R-:W4:Y:S01]  /*b0300*/  LDL.LU R13, [R1+0xa28] ;  /* 0x000a2800010d7983 */ /* 0x000f220000300800 */
[----:B------:R-:W-:-:S03]  /*b0310*/  F2FP.SATFINITE.E5M2.F32.PACK_AB_MERGE_C R18, R15, R11, RZ ;  /* 0x0000000b0f12723e */ /* 0x000fc600048060ff */
[----:B------:R-:W4:Y:S04]  /*b0320*/  LDL.LU R22, [R1+0xa2c] ;  /* 0x000a2c0001167983 */ /* 0x000f280000300800 */
[----:B------:R0:W-:Y:S01]  /*b0330*/  STL [R1+0x4d0], R9 ;  /* 0x0004d00901007387 */ /* 0x0001e20000100800 */
[----:B--2---:R-:W-:-:S03]  /*b0340*/  F2FP.SATFINITE.E5M2.F32.PACK_AB_MERGE_C R19, R14, R19, RZ ;  /* 0x000000130e13723e */ /* 0x004fc600048060ff */
[----:B0-----:R-:W2:Y:S04]  /*b0350*/  LDL.LU R9, [R1+0x9a0] ;  /* 0x0009a00001097983 */ /* 0x001ea80000300800 */
[----:B------:R-:W2:Y:S04]  /*b0360*/  LDL.LU R16, [R1+0x9a4] ;  /* 0x0009a40001107983 */ /* 0x000ea80000300800 */
[----:B------:R-:W4:Y:S04]  /*b0370*/  LDL.LU R11, [R1+0x9a8] ;  /* 0x0009a800010b7983 */ /* 0x000f280000300800 */
[----:B------:R-:W4:Y:S04]  /*b0380*/  LDL.LU R15, [R1+0x9ac] ;  /* 0x0009ac00010f7983 */ /* 0x000f280000300800 */
[----:B------:R0:W-:Y:S04]  /*b0390*/  STL [R1+0x4d4], R18 ;  /* 0x0004d41201007387 */ /* 0x0001e80000100800 */
[----:B------:R1:W-:Y:S01]  /*b03a0*/  STL [R1+0x204], R19 ;  /* 0x0002041301007387 */ /* 0x0003e20000100800 */
[----:B---3--:R-:W-:-:S02]  /*b03b0*/  SHF.R.S32.HI R14, RZ, 0x1f, R23 ;  /* 0x0000001fff0e7819 */ /* 0x008fc40000011417 */
[----:B0-----:R-:W-:-:S05]  /*b03c0*/  IADD3 R18, P3, R23, R0, RZ ;  /* 0x0000000017127210 */ /* 0x001fca0007f7e0ff */
[----:B-1----:R-:W-:-:S05]  /*b03d0*/  IMAD.X R19, R14, 0x1, R2, P3 ;  /* 0x000000010e137824 */ /* 0x002fca00018e0602 */
[----:B------:R0:W-:Y:S04]  /*b03e0*/  STL.64 [R1+0x9c8], R18 ;  /* 0x0009c81201007387 */ /* 0x0001e80000100a00 */
[----:B0-----:R-:W3:Y:S01]  /*b03f0*/  LDL.LU.64 R18, [R1+0x3490] ;  /* 0x0034900001127983 */ /* 0x001ee20000300a00 */
[----:B------:R-:W-:Y:S02]  /*b0400*/  F2FP.SATFINITE.E5M2.F32.PACK_AB_MERGE_C R12, R17, R12, RZ ;  /* 0x0000000c110c723e */ /* 0x000fe400048060ff */
[----:B---3--:R-:W-:Y:S02]  /*b0410*/  F2FP.SATFINITE.E5M2.F32.PACK_AB_MERGE_C R27, R27, R19, RZ ;  /* 0x000000131b1b723e */ /* 0x008fe400048060ff */
[----:B------:R-:W-:Y:S02]  /*b0420*/  F2FP.SATFINITE.E5M2.F32.PACK_AB_MERGE_C R19, R29, R28, RZ ;  /* 0x0000001c1d13723e */ /* 0x000fe400048060ff */
[----:B------:R-:W-:Y:S01]  /*b0430*/  IADD3 R28, P3, R23, R3, RZ ;  /* 0x00000003171c7210 */ /* 0x000fe20007f7e0ff */
[----:B------:R-:W-:Y:S04]  /*b0440*/  STL [R1+0x20c], R27 ;  /* 0x00020c1b01007387 */ /* 0x000fe80000100800 */
[----:B------:R0:W-:Y:S01]  /*b0450*/  STL [R1+0xb8], R19 ;  /* 0x0000b81301007387 */ /* 0x0001e20000100800 */
[----:B------:R-:W-:-:S05]  /*b0460*/  IMAD.X R29, R14, 0x1, R4, P3 ;  /* 0x000000010e1d7824 */ /* 0x000fca00018e0604 */
[----:B------:R1:W-:Y:S01]  /*b0470*/  STL.64 [R1+0x9c0], R28 ;  /* 0x0009c01c01007387 */ /* 0x0003e20000100a00 */
[----:B0-----:R-:W-:Y:S02]  /*b0480*/  F2FP.SATFINITE.E5M2.F32.PACK_AB_MERGE_C R19, R26, R25, RZ ;  /* 0x000000191a13723e */ /* 0x001fe400048060ff */
[----:B------:R-:W-:-:S05]  /*b0490*/  IADD3 R26, P3, R23, R5, RZ ;  /* 0x00000005171a7210 */ /* 0x000fca0007f7e0ff */
[----:B------:R-:W-:Y:S01]  /*b04a0*/  IMAD.X R27, R14, 0x1, R7, P3 ;  /* 0x000000010e1b7824 */ /* 0x000fe200018e0607 */
[----:B-1----:R-:W3:Y:S04]  /*b04b0*/  LDL.LU R28, [R1+0x990] ;  /* 0x00099000011c7983 */ /* 0x002ee80000300800 */
[----:B------:R-:W-:Y:S04]  /*b04c0*/  STL [R1+0xac], R19 ;  /* 0x0000ac1301007387 */ /* 0x000fe80000100800 */
[----:B------:R-:W3:Y:S04]  /*b04d0*/  LDL.LU R25, [R1+0x994] ;  /* 0x0009940001197983 */ /* 0x000ee80000300800 */
[----:B------:R0:W-:Y:S04]  /*b04e0*/  STL [R1+0xe24], R12 ;  /* 0x000e240c01007387 */ /* 0x0001e80000100800 */
[----:B0-----:R-:W3:Y:S04]  /*b04f0*/  LDL.LU R12, [R1+0x998] ;  /* 0x00099800010c7983 */ /* 0x001ee80000300800 */
[----:B------:R-:W3:Y:S04]  /*b0500*/  LDL.LU R17, [R1+0x99c] ;  /* 0x00099c0001117983 */ /* 0x000ee80000300800 */
[----:B------:R0:W-:Y:S04]  /*b0510*/  STL.64 [R1+0x9b8], R26 ;  /* 0x0009b81a01007387 */ /* 0x0001e80000100a00 */
[----:B0-----:R-:W3:Y:S01]  /*b0520*/  LDL.LU R27, [R1+0x3488] ;  /* 0x00348800011b7983 */ /* 0x001ee20000300800 */
[----:B------:R-:W-:-:S03]  /*b0530*/  IADD3 R26, P3, R23, R6, RZ ;  /* 0x00000006171a7210 */ /* 0x000fc60007f7e0ff */
[----:B------:R0:W-:Y:S04]  /*b0540*/  STL.64 [R1+0x3480], R6 ;  /* 0x0034800601007387 */ /* 0x0001e80000100a00 */
[----:B------:R1:W-:Y:S01]  /*b0550*/  STL [R1+0x9b0], R26 ;  /* 0x0009b01a01007387 */ /* 0x0003e20000100800 */
[----:B--2---:R-:W-:Y:S01]  /*b0560*/  F2FP.SATFINITE.E5M2.F32.PACK_AB_MERGE_C R16, R16, R9, RZ ;  /* 0x000000091010723e */ /* 0x004fe200048060ff */
[----:B0-----:R-:W-:Y:S01]  /*b0570*/  IMAD.MOV.U32 R6, RZ, RZ, R26 ;  /* 0x000000ffff067224 */ /* 0x001fe200078e001a */
[----:B----4-:R-:W-:Y:S02]  /*b0580*/  F2FP.SATFINITE.E5M2.F32.PACK_AB_MERGE_C R6, R22, R13, RZ ;  /* 0x0000000d1606723e */ /* 0x010fe400048060ff */
[----:B------:R-:W-:Y:S01]  /*b0590*/  SHF.R.S32.HI R23, RZ, 0x1f, R24 ;  /* 0x0000001fff177819 */ /* 0x000fe20000011418 */
[----:B-1----:R-:W-:-:S02]  /*b05a0*/  IMAD.MOV.U32 R26, RZ, RZ, R18 ;  /* 0x000000ffff1a7224 */ /* 0x002fc400078e0012 */
[----:B---3--:R-:W-:Y:S02]  /*b05b0*/  IMAD.MOV.U32 R7, RZ, RZ, R27 ;  /* 0x000000ffff077224 */ /* 0x008fe400078e001b */
[----:B------:R-:W-:Y:S01]  /*b05c0*/  IMAD.X R7, R14, 0x1, R8, P3 ;  /* 0x000000010e077824 */ /* 0x000fe200018e0608 */
[----:B------:R-:W2:Y:S04]  /*b05d0*/  LDL.LU R27, [R1+0x988] ;  /* 0x00098800011b7983 */ /* 0x000ea80000300800 */
[----:B------:R-:W2:Y:S04]  /*b05e0*/  LDL.LU R29, [R1+0x98c] ;  /* 0x00098c00011d7983 */ /* 0x000ea80000300800 */
[----:B------:R-:W-:Y:S04]  /*b05f0*/  STL [R1+0x9b4], R7 ;  /* 0x0009b40701007387 */ /* 0x000fe80000100800 */
[----:B------:R-:W3:Y:S04]  /*b0600*/  LDL.LU R19, [R1+0x1b0] ;  /* 0x0001b00001137983 */ /* 0x000ee80000300800 */
[----:B------:R0:W-:Y:S04]  /*b0610*/  STL [R1+0xe28], R6 ;  /* 0x000e280601007387 */ /* 0x0001e80000100800 */
[----:B------:R1:W-:Y:S01]  /*b0620*/  STL [R1+0x32a8], R16 ;  /* 0x0032a81001007387 */ /* 0x0003e20000100800 */
[----:B0-----:R-:W-:-:S03]  /*b0630*/  F2FP.SATFINITE.E5M2.F32.PACK_AB_MERGE_C R6, R15, R11, RZ ;  /* 0x0000000b0f06723e */ /* 0x001fc600048060ff */
[----:B-1----:R-:W4:Y:S04]  /*b0640*/  LDL.LU R16, [R1+0x984] ;  /* 0x0009840001107983 */ /* 0x002f280000300800 */
[----:B------:R0:W-:Y:S04]  /*b0650*/  STL [R1+0x74c], R6 ;  /* 0x00074c0601007387 */ /* 0x0001e80000100800 */
[----:B------:R-:W3:Y:S04]  /*b0660*/  LDL.LU R13, [R1+0x970] ;  /* 0x00097000010d7983 */ /* 0x000ee80000300800 */
[----:B------:R-:W3:Y:S01]  /*b0670*/  LDL.LU R22, [R1+0x974] ;  /* 0x0009740001167983 */ /* 0x000ee20000300800 */
[----:B0-----:R-:W-:-:S03]  /*b0680*/  IADD3 R6, P3, R24, R0, RZ ;  /* 0x0000000018067210 */ /* 0x001fc60007f7e0ff */
[----:B------:R0:W-:Y:S02]  /*b0690*/  STL [R1+0x3478], R26 ;  /* 0x0034781a01007387 */ /* 0x0001e40000100800 */
[----:B------:R-:W-:Y:S01]  /*b06a0*/  IMAD.X R7, R23, 0x1, R2, P3 ;  /* 0x0000000117077824 */ /* 0x000fe200018e0602 */
[----:B------:R-:W-:Y:S01]  /*b06b0*/  F2FP.SATFINITE.E5M2.F32.PACK_AB_MERGE_C R14, R25, R28, RZ ;  /* 0x0000001c190e723e */ /* 0x000fe200048060ff */
[----:B0-----:R-:W4:Y:S04]  /*b06c0*/  LDL.LU R26, [R1+0x980] ;  /* 0x00098000011a7983 */ /* 0x001f280000300800 */
[----:B------:R0:W-:Y:S01]  /*b06d0*/  STL.64 [R1+0x9a8], R6 ;  /* 0x0009a80601007387 */ /* 0x0001e20000100a00 */
[----:B------:R-:W-:-:S03]  /*b06e0*/  F2FP.SATFINITE.E5M2.F32.PACK_AB_MERGE_C R12, R17, R12, RZ ;  /* 0x0000000c110c723e */ /* 0x000fc600048060ff */
[----:B------:R-:W3:Y:S04]  /*b06f0*/  LDL.LU R9, [R1+0x978] ;  /* 0x0009780001097983 */ /* 0x000ee80000300800 */
[----:B------:R-:W3:Y:S01]  /*b0700*/  LDL.LU R11, [R1+0x97c] ;  /* 0x00097c00010b7983 */ /* 0x000ee20000300800 */
[----:B0-----:R-:W-:-:S03]  /*b0710*/  IADD3 R6, P3, R24, R3, RZ ;  /* 0x0000000318067210 */ /* 0x001fc60007f7e0ff */
[----:B------:R-:W3:Y:S02]  /*b0720*/  LDL.LU R15, [R1+0x960] ;  /* 0x00096000010f7983 */ /* 0x000ee40000300800 */
[----:B------:R-:W-:Y:S02]  /*b0730*/  IMAD.X R7, R23, 0x1, R4, P3 ;  /* 0x0000000117077824 */ /* 0x000fe400018e0604 */
[----:B------:R-:W3:Y:S04]  /*b0740*/  LDL.LU R18, [R1+0x964] ;  /* 0x0009640001127983 */ /* 0x000ee80000300800 */
[----:B------:R-:W-:Y:S04]  /*b0750*/  STL [R1+0x32c0], R14 ;  /* 0x0032c00e01007387 */ /* 0x000fe80000100800 */
[----:B------:R-:W-:Y:S04]  /*b0760*/  STL [R1+0x73c], R12 ;  /* 0x00073c0c01007387 */ /* 0x000fe80000100800 */
[----:B------:R0:W-:Y:S04]  /*b0770*/  STL.64 [R1+0x9a0], R6 ;  /* 0x0009a00601007387 */ /* 0x0001e80000100a00 */
[----:B0-----:R-:W3:Y:S04]  /*b0780*/  LDL.LU.64 R6, [R1+0x3480] ;  /* 0x0034800001067983 */ /* 0x001ee80000300a00 */
[----:B------:R-:W3:Y:S04]  /*b0790*/  LDL.LU R28, [R1+0x1460] ;  /* 0x00146000011c7983 */ /* 0x000ee80000300800 */
[----:B------:R-:W3:Y:S04]  /*b07a0*/  LDL.LU R25, [R1+0x1464] ;  /* 0x0014640001197983 */ /* 0x000ee80000300800 */
[----:B------:R-:W3:Y:S04]  /*b07b0*/  LDL.LU R12, [R1+0x1468] ;  /* 0x00146800010c7983 */ /* 0x000ee80000300800 */
[----:B------:R-:W3:Y:S01]  /*b07c0*/  LDL.LU R17, [R1+0x146c] ;  /* 0x00146c0001117983 */ /* 0x000ee20000300800 */
[----:B--2---:R-:W-:-:S02]  /*b07d0*/  F2FP.SATFINITE.E5M2.F32.PACK_AB_MERGE_C R14, R29, R27, RZ ;  /* 0x0000001b1d0e723e */ /* 0x004fc400048060ff */
[----:B----4-:R-:W-:Y:S02]  /*b07e0*/  F2FP.SATFINITE.E5M2.F32.PACK_AB_MERGE_C R16, R16, R26, RZ ;  /* 0x0000001a1010723e */ /* 0x010fe400048060ff */
[----:B------:R-:W-:-:S03]  /*b07f0*/  IADD3 R26, P3, R24, R5, RZ ;  /* 0x00000005181a7210 */ /* 0x000fc60007f7e0ff */
[----:B------:R-:W-:Y:S04]  /*b0800*/  STL [R1+0x688], R16 ;  /* 0x0006881001007387 */ /* 0x000fe80000100800 */
[----:B------:R0:W-:Y:S04]  /*b0810*/  STL.64 [R1+0x3470], R4 ;  /* 0x0034700401007387 */ /* 0x0001e80000100a00 */
[----:B------:R-:W-:Y:S01]  /*b0820*/  STL [R1+0xdf0], R14 ;  /* 0x000df00e01007387 */ /* 0x000fe20000100800 */
[----:B---3--:R-:W-:Y:S01]  /*b0830*/  IMAD.X R27, R23, 0x1, R7, P3 ;  /* 0x00000001171b7824 */ /* 0x008fe200018e0607 */
[----:B0-----:R-:W-:-:S04]  /*b0840*/  IADD3 R4, P3, R24, R6, RZ ;  /* 0x0000000618047210 */ /* 0x001fc80007f7e0ff */
[----:B------:R0:W-:Y:S01]  /*b0850*/  STL.64 [R1+0x998], R26 ;  /* 0x0009981a01007387 */ /* 0x0001e20000100a00 */
[----:B------:R-:W-:-:S03]  /*b0860*/  IMAD.X R5, R23, 0x1, R8, P3 ;  /* 0x0000000117057824 */ /* 0x000fc600018e0608 */
[----:B0-----:R-:W2:Y:S04]  /*b0870*/  LDL.LU R26, [R1+0x3478] ;  /* 0x00347800011a7983 */ /* 0x001ea80000300800 */
[----:B------:R0:W-:Y:S04]  /*b0880*/  STL.64 [R1+0x3468], R6 ;  /* 0x0034680601007387 */ /* 0x0001e80000100a00 */
[----:B0-----:R-:W3:Y:S04]  /*b0890*/  LDL.LU R6, [R1+0x968] ;  /* 0x0009680001067983 */ /* 0x001ee80000300800 */
[----:B------:R-:W3:Y:S04]  /*b08a0*/  LDL.LU R7, [R1+0x96c] ;  /* 0x00096c0001077983 */ /* 0x000ee80000300800 */
[----:B------:R-:W4:Y:S04]  /*b08b0*/  LDL.LU R16, [R1+0x1454] ;  /* 0x0014540001107983 */ /* 0x000f280000300800 */
[----:B------:R0:W-:Y:S04]  /*b08c0*/  STL.64 [R1+0x990], R4 ;  /* 0x0009900401007387 */ /* 0x0001e80000100a00 */
[----:B------:R-:W2:Y:S04]  /*b08d0*/  LDL.LU R27, [R1+0x1458] ;  /* 0x00145800011b7983 */ /* 0x000ea80000300800 */
[----:B------:R-:W2:Y:S01]  /*b08e0*/  LDL.LU R29, [R1+0x145c] ;  /* 0x00145c00011d7983 */ /* 0x000ea20000300800 */
[----:B0-----:R-:W-:-:S02]  /*b08f0*/  F2FP.SATFINITE.E5M2.F32.PACK_AB_MERGE_C R4, R22, R13, RZ ;  /* 0x0000000d1604723e */ /* 0x001fc400048060ff */
[----:B------:R-:W-:-:S03]  /*b0900*/  F2FP.SATFINITE.E5M2.F32.PACK_AB_MERGE_C R5, R11, R9, RZ ;  /* 0x000000090b05723e */ /* 0x000fc600048060ff */
[----:B------:R0:W-:Y:S04]  /*b0910*/  STL [R1+0x5ec], R4 ;  /* 0x0005ec0401007387 */ /* 0x0001e80000100800 */
[----:B------:R-:W2:Y:S04]  /*b0920*/  LDL.LU R23, [R1+0x1540] ;  /* 0x0015400001177983 */ /* 0x000ea80000300800 */
[----:B------:R-:W2:Y:S01]  /*b0930*/  LDL.LU R24, [R1+0x1544] ;  /* 0x0015440001187983 */ /* 0x000ea20000300800 */
[----:B0-----:R-:W-:-:S03]  /*b0940*/  F2FP.SATFINITE.E5M2.F32.PACK_AB_MERGE_C R4, R18, R15, RZ ;  /* 0x0000000f1204723e */ /* 0x001fc600048060ff */
[----:B------:R-:W2:Y:S04]  /*b0950*/  LDL.LU R13, [R1+0x8c0] ;  /* 0x0008c000010d7983 */ /* 0x000ea80000300800 */
[----:B------:R-:W2:Y:S01]  /*b0960*/  LDL.LU R22, [R1+0x8c4] ;  /* 0x0008c40001167983 */ /* 0x000ea20000300800 */
[----:B------:R-:W-:-:S03]  /*b0970*/  SHF.R.S32.HI R14, RZ, 0x1f, R19 ;  /* 0x0000001fff0e7819 */ /* 0x000fc60000011413 */
[----:B------:R-:W-:Y:S04]  /*b0980*/  STL [R1+0x5e8], R5 ;  /* 0x0005e80501007387 */ /* 0x000fe80000100800 */
[----:B------:R-:W2:Y:S04]  /*b0990*/  LDL.LU R9, [R1+0x8c8] ;  /* 0x0008c80001097983 */ /* 0x000ea80000300800 */
[----:B------:R0:W-:Y:S04]  /*b09a0*/  STL [R1+0x208], R4 ;  /* 0x0002080401007387 */ /* 0x0001e80000100800 */
[----:B------:R-:W2:Y:S04]  /*b09b0*/  LDL.LU R11, [R1+0x8cc] ;  /* 0x0008cc00010b7983 */ /* 0x000ea80000300800 */
[----:B------:R-:W2:Y:S01]  /*b09c0*/  LDL.LU R15, [R1+0x8b0] ;  /* 0x0008b000010f7983 */ /* 0x000ea20000300800 */
[----:B0-----:R-:W-:-:S03]  /*b09d0*/  IADD3 R4, P3, R19, R0, RZ ;  /* 0x0000000013047210 */ /* 0x001fc60007f7e0ff */
[----:B------:R-:W2:Y:S02]  /*b09e0*/  LDL.LU R18, [R1+0x8b4] ;  /* 0x0008b40001127983 */ /* 0x000ea40000300800 */
[----:B------:R-:W-:-:S05]  /*b09f0*/  IMAD.X R5, R14, 0x1, R2, P3 ;  /* 0x000000010e057824 */ /* 0x000fca00018e0602 */
[----:B------:R0:W-:Y:S04]  /*b0a00*/  STL.64 [R1+0x988], R4 ;  /* 0x0009880401007387 */ /* 0x0001e80000100a00 */
[----:B0-----:R-:W4:Y:S01]  /*b0a10*/  LDL.LU.64 R4, [R1+0x3470] ;  /* 0x0034700001047983 */ /* 0x001f220000300a00 */
[----:B------:R-:W-:Y:S02]  /*b0a20*/  F2FP.SATFINITE.E5M2.F32.PACK_AB_MERGE_C R25, R25, R28, RZ ;  /* 0x0000001c1919723e */ /* 0x000fe400048060ff */
[----:B------:R-:W-:Y:S02]  /*b0a30*/  F2FP.SATFINITE.E5M2.F32.PACK_AB_MERGE_C R12, R17, R12, RZ ;  /* 0x0000000c110c723e */ /* 0x000fe400048060ff */
[----:B---3--:R-:W-:Y:S02]  /*b0a40*/  F2FP.SATFINITE.E5M2.F32.PACK_AB_MERGE_C R7, R7, R6, RZ ;  /* 0x000000060707723e */ /* 0x008fe400048060ff */
[----:B------:R-:W-:-:S03]  /*b0a50*/  IADD3 R6, P3, R19, R3, RZ ;  /* 0x0000000313067210 */ /* 0x000fc60007f7e0ff */
[----:B------:R4:W-:Y:S04]  /*b0a60*/  STL [R1+0x340], R7 ;  /* 0x0003400701007387 */ /* 0x0009e80000100800 */
[----:B------:R-:W-:Y:S01]  /*b0a70*/  STL [R1+0x18c], R25 ;  /* 0x00018c1901007387 */ /* 0x000fe20000100800 */
[----:B----4-:R-:W-:-:S05]  /*b0a80*/  IMAD.X R7, R14, 0x1, R4, P3 ;  /* 0x000000010e077824 */ /* 0x010fca00018e0604 */
[----:B------:R0:W-:Y:S04]  /*b0a90*/  STL.64 [R1+0x980], R6 ;  /* 0x0009800601007387 */ /* 0x0001e80000100a00 */
[----:B0-----:R-:W3:Y:S04]  /*b0aa0*/  LDL.LU.64 R6, [R1+0x3468] ;  /* 0x0034680001067983 */ /* 0x001ee80000300a00 */
[----:B------:R-:W4:Y:S04]  /*b0ab0*/  LDL.LU R28, [R1+0x8b8] ;  /* 0x0008b800011c7983 */ /* 0x000f280000300800 */
[----:B------:R-:W4:Y:S04]  /*b0ac0*/  LDL.LU R25, [R1+0x8bc] ;  /* 0x0008bc0001197983 */ /* 0x000f280000300800 */
[----:B------:R0:W-:Y:S04]  /*b0ad0*/  STL [R1+0xdfc], R12 ;  /* 0x000dfc0c01007387 */ /* 0x0001e80000100800 */
[----:B0-----:R-:W4:Y:S04]  /*b0ae0*/  LDL.LU R12, [R1+0x8a0] ;  /* 0x0008a000010c7983 */ /* 0x001f280000300800 */
[----:B------:R-:W2:Y:S04]  /*b0af0*/  LDL.LU R17, [R1+0x8a4] ;  /* 0x0008a40001117983 */ /* 0x000ea80000300800 */
[----:B--2---:R0:W-:Y:S04]  /*b0b00*/  STL [R1+0x3460], R17 ;  /* 0x0034601101007387 */ /* 0x0041e80000100800 */
[----:B0-----:R-:W2:Y:S02]  /*b0b10*/  LDL.LU R17, [R1+0x1450] ;  /* 0x0014500001117983 */ /* 0x001ea40000300800 */
[----:B--2---:R-:W-:-:S02]  /*b0b20*/  F2FP.SATFINITE.E5M2.F32.PACK_AB_MERGE_C R17, R16, R17, RZ ;  /* 0x000000111011723e */ /* 0x004fc400048060ff */
[----:B------:R-:W-:-:S03]  /*b0b30*/  IADD3 R16, P3, R19, R5, RZ ;  /* 0x0000000513107210 */ /* 0x000fc60007f7e0ff */
[----:B------:R3:W-:Y:S02]  /*b0b40*/  STL [R1+0xa0], R17 ;  /* 0x0000a01101007387 */ /* 0x0007e40000100800 */
[----:B---3--:R-:W-:-:S05]  /*b0b50*/  IMAD.X R17, R14, 0x1, R7, P3 ;  /* 0x000000010e117824 */ /* 0x008fca00018e0607 */
[----:B------:R0:W-:Y:S02]  /*b0b60*/  STL.64 [R1+0x978], R16 ;  /* 0x0009781001007387 */ /* 0x0001e40000100a00 */
[----:B0-----:R-:W-:-:S05]  /*b0b70*/  IADD3 R16, P3, R19, R6, RZ ;  /* 0x0000000613107210 */ /* 0x001fca0007f7e0ff */
[----:B------:R-:W-:Y:S01]  /*b0b80*/  IMAD.X R17, R14, 0x1, R8, P3 ;  /* 0x000000010e117824 */ /* 0x000fe200018e0608 */
[----:B------:R-:W-:-:S04]  /*b0b90*/  F2FP.SATFINITE.E5M2.F32.PACK_AB_MERGE_C R14, R24, R23, RZ ;  /* 0x00000017180e723e */ /* 0x000fc800048060ff */
[----:B------:R0:W-:Y:S04]  /*b0ba0*/  STL.64 [R1+0x970], R16 ;  /* 0x0009701001007387 */ /* 0x0001e80000100a00 */
[----:B------:R-:W2:Y:S01]  /*b0bb0*/  LDL.LU R19, [R1+0x1b8] ;  /* 0x0001b80001137983 */ /* 0x000ea20000300800 */
[----:B0-----:R-:W-:-:S05]  /*b0bc0*/  F2FP.SATFINITE.E5M2.F32.PACK_AB_MERGE_C R16, R29, R27, RZ ;  /* 0x0000001b1d10723e */ /* 0x001fca00048060ff */
[----:B------:R0:W-:Y:S04]  /*b0bd0*/  STL [R1+0xb4], R16 ;  /* 0x0000b41001007387 */ /* 0x0001e80000100800 */
[----:B------:R1:W-:Y:S01]  /*b0be0*/  STL [R1+0xe20], R14 ;  /* 0x000e200e01007387 */ /* 0x0003e20000100800 */
[----:B------:R-:W-:Y:S02]  /*b0bf0*/  F2FP.SATFINITE.E5M2.F32.PACK_AB_MERGE_C R29, R22, R13, RZ ;  /* 0x0000000d161d723e */ /* 0x000fe400048060ff */
[----:B0-----:R-:W-:Y:S02]  /*b0c00*/  IADD3 R16, P3, R26, R0, RZ ;  /* 0x000000001a107210 */ /* 0x001fe40007f7e0ff */
[----:B-1----:R-:W-:Y:S02]  /*b0c10*/  SHF.R.S32.HI R14, RZ, 0x1f, R26 ;  /* 0x0000001fff0e7819 */ /* 0x002fe4000001141a */
[----:B------:R-:W-:-:S03]  /*b0c20*/  F2FP.SATFINITE.E5M2.F32.PACK_AB_MERGE_C R23, R11, R9, RZ ;  /* 0x000000090b17723e */ /* 0x000fc600048060ff */
[----:B------:R-:W-:Y:S01]  /*b0c30*/  IMAD.X R17, R14, 0x1, R2, P3 ;  /* 0x000000010e117824 */ /* 0x000fe200018e0602 */
[----:B------:R-:W-:Y:S01]  /*b0c40*/  F2FP.SATFINITE.E5M2.F32.PACK_AB_MERGE_C R9, R18, R15, RZ ;  /* 0x0000000f1209723e */ /* 0x000fe200048060ff */
[----:B------:R-:W-:Y:S04]  /*b0c50*/  STL [R1+0x32b8], R29 ;  /* 0x0032b81d01007387 */ /* 0x000fe80000100800 */
[----:B------:R-:W-:Y:S04]  /*b0c60*/  STL [R1+0x32c4], R23 ;  /* 0x0032c41701007387 */ /* 0x000fe80000100800 */
[----:B------:R-:W-:Y:S04]  /*b0c70*/  STL.64 [R1+0x968], R16 ;  /* 0x0009681001007387 */ /* 0x000fe80000100a00 */
[----:B------:R-:W3:Y:S04]  /*b0c80*/  LDL.LU R13, [R1+0x8a8] ;  /* 0x0008a800010d7983 */ /* 0x000ee80000300800 */
[----:B------:R0:W-:Y:S04]  /*b0c90*/  STL [R1+0x67c], R9 ;  /* 0x00067c0901007387 */ /* 0x0001e80000100800 */
[----:B------:R-:W3:Y:S04]  /*b0ca0*/  LDL.LU R22, [R1+0x8ac] ;  /* 0x0008ac0001167983 */ /* 0x000ee80000300800 */
[----:B------:R-:W2:Y:S04]  /*b0cb0*/  LDL.LU R24, [R1+0x890] ;  /* 0x0008900001187983 */ /* 0x000ea80000300800 */
[----:B0-----:R-:W2:Y:S04]  /*b0cc0*/  LDL.LU R9, [R1+0x894] ;  /* 0x0008940001097983 */ /* 0x001ea80000300800 */
[----:B------:R-:W2:Y:S04]  /*b0cd0*/  LDL.LU R11, [R1+0x898] ;  /* 0x00089800010b7983 */ /* 0x000ea80000300800 */
[----:B------:R-:W2:Y:S04]  /*b0ce0*/  LDL.LU R15, [R1+0x89c] ;  /* 0x00089c00010f7983 */ /* 0x000ea80000300800 */
[----:B------:R-:W4:Y:S01]  /*b0cf0*/  LDL.LU R18, [R1+0x1bc] ;  /* 0x0001bc0001127983 */ /* 0x000f220000300800 */
[----:B------:R-:W-:-:S05]  /*b0d00*/  IADD3 R16, P3, R26, R3, RZ ;  /* 0x000000031a107210 */ /* 0x000fca0007f7e0ff */
[----:B------:R-:W-:Y:S01]  /*b0d10*/  IMAD.X R17, R14, 0x1, R4, P3 ;  /* 0x000000010e117824 */ /* 0x000fe200018e0604 */
[----:B----4-:R-:W-:Y:S04]  /*b0d20*/  STL [R1+0x344c], R18 ;  /* 0x00344c1201007387 */ /* 0x010fe80000100800 */
[----:B------:R0:W-:Y:S04]  /*b0d30*/  STL.64 [R1+0x960], R16 ;  /* 0x0009601001007387 */ /* 0x0001e80000100a00 */
[----:B0-----:R-:W4:Y:S01]  /*b0d40*/  LDL.LU R17, [R1+0x3460] ;  /* 0x0034600001117983 */ /* 0x001f220000300800 */
[----:B------:R-:W-:-:S05]  /*b0d50*/  F2FP.SATFINITE.E5M2.F32.PACK_AB_MERGE_C R16, R25, R28, RZ ;  /* 0x0000001c1910723e */ /* 0x000fca00048060ff */
[----:B------:R-:W-:Y:S01]  /*b0d60*/  STL [R1+0x678], R16 ;  /* 0x0006781001007387 */ /* 0x000fe20000100800 */
[----:B----4-:R-:W-:-:S05]  /*b0d70*/  F2FP.SATFINITE.E5M2.F32.PACK_AB_MERGE_C R12, R17, R12, RZ ;  /* 0x0000000c110c723e */ /* 0x010fca00048060ff */
[----:B------:R0:W-:Y:S04]  /*b0d80*/  STL [R1+0x344], R12 ;  /* 0x0003440c01007387 */ /* 0x0001e80000100800 */
[----:B0-----:R-:W4:Y:S04]  /*b0d90*/  LDL.LU R12, [R1+0x888] ;  /* 0x00088800010c7983 */ /* 0x001f280000300800 */
[----:B------:R-:W3:Y:S04]  /*b0da0*/  LDL.LU R17, [R1+0x88c] ;  /* 0x00088c0001117983 */ /* 0x000ee80000300800 */
[----:B------:R-:W4:Y:S04]  /*b0db0*/  LDL.LU R18, [R1+0x1440] ;  /* 0x0014400001127983 */ /* 0x000f280000300800 */
[----:B------:R-:W4:Y:S04]  /*b0dc0*/  LDL.LU R23, [R1+0x1444] ;  /* 0x0014440001177983 */ /* 0x000f280000300800 */
[----:B------:R-:W4:Y:S04]  /*b0dd0*/  LDL.LU R29, [R1+0x1448] ;  /* 0x00144800011d7983 */ /* 0x000f280000300800 */
[----:B------:R-:W2:Y:S04]  /*b0de0*/  LDL.LU R16, [R1+0x144c] ;  /* 0x00144c0001107983 */ /* 0x000ea80000300800 */
[----:B--2---:R0:W-:Y:S04]  /*b0df0*/  STL [R1+0x3454], R16 ;  /* 0x0034541001007387 */ /* 0x0041e80000100800 */
[----:B0-----:R-:W3:Y:S04]  /*b0e00*/  LDL.LU R16, [R1+0x884] ;  /* 0x0008840001107983 */ /* 0x001ee80000300800 */
[----:B---3--:R0:W-:Y:S02]  /*b0e10*/  STL.64 [R1+0x3458], R16 ;  /* 0x0034581001007387 */ /* 0x0081e40000100a00 */
[----:B0-----:R-:W-:-:S05]  /*b0e20*/  IMAD.MOV.U32 R17, RZ, RZ, R26 ;  /* 0x000000ffff117224 */ /* 0x001fca00078e001a */
[----:B------:R-:W-:-:S05]  /*b0e30*/  IADD3 R26, P3, R17, R5, RZ ;  /* 0x00000005111a7210 */ /* 0x000fca0007f7e0ff */
[----:B------:R-:W-:-:S05]  /*b0e40*/  IMAD.X R27, R14, 0x1, R7, P3 ;  /* 0x000000010e1b7824 */ /* 0x000fca00018e0607 */
[----:B------:R0:W-:Y:S04]  /*b0e50*/  STL.64 [R1+0x948], R26 ;  /* 0x0009481a01007387 */ /* 0x0001e80000100a00 */
[----:B0-----:R-:W2:Y:S04]  /*b0e60*/  LDL.LU R27, [R1+0x1430] ;  /* 0x00143000011b7983 */ /* 0x001ea80000300800 */
[----:B------:R-:W3:Y:S01]  /*b0e70*/  LDL.LU R28, [R1+0x1434] ;  /* 0x00143400011c7983 */ /* 0x000ee20000300800 */
[----:B------:R-:W-:-:S05]  /*b0e80*/  IADD3 R16, P3, R17, R6, RZ ;  /* 0x0000000611107210 */ /* 0x000fca0007f7e0ff */
[----:B------:R-:W-:Y:S01]  /*b0e90*/  IMAD.X R17, R14, 0x1, R8, P3 ;  /* 0x000000010e117824 */ /* 0x000fe200018e0608 */
[----:B------:R-:W-:Y:S01]  /*b0ea0*/  F2FP.SATFINITE.E5M2.F32.PACK_AB_MERGE_C R14, R22, R13, RZ ;  /* 0x0000000d160e723e */ /* 0x000fe200048060ff */
[----:B---3--:R0:W-:Y:S04]  /*b0eb0*/  STL [R1+0x3450], R28 ;  /* 0x0034501c01007387 */ /* 0x0081e80000100800 */
[----:B0-----:R-:W3:Y:S04]  /*b0ec0*/  LDL.LU R28, [R1+0x880] ;  /* 0x00088000011c7983 */ /* 0x001ee80000300800 */
[----:B------:R-:W2:Y:S04]  /*b0ed0*/  LDL.LU R25, [R1+0x1438] ;  /* 0x0014380001197983 */ /* 0x000ea80000300800 */
[----:B------:R-:W2:Y:S04]  /*b0ee0*/  LDL.LU R26, [R1+0x143c] ;  /* 0x00143c00011a7983 */ /* 0x000ea80000300800 */
[----:B------:R-:W2:Y:S04]  /*b0ef0*/  LDL.LU R13, [R1+0x7e0] ;  /* 0x0007e000010d7983 */ /* 0x000ea80000300800 */
[----:B------:R-:W2:Y:S04]  /*b0f00*/  LDL.LU R22, [R1+0x7e4] ;  /* 0x0007e40001167983 */ /* 0x000ea80000300800 */
[----:B------:R-:W-:Y:S04]  /*b0f10*/  STL.64 [R1+0x940], R16 ;  /* 0x0009401001007387 */ /* 0x000fe80000100a00 */
[----:B------:R0:W-:Y:S02]  /*b0f20*/  STL [R1+0x348], R14 ;  /* 0x0003480e01007387 */ /* 0x0001e40000100800 */
[----:B0-----:R-:W-:-:S02]  /*b0f30*/  F2FP.SATFINITE.E5M2.F32.PACK_AB_MERGE_C R14, R9, R24, RZ ;  /* 0x00000018090e723e */ /* 0x001fc400048060ff */
[----:B------:R-:W-:Y:S02]  /*b0f40*/  IADD3 R16, P3, R19, R0, RZ ;  /* 0x0000000013107210 */ /* 0x000fe40007f7e0ff */
[----:B------:R-:W-:Y:S01]  /*b0f50*/  F2FP.SATFINITE.E5M2.F32.PACK_AB_MERGE_C R9, R15, R11, RZ ;  /* 0x0000000b0f09723e */ /* 0x000fe200048060ff */
[----:B------:R0:W-:Y:S04]  /*b0f60*/  STL [R1+0x190], R14 ;  /* 0x0001900e01007387 */ /* 0x0001e80000100800 */
[----:B------:R-:W2:Y:S04]  /*b0f70*/  LDL.LU R24, [R1+0x7e8] ;  /* 0x0007e80001187983 */ /* 0x000ea80000300800 */
[----:B------:R1:W-:Y:S01]  /*b0f80*/  STL [R1+0x19c], R9 ;  /* 0x00019c0901007387 */ /* 0x0003e20000100800 */
[----:B0-----:R-:W-:-:S03]  /*b0f90*/  SHF.R.S32.HI R14, RZ, 0x1f, R19 ;  /* 0x0000001fff0e7819 */ /* 0x001fc60000011413 */
[----:B-1----:R-:W2:Y:S04]  /*b0fa0*/  LDL.LU R9, [R1+0x7ec] ;  /* 0x0007ec0001097983 */ /* 0x002ea80000300800 */
[----:B------:R-:W2:Y:S01]  /*b0fb0*/  LDL.LU R11, [R1+0x7d0] ;  /* 0x0007d000010b7983 */ /* 0x000ea20000300800 */
[----:B------:R-:W-:-:S03]  /*b0fc0*/  IMAD.X R17, R14, 0x1, R2, P3 ;  /* 0x000000010e117824 */ /* 0x000fc600018e0602 */
[----:B------:R-:W2:Y:S04]  /*b0fd0*/  LDL.LU R15, [R1+0x7d4] ;  /* 0x0007d400010f7983 */ /* 0x000ea80000300800 */
[----:B------:R0:W-:Y:S04]  /*b0fe0*/  STL.64 [R1+0x938], R16 ;  /* 0x0009381001007387 */ /* 0x0001e80000100a00 */
[----:B0-----:R-:W3:Y:S02]  /*b0ff0*/  LDL.LU.64 R16, [R1+0x3458] ;  /* 0x0034580001107983 */ /* 0x001ee40000300a00 */
[----:B---3--:R-:W-:-:S02]  /*b1000*/  F2FP.SATFINITE.E5M2.F32.PACK_AB_MERGE_C R28, R16, R28, RZ ;  /* 0x0000001c101c723e */ /* 0x008fc400048060ff */
[----:B------:R-:W-:Y:S02]  /*b1010*/  IADD3 R16, P3, R19, R3, RZ ;  /* 0x0000000313107210 */ /* 0x000fe40007f7e0ff */
[----:B----4-:R-:W-:-:S03]  /*b1020*/  F2FP.SATFINITE.E5M2.F32.PACK_AB_MERGE_C R12, R17, R12, RZ ;  /* 0x0000000c110c723e */ /* 0x010fc600048060ff */
[----:B------:R-:W-:Y:S01]  /*b1030*/  IMAD.X R17, R14, 0x1, R4, P3 ;  /* 0x000000010e117824 */ /* 0x000fe200018e0604 */
[----:B------:R-:W-:Y:S04]  /*b1040*/  STL [R1+0x154], R28 ;  /* 0x0001541c01007387 */ /* 0x000fe80000100800 */
[----:B------:R-:W-:Y:S04]  /*b1050*/  STL [R1+0x14c], R12 ;  /* 0x00014c0c01007387 */ /* 0x000fe80000100800 */
[----:B------:R0:W-:Y:S04]  /*b1060*/  STL.64 [R1+0x930], R16 ;  /* 0x0009301001007387 */ /* 0x0001e80000100a00 */
[----:B0-----:R-:W3:Y:S01]  /*b1070*/  LDL.LU R16, [R1+0x3454] ;  /* 0x0034540001107983 */ /* 0x001ee20000300800 */
[----:B------:R-:W-:-:S02]  /*b1080*/  IADD3 R28, P3, R19, R5, RZ ;  /* 0x00000005131c7210 */ /* 0x000fc40007f7e0ff */
[----:B------:R-:W-:Y:S01]  /*b1090*/  F2FP.SATFINITE.E5M2.F32.PACK_AB_MERGE_C R18, R23, R18, RZ ;  /* 0x000000121712723e */ /* 0x000fe200048060ff */
[----:B------:R-:W4:Y:S04]  /*b10a0*/  LDL.LU R12, [R1+0x7d8] ;  /* 0x0007d800010c7983 */ /* 0x000f280000300800 */
[----:B------:R-:W4:Y:S04]  /*b10b0*/  LDL.LU R17, [R1+0x7dc] ;  /* 0x0007dc0001117983 */ /* 0x000f280000300800 */
[----:B------:R-:W-:Y:S01]  /*b10c0*/  STL [R1+0x9c], R18 ;  /* 0x00009c1201007387 */ /* 0x000fe20000100800 */
[----:B---3--:R-:W-:Y:S01]  /*b10d0*/  F2FP.SATFINITE.E5M2.F32.PACK_AB_MERGE_C R16, R16, R29, RZ ;  /* 0x0000001d1010723e */ /* 0x008fe200048060ff */
[----:B------:R-:W-:-:S04]  /*b10e0*/  IMAD.X R29, R14, 0x1, R7, P3 ;  /* 0x000000010e1d7824 */ /* 0x000fc800018e0607 */
[----:B------:R-:W-:Y:S04]  /*b10f0*/  STL [R1+0xa8], R16 ;  /* 0x0000a81001007387 */ /* 0x000fe80000100800 */
[----:B------:R0:W-:Y:S04]  /*b1100*/  STL.64 [R1+0x928], R28 ;  /* 0x0009281c01007387 */ /* 0x0001e80000100a00 */
[----:B0-----:R-:W3:Y:S01]  /*b1110*/  LDL.LU R28, [R1+0x3450] ;  /* 0x00345000011c7983 */ /* 0x001ee20000300800 */
[----:B------:R-:W-:-:S05]  /*b1120*/  IADD3 R18, P3, R19, R6, RZ ;  /* 0x0000000613127210 */ /* 0x000fca0007f7e0ff */
[----:B------:R-:W-:Y:S01]  /*b1130*/  IMAD.X R19, R14, 0x1, R8, P3 ;  /* 0x000000010e137824 */ /* 0x000fe200018e0608 */
[----:B--2---:R-:W-:-:S04]  /*b1140*/  F2FP.SATFINITE.E5M2.F32.PACK_AB_MERGE_C R14, R26, R25, RZ ;  /* 0x000000191a0e723e */ /* 0x004fc800048060ff */
[----:B------:R0:W-:Y:S04]  /*b1150*/  STL.64 [R1+0x920], R18 ;  /* 0x0009201201007387 */ /* 0x0001e80000100a00 */
[----:B0-----:R-:W2:Y:S01]  /*b1160*/  LDL.LU R18, [R1+0x344c] ;  /* 0x00344c0001127983 */ /* 0x001ea20000300800 */
[----:B---3--:R-:W-:-:S03]  /*b1170*/  F2FP.SATFINITE.E5M2.F32.PACK_AB_MERGE_C R16, R28, R27, RZ ;  /* 0x0000001b1c10723e */ /* 0x008fc600048060ff */
[----:B------:R-:W3:Y:S04]  /*b1180*/  LDL.LU R27, [R1+0x7c0] ;  /* 0x0007c000011b7983 */ /* 0x000ee80000300800 */
[----:B------:R-:W-:Y:S04]  /*b1190*/  STL [R1+0x94], R16 ;  /* 0x0000941001007387 */ /* 0x000fe80000100800 */
[----:B------:R-:W3:Y:S04]  /*b11a0*/  LDL.LU R26, [R1+0x7c4] ;  /* 0x0007c400011a7983 */ /* 0x000ee80000300800 */
[----:B------:R0:W-:Y:S04]  /*b11b0*/  STL [R1+0x4c], R14 ;  /* 0x00004c0e01007387 */ /* 0x0001e80000100800 */
[----:B0-----:R-:W4:Y:S01]  /*b11c0*/  LDL.LU R14, [R1+0x1c0] ;  /* 0x0001c000010e7983 */ /* 0x001f220000300800 */
[----:B------:R-:W-:-:S02]  /*b11d0*/  F2FP.SATFINITE.E5M2.F32.PACK_AB_MERGE_C R22, R22, R13, RZ ;  /* 0x0000000d1616723e */ /* 0x000fc400048060ff */
[----:B------:R-:W-:Y:S02]  /*b11e0*/  F2FP.SATFINITE.E5M2.F32.PACK_AB_MERGE_C R9, R9, R24, RZ ;  /* 0x000000180909723e */ /* 0x000fe400048060ff */
[----:B--2---:R-:W-:Y:S02]  /*b11f0*/  SHF.R.S32.HI R13, RZ, 0x1f, R18 ;  /* 0x0000001fff0d7819 */ /* 0x004fe40000011412 */
[----:B------:R-:W-:-:S05]  /*b1200*/  IADD3 R28, P3, R18, R0, RZ ;  /* 0x00000000121c7210 */ /* 0x000fca0007f7e0ff */
[----:B------:R-:W-:Y:S01]  /*b1210*/  IMAD.X R29, R13, 0x1, R2, P3 ;  /* 0x000000010d1d7824 */ /* 0x000fe200018e0602 */
[----:B----4-:R-:W-:Y:S04]  /*b1220*/  STL [R1+0x3448], R14 ;  /* 0x0034480e01007387 */ /* 0x010fe80000100800 */
[----:B------:R-:W-:Y:S04]  /*b1230*/  STL [R1+0x32b4], R22 ;  /* 0x0032b41601007387 */ /* 0x000fe80000100800 */
[----:B------:R0:W-:Y:S04]  /*b1240*/  STL [R1+0x3188], R9 ;  /* 0x0031880901007387 */ /* 0x0001e80000100800 */
[----:B------:R-:W-:Y:S01]  /*b1250*/  STL.64 [R1+0x918], R28 ;  /* 0x0009181c01007387 */ /* 0x000fe20000100a00 */
[----:B0-----:R-:W-:-:S05]  /*b1260*/  F2FP.SATFINITE.E5M2.F32.PACK_AB_MERGE_C R9, R15, R11, RZ ;  /* 0x0000000b0f09723e */ /* 0x001fca00048060ff */
[----:B------:R-:W-:Y:S04]  /*b1270*/  STL [R1+0x34c], R9 ;  /* 0x00034c0901007387 */ /* 0x000fe80000100800 */
[----:B------:R-:W2:Y:S04]  /*b1280*/  LDL.LU R14, [R1+0x7c8] ;  /* 0x0007c800010e7983 */ /* 0x000ea80000300800 */
[----:B------:R-:W4:Y:S04]  /*b1290*/  LDL.LU R11, [R1+0x7b8] ;  /* 0x0007b800010b7983 */ /* 0x000f280000300800 */
[----:B------:R-:W4:Y:S04]  /*b12a0*/  LDL.LU R15, [R1+0x7bc] ;  /* 0x0007bc00010f7983 */ /* 0x000f280000300800 */
[----:B------:R-:W3:Y:S01]  /*b12b0*/  LDL.LU R24, [R1+0x1c4] ;  /* 0x0001c40001187983 */ /* 0x000ee20000300800 */
[----:B------:R-:W-:-:S05]  /*b12c0*/  IADD3 R22, P3, R18, R3, RZ ;  /* 0x0000000312167210 */ /* 0x000fca0007f7e0ff */
[----:B------:R-:W-:Y:S01]  /*b12d0*/  IMAD.X R23, R13, 0x1, R4, P3 ;  /* 0x000000010d177824 */ /* 0x000fe200018e0604 */
[----:B---3--:R0:W-:Y:S04]  /*b12e0*/  STL [R1+0x343c], R24 ;  /* 0x00343c1801007387 */ /* 0x0081e80000100800 */
[----:B0-----:R-:W3:Y:S04]  /*b12f0*/  LDL.LU R24, [R1+0x7a0] ;  /* 0x0007a00001187983 */ /* 0x001ee80000300800 */
[----:B------:R0:W-:Y:S04]  /*b1300*/  STL.64 [R1+0x910], R22 ;  /* 0x0009101601007387 */ /* 0x0001e80000100a00 */
[----:B0-----:R-:W2:Y:S04]  /*b1310*/  LDL.LU R22, [R1+0x7a4] ;  /* 0x0007a40001167983 */ /* 0x001ea80000300800 */
[----:B------:R-:W2:Y:S01]  /*b1320*/  LDL.LU R23, [R1+0x7a8] ;  /* 0x0007a80001177983 */ /* 0x000ea20000300800 */
[----:B------:R-:W-:-:S03]  /*b1330*/  F2FP.SATFINITE.E5M2.F32.PACK_AB_MERGE_C R9, R17, R12, RZ ;  /* 0x0000000c1109723e */ /* 0x000fc600048060ff */
[----:B--2---:R0:W-:Y:S04]  /*b1340*/  STL.64 [R1+0x3440], R22 ;  /* 0x0034401601007387 */ /* 0x0041e80000100a00 */
[----:B0-----:R-:W2:Y:S04]  /*b1350*/  LDL.LU R22, [R1+0x7b0] ;  /* 0x0007b00001167983 */ /* 0x001ea80000300800 */
[----:B------:R-:W2:Y:S04]  /*b1360*/  LDL.LU R23, [R1+0x7b4] ;  /* 0x0007b40001177983 */ /* 0x000ea80000300800 */
[----:B------:R-:W3:Y:S04]  /*b1370*/  LDL.LU R29, [R1+0x7ac] ;  /* 0x0007ac00011d7983 */ /* 0x000ee80000300800 */
[----:B------:R-:W3:Y:S04]  /*b1380*/  LDL.LU R28, [R1+0x1420] ;  /* 0x00142000011c7983 */ /* 0x000ee80000300800 */
[----:B------:R-:W3:Y:S04]  /*b1390*/  LDL.LU R25, [R1+0x1424] ;  /* 0x0014240001197983 */ /* 0x000ee80000300800 */
[----:B------:R-:W3:Y:S04]  /*b13a0*/  LDL.LU R12, [R1+0x1428] ;  /* 0x00142800010c7983 */ /* 0x000ee80000300800 */
[----:B------:R-:W3:Y:S04]  /*b13b0*/  LDL.LU R17, [R1+0x142c] ;  /* 0x00142c0001117983 */ /* 0x000ee80000300800 */
[----:B------:R0:W-:Y:S02]  /*b13c0*/  STL [R1+0x32c8], R9 ;  /* 0x0032c80901007387 */ /* 0x0001e40000100800 */
[----:B0-----:R-:W-:-:S05]  /*b13d0*/  F2FP.SATFINITE.E5M2.F32.PACK_AB_MERGE_C R9, R26, R27, RZ ;  /* 0x0000001b1a09723e */ /* 0x001fca00048060ff */
[----:B------:R0:W-:Y:S04]  /*b13e0*/  STL [R1+0x32dc], R9 ;  /* 0x0032dc0901007387 */ /* 0x0001e80000100800 */
[----:B0-----:R-:W4:Y:S01]  /*b13f0*/  LDL.LU R9, [R1+0x7cc] ;  /* 0x0007cc0001097983 */ /* 0x001f220000300800 */
[----:B------:R-:W-:-:S05]  /*b1400*/  IADD3 R26, P3, R18, R5, RZ ;  /* 0x00000005121a7210 */ /* 0x000fca0007f7e0ff */
[----:B------:R-:W-:Y:S01]  /*b1410*/  IMAD.X R27, R13, 0x1, R7, P3 ;  /* 0x000000010d1b7824 */ /* 0x000fe200018e0607 */
[----:B------:R-:W-:-:S05]  /*b1420*/  IADD3 R18, P3, R18, R6, RZ ;  /* 0x0000000612127210 */ /* 0x000fca0007f7e0ff */
[----:B------:R-:W-:Y:S01]  /*b1430*/  IMAD.X R19, R13, 0x1, R8, P3 ;  /* 0x000000010d137824 */ /* 0x000fe200018e0608 */
[----:B------:R0:W-:Y:S04]  /*b1440*/  STL.64 [R1+0x8f8], R26 ;  /* 0x0008f81a01007387 */ /* 0x0001e80000100a00 */
[----:B0-----:R-:W3:Y:S04]  /*b1450*/  LDL.LU R26, [R1+0x1410] ;  /* 0x00141000011a7983 */ /* 0x001ee80000300800 */
[----:B------:R0:W-:Y:S04]  /*b1460*/  STL.64 [R1+0x8f0], R18 ;  /* 0x0008f01201007387 */ /* 0x0001e80000100a00 */
[----:B0-----:R-:W3:Y:S04]  /*b1470*/  LDL.LU R18, [R1+0x1414] ;  /* 0x0014140001127983 */ /* 0x001ee80000300800 */
[----:B------:R-:W3:Y:S04]  /*b1480*/  LDL.LU R16, [R1+0x1418] ;  /* 0x0014180001107983 */ /* 0x000ee80000300800 */
[----:B------:R-:W3:Y:S04]  /*b1490*/  LDL.LU R19, [R1+0x141c] ;  /* 0x00141c0001137983 */ /* 0x000ee80000300800 */
[----:B------:R-:W3:Y:S04]  /*b14a0*/  LDL.LU R27, [R1+0x720] ;  /* 0x00072000011b7983 */ /* 0x000ee80000300800 */
[----:B------:R-:W3:Y:S01]  /*b14b0*/  LDL.LU R13, [R1+0x724] ;  /* 0x00072400010d7983 */ /* 0x000ee20000300800 */
[----:B----4-:R-:W-:-:S03]  /*b14c0*/  F2FP.SATFINITE.E5M2.F32.PACK_AB_MERGE_C R9, R9, R14, RZ ;  /* 0x0000000e0909723e */ /* 0x010fc600048060ff */
[----:B------:R-:W4:Y:S01]  /*b14d0*/  LDL.LU R14, [R1+0x3448] ;  /* 0x00344800010e7983 */ /* 0x000f220000300800 */
[----:B--2---:R-:W-:-:S03]  /*b14e0*/  F2FP.SATFINITE.E5M2.F32.PACK_AB_MERGE_C R22, R23, R22, RZ ;  /* 0x000000161716723e */ /* 0x004fc600048060ff */
[----:B------:R0:W-:Y:S04]  /*b14f0*/  STL [R1+0x32e4], R9 ;  /* 0x0032e40901007387 */ /* 0x0001e80000100800 */
[----:B------:R-:W-:Y:S01]  /*b1500*/  STL [R1+0x15c], R22 ;  /* 0x00015c1601007387 */ /* 0x000fe20000100800 */
[----:B0-----:R-:W-:-:S03]  /*b1510*/  F2FP.SATFINITE.E5M2.F32.PACK_AB_MERGE_C R9, R15, R11, RZ ;  /* 0x0000000b0f09723e */ /* 0x001fc600048060ff */
[----:B------:R-:W2:Y:S04]  /*b1520*/  LDL.LU R11, [R1+0x728] ;  /* 0x00072800010b7983 */ /* 0x000ea80000300800 */
[----:B------:R4:W-:Y:S04]  /*b1530*/  STL [R1+0xb20], R9 ;  /* 0x000b200901007387 */ /* 0x0009e80000100800 */
[----:B------:R-:W2:Y:S01]  /*b1540*/  LDL.LU R15, [R1+0x72c] ;  /* 0x00072c00010f7983 */ /* 0x000ea20000300800 */
[----:B----4-:R-:W-:Y:S02]  /*b1550*/  SHF.R.S32.HI R9, RZ, 0x1f, R14 ;  /* 0x0000001fff097819 */ /* 0x010fe4000001140e */
[----:B------:R-:W-:-:S05]  /*b1560*/  IADD3 R22, P3, R14, R0, RZ ;  /* 0x000000000e167210 */ /* 0x000fca0007f7e0ff */
[----:B------:R-:W-:-:S05]  /*b1570*/  IMAD.X R23, R9, 0x1, R2, P3 ;  /* 0x0000000109177824 */ /* 0x000fca00018e0602 */
[----:B------:R0:W-:Y:S04]  /*b1580*/  STL.64 [R1+0x8e8], R22 ;  /* 0x0008e81601007387 */ /* 0x0001e80000100a00 */
[----:B0-----:R-:W3:Y:S02]  /*b1590*/  LDL.LU.64 R22, [R1+0x3440] ;  /* 0x0034400001167983 */ /* 0x001ee40000300a00 */
[----:B---3--:R-:W-:Y:S02]  /*b15a0*/  F2FP.SATFINITE.E5M2.F32.PACK_AB_MERGE_C R22, R22, R24, RZ ;  /* 0x000000181616723e */ /* 0x008fe400048060ff */
[----:B------:R-:W3:Y:S04]  /*b15b0*/  LDL.LU R24, [R1+0x343c] ;  /* 0x00343c0001187983 */ /* 0x000ee80000300800 */
[----:B------:R0:W-:Y:S01]  /*b15c0*/  STL [R1+0x128], R22 ;  /* 0x0001281601007387 */ /* 0x0001e20000100800 */
[----:B------:R-:W-:-:S02]  /*b15d0*/  F2FP.SATFINITE.E5M2.F32.PACK_AB_MERGE_C R29, R29, R23, RZ ;  /* 0x000000171d1d723e */ /* 0x000fc400048060ff */
[----:B0-----:R-:W-:-:S03]  /*b15e0*/  IADD3 R22, P3, R14, R3, RZ ;  /* 0x000000030e167210 */ /* 0x001fc60007f7e0ff */
[----:B------:R-:W-:Y:S02]  /*b15f0*/  STL [R1+0x138], R29 ;  /* 0x0001381d01007387 */ /* 0x000fe40000100800 */
[----:B------:R-:W-:-:S05]  /*b1600*/  IMAD.X R23, R9, 0x1, R4, P3 ;  /* 0x0000000109177824 */ /* 0x000fca00018e0604 */
[----:B------:R0:W-:Y:S02]  /*b1610*/  STL.64 [R1+0x8e0], R22 ;  /* 0x0008e01601007387 */ /* 0x0001e40000100a00 */
[----:B0-----:R-:W-:Y:S02]  /*b1620*/  F2FP.SATFINITE.E5M2.F32.PACK_AB_MERGE_C R22, R25, R28, RZ ;  /* 0x0000001c1916723e */ /* 0x001fe400048060ff */
[----:B------:R-:W4:Y:S04]  /*b1630*/  LDL.LU R28, [R1+0x710] ;  /* 0x00071000011c7983 */ /* 0x000f280000300800 */
[----:B------:R-:W4:Y:S04]  /*b1640*/  LDL.LU R25, [R1+0x714] ;  /* 0x0007140001197983 */ /* 0x000f280000300800 */
[----:B------:R0:W-:Y:S02]  /*b1650*/  STL [R1+0xa4], R22 ;  /* 0x0000a41601007387 */ /* 0x0001e40000100800 */
[----:B0-----:R-:W-:-:S02]  /*b1660*/  F2FP.SATFINITE.E5M2.F32.PACK_AB_MERGE_C R22, R17, R12, RZ ;  /* 0x0000000c1116723e */ /* 0x001fc400048060ff */
[----:B------:R-:W4:Y:S04]  /*b1670*/  LDL.LU R12, [R1+0x718] ;  /* 0x00071800010c7983 */ /* 0x000f280000300800 */
[----:B------:R-:W4:Y:S04]  /*b1680*/  LDL.LU R17, [R1+0x71c] ;  /* 0x00071c0001117983 */ /* 0x000f280000300800 */
[----:B------:R0:W-:Y:S02]  /*b1690*/  STL [R1+0xfc], R22 ;  /* 0x0000fc1601007387 */ /* 0x0001e40000100800 */
[----:B0-----:R-:W-:-:S05]  /*b16a0*/  IADD3 R22, P3, R14, R5, RZ ;  /* 0x000000050e167210 */ /* 0x001fca0007f7e0ff */
[----:B------:R-:W-:-:S05]  /*b16b0*/  IMAD.X R23, R9, 0x1, R7, P3 ;  /* 0x0000000109177824 */ /* 0x000fca00018e0607 */
[----:B------:R0:W-:Y:S02]  /*b16c0*/  STL.64 [R1+0x8d8], R22 ;  /* 0x0008d81601007387 */ /* 0x0001e40000100a00 */
[----:B0-----:R-:W-:-:S05]  /*b16d0*/  IADD3 R22, P3, R14, R6, RZ ;  /* 0x000000060e167210 */ /* 0x001fca0007f7e0ff */
[----:B------:R-:W-:Y:S01]  /*b16e0*/  IMAD.X R23, R9, 0x1, R8, P3 ;  /* 0x0000000109177824 */ /* 0x000fe200018e0608 */
[----:B------:R-:W-:Y:S02]  /*b16f0*/  F2FP.SATFINITE.E5M2.F32.PACK_AB_MERGE_C R9, R18, R26, RZ ;  /* 0x0000001a1209723e */ /* 0x000fe400048060ff */
[----:B------:R-:W4:Y:S04]  /*b1700*/  LDL.LU R26, [R1+0x700] ;  /* 0x00070000011a7983 */ /* 0x000f280000300800 */
[----:B------:R-:W4:Y:S04]  /*b1710*/  LDL.LU R18, [R1+0x704] ;  /* 0x0007040001127983 */ /* 0x000f280000300800 */
[----:B------:R-:W-:Y:S04]  /*b1720*/  STL.64 [R1+0x8d0], R22 ;  /* 0x0008d01601007387 */ /* 0x000fe80000100a00 */
[----:B------:R0:W-:Y:S02]  /*b1730*/  STL [R1+0x68], R9 ;  /* 0x0000680901007387 */ /* 0x0001e40000100800 */
[----:B0-----:R-:W-:-:S02]  /*b1740*/  F2FP.SATFINITE.E5M2.F32.PACK_AB_MERGE_C R9, R19, R16, RZ ;  /* 0x000000101309723e */ /* 0x001fc400048060ff */
[----:B------:R-:W-:-:S03]  /*b1750*/  F2FP.SATFINITE.E5M2.F32.PACK_AB_MERGE_C R16, R13, R27, RZ ;  /* 0x0000001b0d10723e */ /* 0x000fc600048060ff */
[----:B------:R3:W-:Y:S04]  /*b1760*/  STL [R1+0xdf4], R9 ;  /* 0x000df40901007387 */ /* 0x0007e80000100800 */
[----:B------:R-:W-:Y:S04]  /*b1770*/  STL [R1+0x32cc], R16 ;  /* 0x0032cc1001007387 */ /* 0x000fe80000100800 */
[----:B------:R-:W-:Y:S04]  /*b1780*/  STL [R1+0x3430], R0 ;  /* 0x0034300001007387 */ /* 0x000fe80000100800 */
[----:B------:R0:W-:Y:S01]  /*b1790*/  STL [R1+0x3434], R2 ;  /* 0x0034340201007387 */ /* 0x0001e20000100800 */
[----:B--2---:R-:W-:-:S02]  /*b17a0*/  F2FP.SATFINITE.E5M2.F32.PACK_AB_MERGE_C R15, R15, R11, RZ ;  /* 0x0000000b0f0f723e */ /* 0x004fc400048060ff */
[----:B---3--:R-:W-:Y:S02]  /*b17b0*/  SHF.R.S32.HI R9, RZ, 0x1f, R24 ;  /* 0x0000001fff097819 */ /* 0x008fe40000011418 */
[----:B------:R-:W-:-:S05]  /*b17c0*/  IADD3 R22, P3, R24, R0, RZ ;  /* 0x0000000018167210 */ /* 0x000fca0007f7e0ff */
[----:B------:R-:W-:-:S05]  /*b17d0*/  IMAD.X R23, R9, 0x1, R2, P3 ;  /* 0x0000000109177824 */ /* 0x000fca00018e0602 */
[----:B------:R4:W-:Y:S04]  /*b17e0*/  STL.64 [R1+0x8c8], R22 ;  /* 0x0008c81601007387 */ /* 0x0009e80000100a00 */
[----:B0-----:R-:W2:Y:S04]  /*b17f0*/  LDL.LU R2, [R1+0x708] ;  /* 0x0007080001027983 */ /* 0x001ea80000300800 */
[----:B------:R-:W2:Y:S04]  /*b1800*/  LDL.LU R0, [R1+0x70c] ;  /* 0x00070c0001007983 */ /* 0x000ea80000300800 */
[----:B------:R-:W3:Y:S04]  /*b1810*/  LDL.LU R13, [R1+0x6f8] ;  /* 0x0006f800010d7983 */ /* 0x000ee80000300800 */
[----:B------:R-:W3:Y:S04]  /*b1820*/  LDL.LU R11, [R1+0x6fc] ;  /* 0x0006fc00010b7983 */ /* 0x000ee80000300800 */
[----:B------:R-:W2:Y:S01]  /*b1830*/  LDL.LU R27, [R1+0x1cc] ;  /* 0x0001cc00011b7983 */ /* 0x000ea20000300800 */
[----:B----4-:R-:W-:-:S02]  /*b1840*/  F2FP.SATFINITE.E5M2.F32.PACK_AB_MERGE_C R23, R25, R28, RZ ;  /* 0x0000001c1917723e */ /* 0x010fc400048060ff */
[----:B------:R-:W-:-:S05]  /*b1850*/  IADD3 R28, P3, R24, R3, RZ ;  /* 0x00000003181c7210 */ /* 0x000fca0007f7e0ff */
[----:B------:R-:W-:Y:S01]  /*b1860*/  IMAD.X R29, R9, 0x1, R4, P3 ;  /* 0x00000001091d7824 */ /* 0x000fe200018e0604 */
[----:B------:R-:W-:Y:S02]  /*b1870*/  F2FP.SATFINITE.E5M2.F32.PACK_AB_MERGE_C R14, R17, R12, RZ ;  /* 0x0000000c110e723e */ /* 0x000fe400048060ff */
[----:B------:R-:W-:Y:S02]  /*b1880*/  F2FP.SATFINITE.E5M2.F32.PACK_AB_MERGE_C R18, R18, R26, RZ ;  /* 0x0000001a1212723e */ /* 0x000fe400048060ff */
[C---:B------:R-:W-:Y:S01]  /*b1890*/  IADD3 R26, P3, R24.reuse, R5, RZ ;  /* 0x00000005181a7210 */ /* 0x040fe20007f7e0ff */
[----:B--2---:R-:W-:Y:S04]  /*b18a0*/  STL [R1+0x3438], R27 ;  /* 0x0034381b01007387 */ /* 0x004fe80000100800 */
[----:B------:R0:W-:Y:S04]  /*b18b0*/  STL [R1+0x32d0], R15 ;  /* 0x0032d00f01007387 */ /* 0x0001e80000100800 */
[----:B0-----:R-:W2:Y:S04]  /*b18c0*/  LDL.LU R15, [R1+0x1c8] ;  /* 0x0001c800010f7983 */ /* 0x001ea80000300800 */
[----:B------:R0:W-:Y:S01]  /*b18d0*/  STL [R1+0x32d4], R23 ;  /* 0x0032d41701007387 */ /* 0x0001e20000100800 */
[----:B------:R-:W-:Y:S01]  /*b18e0*/  IMAD.X R27, R9, 0x1, R7, P3 ;  /* 0x00000001091b7824 */ /* 0x000fe200018e0607 */
[----:B------:R-:W-:-:S02]  /*b18f0*/  IADD3 R24, P3, R24, R6, RZ ;  /* 0x0000000618187210 */ /* 0x000fc40007f7e0ff */
[----:B0-----:R-:W4:Y:S04]  /*b1900*/  LDL.LU R23, [R1+0x6e4] ;  /* 0x0006e40001177983 */ /* 0x001f280000300800 */
[----:B------:R-:W4:Y:S04]  /*b1910*/  LDL.LU R12, [R1+0x6e8] ;  /* 0x0006e800010c7983 */ /* 0x000f280000300800 */
[----:B------:R-:W-:Y:S04]  /*b1920*/  STL.64 [R1+0x8c0], R28 ;  /* 0x0008c01c01007387 */ /* 0x000fe80000100a00 */
[----:B------:R-:W4:Y:S04]  /*b1930*/  LDL.LU R17, [R1+0x6ec] ;  /* 0x0006ec0001117983 */ /* 0x000f280000300800 */
[----:B------:R0:W-:Y:S01]  /*b1940*/  STL [R1+0x32d8], R14 ;  /* 0x0032d80e01007387 */ /* 0x0001e20000100800 */
[----:B------:R-:W-:-:S03]  /*b1950*/  IMAD.X R25, R9, 0x1, R8, P3 ;  /* 0x0000000109197824 */ /* 0x000fc600018e0608 */
[----:B0-----:R-:W4:Y:S04]  /*b1960*/  LDL.LU R14, [R1+0x6e0] ;  /* 0x0006e000010e7983 */ /* 0x001f280000300800 */
[----:B------:R-:W4:Y:S04]  /*b1970*/  LDL.LU R16, [R1+0x1400] ;  /* 0x0014000001107983 */ /* 0x000f280000300800 */
[----:B------:R-:W4:Y:S04]  /*b1980*/  LDL.LU R29, [R1+0x1404] ;  /* 0x00140400011d7983 */ /* 0x000f280000300800 */
[----:B------:R0:W-:Y:S04]  /*b1990*/  STL [R1+0x180], R18 ;  /* 0x0001801201007387 */ /* 0x0001e80000100800 */
[----:B------:R-:W4:Y:S04]  /*b19a0*/  LDL.LU R19, [R1+0x1408] ;  /* 0x0014080001137983 */ /* 0x000f280000300800 */
[----:B0-----:R-:W4:Y:S04]  /*b19b0*/  LDL.LU R18, [R1+0x140c] ;  /* 0x00140c0001127983 */ /* 0x001f280000300800 */
[----:B------:R0:W-:Y:S04]  /*b19c0*/  STL.64 [R1+0x8b8], R26 ;  /* 0x0008b81a01007387 */ /* 0x0001e80000100a00 */
[----:B0-----:R-:W4:Y:S04]  /*b19d0*/  LDL.LU R27, [R1+0x3438] ;  /* 0x00343800011b7983 */ /* 0x001f280000300800 */
[----:B------:R-:W3:Y:S01]  /*b19e0*/  LDL.LU R9, [R1+0x13f0] ;  /* 0x0013f00001097983 */ /* 0x000ee20000300800 */
[----:B------:R-:W-:-:S03]  /*b19f0*/  F2FP.SATFINITE.E5M2.F32.PACK_AB_MERGE_C R0, R0, R2, RZ ;  /* 0x000000020000723e */ /* 0x000fc600048060ff */
[----:B---3--:R0:W-:Y:S04]  /*b1a00*/  STL.64 [R1+0x3428], R8 ;  /* 0x0034280801007387 */ /* 0x0081e80000100a00 */
[----:B------:R1:W-:Y:S04]  /*b1a10*/  STL.64 [R1+0x8b0], R24 ;  /* 0x0008b01801007387 */ /* 0x0003e80000100a00 */
[----:B0-----:R-:W3:Y:S04]  /*b1a20*/  LDL.LU R8, [R1+0x6f0] ;  /* 0x0006f00001087983 */ /* 0x001ee80000300800 */
[----:B------:R-:W3:Y:S04]  /*b1a30*/  LDL.LU R9, [R1+0x6f4] ;  /* 0x0006f40001097983 */ /* 0x000ee80000300800 */
[----:B------:R-:W4:Y:S04]  /*b1a40*/  LDL.LU R22, [R1+0x13f4] ;  /* 0x0013f40001167983 */ /* 0x000f280000300800 */
[----:B------:R-:W4:Y:S04]  /*b1a50*/  LDL.LU R28, [R1+0x13f8] ;  /* 0x0013f800011c7983 */ /* 0x000f280000300800 */
[----:B-1----:R-:W4:Y:S04]  /*b1a60*/  LDL.LU R25, [R1+0x13fc] ;  /* 0x0013fc0001197983 */ /* 0x002f280000300800 */
[----:B------:R-:W4:Y:S04]  /*b1a70*/  LDL.LU R26, [R1+0x660] ;  /* 0x00066000011a7983 */ /* 0x000f280000300800 */
[----:B------:R-:W4:Y:S04]  /*b1a80*/  LDL.LU R24, [R1+0x664] ;  /* 0x0006640001187983 */ /* 0x000f280000300800 */
[----:B------:R-:W4:Y:S04]  /*b1a90*/  LDL.LU R2, [R1+0x3434] ;  /* 0x0034340001027983 */ /* 0x000f280000300800 */
[----:B------:R0:W-:Y:S04]  /*b1aa0*/  STL [R1+0x16c], R0 ;  /* 0x00016c0001007387 */ /* 0x0001e80000100800 */
[----:B0-----:R-:W4:Y:S01]  /*b1ab0*/  LDL.LU R0, [R1+0x3430] ;  /* 0x0034300001007983 */ /* 0x001f220000300800 */
[----:B---3--:R-:W-:-:S02]  /*b1ac0*/  F2FP.SATFINITE.E5M2.F32.PACK_AB_MERGE_C R9, R9, R8, RZ ;  /* 0x000000080909723e */ /* 0x008fc400048060ff */
[----:B------:R-:W-:Y:S02]  /*b1ad0*/  F2FP.SATFINITE.E5M2.F32.PACK_AB_MERGE_C R8, R11, R13, RZ ;  /* 0x0000000d0b08723e */ /* 0x000fe400048060ff */
[----:B------:R-:W3:Y:S04]  /*b1ae0*/  LDL.LU R13, [R1+0x668] ;  /* 0x00066800010d7983 */ /* 0x000ee80000300800 */
[----:B------:R-:W-:Y:S04]  /*b1af0*/  STL [R1+0x140], R9 ;  /* 0x0001400901007387 */ /* 0x000fe80000100800 */
[----:B---3--:R2:W-:Y:S04]  /*b1b00*/  STL [R1+0x3420], R13 ;  /* 0x0034200d01007387 */ /* 0x0085e80000100800 */
[----:B------:R4:W-:Y:S04]  /*b1b10*/  STL [R1+0x13c], R8 ;  /* 0x00013c0801007387 */ /* 0x0009e80000100800 */
[----:B------:R-:W3:Y:S01]  /*b1b20*/  LDL.LU R11, [R1+0x66c] ;  /* 0x00066c00010b7983 */ /* 0x000ee20000300800 */
[----:B--2---:R-:W-:-:S02]  /*b1b30*/  SHF.R.S32.HI R13, RZ, 0x1f, R15 ;  /* 0x0000001fff0d7819 */ /* 0x004fc4000001140f */
[----:B----4-:R-:W-:-:S05]  /*b1b40*/  IADD3 R8, P3, R15, R0, RZ ;  /* 0x000000000f087210 */ /* 0x010fca0007f7e0ff */
[----:B------:R-:W-:-:S05]  /*b1b50*/  IMAD.X R9, R13, 0x1, R2, P3 ;  /* 0x000000010d097824 */ /* 0x000fca00018e0602 */
[----:B------:R0:W-:Y:S02]  /*b1b60*/  STL.64 [R1+0x8a8], R8 ;  /* 0x0008a80801007387 */ /* 0x0001e40000100a00 */
[----:B0-----:R-:W-:Y:S02]  /*b1b70*/  F2FP.SATFINITE.E5M2.F32.PACK_AB_MERGE_C R9, R23, R14, RZ ;  /* 0x0000000e1709723e */ /* 0x001fe400048060ff */
[----:B------:R-:W-:Y:S02]  /*b1b80*/  F2FP.SATFINITE.E5M2.F32.PACK_AB_MERGE_C R8, R17, R12, RZ ;  /* 0x0000000c1108723e */ /* 0x000fe400048060ff */
[----:B------:R-:W2:Y:S04]  /*b1b90*/  LDL.LU R12, [R1+0x650] ;  /* 0x00065000010c7983 */ /* 0x000ea80000300800 */
[----:B------:R-:W-:Y:S04]  /*b1ba0*/  STL [R1+0xf8], R9 ;  /* 0x0000f80901007387 */ /* 0x000fe80000100800 */
[----:B------:R-:W2:Y:S04]  /*b1bb0*/  LDL.LU R17, [R1+0x654] ;  /* 0x0006540001117983 */ /* 0x000ea80000300800 */
[----:B------:R0:W-:Y:S02]  /*b1bc0*/  STL [R1+0x110], R8 ;  /* 0x0001100801007387 */ /* 0x0001e40000100800 */
[----:B0-----:R-:W-:-:S05]  /*b1bd0*/  IADD3 R8, P3, R15, R3, RZ ;  /* 0x000000030f087210 */ /* 0x001fca0007f7e0ff */
[----:B------:R-:W-:-:S05]  /*b1be0*/  IMAD.X R9, R13, 0x1, R4, P3 ;  /* 0x000000010d097824 */ /* 0x000fca00018e0604 */
[----:B------:R0:W-:Y:S02]  /*b1bf0*/  STL.64 [R1+0x8a0], R8 ;  /* 0x0008a00801007387 */ /* 0x0001e40000100a00 */
[----:B0-----:R-:W-:Y:S02]  /*b1c00*/  F2FP.SATFINITE.E5M2.F32.PACK_AB_MERGE_C R9, R29, R16, RZ ;  /* 0x000000101d09723e */ /* 0x001fe400048060ff */
[----:B------:R-:W-:-:S03]  /*b1c10*/  F2FP.SATFINITE.E5M2.F32.PACK_AB_MERGE_C R8, R18, R19, RZ ;  /* 0x000000131208723e */ /* 0x000fc600048060ff */
[----:B------:R-:W-:Y:S04]  /*b1c20*/  STL [R1+0x6c], R9 ;  /* 0x00006c0901007387 */ /* 0x000fe80000100800 */
[----:B------:R0:W-:Y:S04]  /*b1c30*/  STL [R1+0x90], R8 ;  /* 0x0000900801007387 */ /* 0x0001e80000100800 */
[----:B------:R-:W4:Y:S04]  /*b1c40*/  LDL.LU R23, [R1+0x658] ;  /* 0x0006580001177983 */ /* 0x000f280000300800 */
[----:B------:R-:W4:Y:S04]  /*b1c50*/  LDL.LU R29, [R1+0x65c] ;  /* 0x00065c00011d7983 */ /* 0x000f280000300800 */
[----:B------:R-:W3:Y:S04]  /*b1c60*/  LDL.LU R19, [R1+0x640] ;  /* 0x0006400001137983 */ /* 0x000ee80000300800 */
[----:B------:R-:W3:Y:S04]  /*b1c70*/  LDL.LU R18, [R1+0x644] ;  /* 0x0006440001127983 */ /* 0x000ee80000300800 */
[----:B------:R-:W3:Y:S01]  /*b1c80*/  LDL.LU R16, [R1+0x1d0] ;  /* 0x0001d00001107983 */ /* 0x000ee20000300800 */
[----:B0-----:R-:W-:-:S05]  /*b1c90*/  IADD3 R8, P3, R15, R5, RZ ;  /* 0x000000050f087210 */ /* 0x001fca0007f7e0ff */
[----:B------:R-:W-:-:S05]  /*b1ca0*/  IMAD.X R9, R13, 0x1, R7, P3 ;  /* 0x000000010d097824 */ /* 0x000fca00018e0607 */
[----:B------:R0:W-:Y:S04]  /*b1cb0*/  STL.64 [R1+0x898], R8 ;  /* 0x0008980801007387 */ /* 0x0001e80000100a00 */
[----:B0-----:R-:W2:Y:S01]  /*b1cc0*/  LDL.LU.64 R8, [R1+0x3428] ;  /* 0x0034280001087983 */ /* 0x001ea20000300a00 */
[----:B------:R-:W-:-:S05]  /*b1cd0*/  IADD3 R14, P3, R15, R6, RZ ;  /* 0x000000060f0e7210 */ /* 0x000fca0007f7e0ff */
[----:B--2---:R-:W-:Y:S02]  /*b1ce0*/  IMAD.X R15, R13, 0x1, R8, P3 ;  /* 0x000000010d0f7824 */ /* 0x004fe400018e0608 */
[----:B------:R-:W2:Y:S04]  /*b1cf0*/  LDL.LU R13, [R1+0x3420] ;  /* 0x00342000010d7983 */ /* 0x000ea80000300800 */
[----:B------:R0:W-:Y:S02]  /*b1d00*/  STL.64 [R1+0x890], R14 ;  /* 0x0008900e01007387 */ /* 0x0001e40000100a00 */
[----:B0-----:R-:W-:Y:S02]  /*b1d10*/  F2FP.SATFINITE.E5M2.F32.PACK_AB_MERGE_C R14, R22, R9, RZ ;  /* 0x00000009160e723e */ /* 0x001fe400048060ff */
[----:B------:R-:W-:-:S02]  /*b1d20*/  F2FP.SATFINITE.E5M2.F32.PACK_AB_MERGE_C R9, R24, R26, RZ ;  /* 0x0000001a1809723e */ /* 0x000fc400048060ff */
[----:B------:R-:W-:Y:S01]  /*b1d30*/  IADD3 R24, P3, R27, R0, RZ ;  /* 0x000000001b187210 */ /* 0x000fe20007f7e0ff */
[----:B------:R0:W-:Y:S01]  /*b1d40*/  STL [R1+0x5c], R14 ;  /* 0x00005c0e01007387 */ /* 0x0001e20000100800 */
[----:B------:R-:W-:Y:S02]  /*b1d50*/  F2FP.SATFINITE.E5M2.F32.PACK_AB_MERGE_C R15, R25, R28, RZ ;  /* 0x0000001c190f723e */ /* 0x000fe400048060ff */
[----:B0-----:R-:W-:-:S03]  /*b1d60*/  SHF.R.S32.HI R14, RZ, 0x1f, R27 ;  /* 0x0000001fff0e7819 */ /* 0x001fc6000001141b */
[----:B------:R-:W-:Y:S02]  /*b1d70*/  STL [R1+0x58], R15 ;  /* 0x0000580f01007387 */ /* 0x000fe40000100800 */
[----:B------:R-:W-:Y:S02]  /*b1d80*/  IMAD.X R25, R14, 0x1, R2, P3 ;  /* 0x000000010e197824 */ /* 0x000fe400018e0602 */
[----:B------:R-:W-:Y:S04]  /*b1d90*/  STL [R1+0x1c0], R9 ;  /* 0x0001c00901007387 */ /* 0x000fe80000100800 */
[----:B------:R0:W-:Y:S04]  /*b1da0*/  STL.64 [R1+0x888], R24 ;  /* 0x0008881801007387 */ /* 0x0001e80000100a00 */
[----:B0-----:R-:W2:Y:S04]  /*b1db0*/  LDL.LU R25, [R1+0x648] ;  /* 0x0006480001197983 */ /* 0x001ea80000300800 */
[----:B------:R-:W2:Y:S01]  /*b1dc0*/  LDL.LU R24, [R1+0x64c] ;  /* 0x00064c0001187983 */ /* 0x000ea20000300800 */
[----:B------:R-:W-:-:S02]  /*b1dd0*/  F2FP.SATFINITE.E5M2.F32.PACK_AB_MERGE_C R28, R17, R12, RZ ;  /* 0x0000000c111c723e */ /* 0x000fc400048060ff */
[----:B------:R-:W-:Y:S02]  /*b1de0*/  IADD3 R12, P3, R27, R3, RZ ;  /* 0x000000031b0c7210 */ /* 0x000fe40007f7e0ff */
[----:B----4-:R-:W-:Y:S02]  /*b1df0*/  F2FP.SATFINITE.E5M2.F32.PACK_AB_MERGE_C R29, R29, R23, RZ ;  /* 0x000000171d1d723e */ /* 0x010fe400048060ff */
[----:B---3--:R-:W-:Y:S01]  /*b1e00*/  F2FP.SATFINITE.E5M2.F32.PACK_AB_MERGE_C R19, R18, R19, RZ ;  /* 0x000000131213723e */ /* 0x008fe200048060ff */
[----:B------:R-:W-:Y:S02]  /*b1e10*/  IMAD.MOV.U32 R18, RZ, RZ, R20 ;  /* 0x000000ffff127224 */ /* 0x000fe400078e0014 */
[----:B------:R-:W-:Y:S02]  /*b1e20*/  IMAD.MOV.U32 R20, RZ, RZ, R21 ;  /* 0x000000ffff147224 */ /* 0x000fe400078e0015 */
[----:B------:R-:W-:Y:S01]  /*b1e30*/  IMAD.MOV.U32 R21, RZ, RZ, R10 ;  /* 0x000000ffff157224 */ /* 0x000fe200078e000a */
[----:B--2---:R-:W-:Y:S01]  /*b1e40*/  F2FP.SATFINITE.E5M2.F32.PACK_AB_MERGE_C R11, R11, R13, RZ ;  /* 0x0000000d0b0b723e */ /* 0x004fe200048060ff */
[----:B------:R-:W-:Y:S01]  /*b1e50*/  IMAD.X R13, R14, 0x1, R4, P3 ;  /* 0x000000010e0d7824 */ /* 0x000fe200018e0604 */
[----:B------:R-:W-:Y:S04]  /*b1e60*/  STL.64 [R1+0x3418], R24 ;  /* 0x0034181801007387 */ /* 0x000fe80000100a00 */
[----:B------:R-:W2:Y:S04]  /*b1e70*/  LDL.LU R15, [R1+0x630] ;  /* 0x00063000010f7983 */ /* 0x000ea80000300800 */
[----:B------:R-:W2:Y:S04]  /*b1e80*/  LDL.LU R9, [R1+0x634] ;  /* 0x0006340001097983 */ /* 0x000ea80000300800 */
[----:B------:R-:W-:Y:S04]  /*b1e90*/  STL [R1+0x1c4], R11 ;  /* 0x0001c40b01007387 */ /* 0x000fe80000100800 */
[----:B------:R-:W3:Y:S04]  /*b1ea0*/  LDL.LU R22, [R1+0x638] ;  /* 0x0006380001167983 */ /* 0x000ee80000300800 */
[----:B------:R-:W3:Y:S04]  /*b1eb0*/  LDL.LU R26, [R1+0x63c] ;  /* 0x00063c00011a7983 */ /* 0x000ee80000300800 */
[----:B------:R-:W-:Y:S04]  /*b1ec0*/  STL [R1+0x32e0], R28 ;  /* 0x0032e01c01007387 */ /* 0x000fe80000100800 */
[----:B------:R0:W-:Y:S04]  /*b1ed0*/  STL.64 [R1+0x880], R12 ;  /* 0x0008800c01007387 */ /* 0x0001e80000100a00 */
[----:B0-----:R-:W4:Y:S04]  /*b1ee0*/  LDL.LU R13, [R1+0x620] ;  /* 0x00062000010d7983 */ /* 0x001f280000300800 */
[----:B------:R-:W4:Y:S04]  /*b1ef0*/  LDL.LU R11, [R1+0x624] ;  /* 0x00062400010b7983 */ /* 0x000f280000300800 */
[----:B------:R-:W4:Y:S04]  /*b1f00*/  LDL.LU R12, [R1+0x628] ;  /* 0x00062800010c7983 */ /* 0x000f280000300800 */
[----:B------:R-:W4:Y:S04]  /*b1f10*/  LDL.LU R17, [R1+0x62c] ;  /* 0x00062c0001117983 */ /* 0x000f280000300800 */
[----:B------:R-:W-:Y:S04]  /*b1f20*/  STL [R1+0x32bc], R29 ;  /* 0x0032bc1d01007387 */ /* 0x000fe80000100800 */
[----:B------:R-:W-:Y:S04]  /*b1f30*/  STL [R1+0xb04], R19 ;  /* 0x000b041301007387 */ /* 0x000fe80000100800 */
[----:B------:R-:W2:Y:S01]  /*b1f40*/  LDL.LU R10, [R1+0x1d4] ;  /* 0x0001d400010a7983 */ /* 0x000ea20000300800 */
[----:B------:R-:W-:-:S05]  /*b1f50*/  IADD3 R24, P3, R27, R5, RZ ;  /* 0x000000051b187210 */ /* 0x000fca0007f7e0ff */
[----:B------:R-:W-:Y:S01]  /*b1f60*/  IMAD.X R25, R14, 0x1, R7, P3 ;  /* 0x000000010e197824 */ /* 0x000fe200018e0607 */
[----:B--2---:R-:W-:Y:S04]  /*b1f70*/  STL [R1+0x3404], R10 ;  /* 0x0034040a01007387 */ /* 0x004fe80000100800 */
[----:B------:R-:W-:Y:S04]  /*b1f80*/  STL [R1+0x3408], R5 ;  /* 0x0034080501007387 */ /* 0x000fe80000100800 */
[----:B------:R0:W-:Y:S04]  /*b1f90*/  STL.64 [R1+0x868], R24 ;  /* 0x0008681801007387 */ /* 0x0001e80000100a00 */
[----:B0-----:R-:W2:Y:S01]  /*b1fa0*/  LDL.LU.64 R24, [R1+0x3418] ;  /* 0x0034180001187983 */ /* 0x001ea20000300a00 */
[----:B------:R-:W-:-:S03]  /*b1fb0*/  IADD3 R28, P3, R27, R6, RZ ;  /* 0x000000061b1c7210 */ /* 0x000fc60007f7e0ff */
[----:B------:R0:W-:Y:S04]  /*b1fc0*/  STL.64 [R1+0x3410], R6 ;  /* 0x0034100601007387 */ /* 0x0001e80000100a00 */
[----:B------:R-:W-:Y:S04]  /*b1fd0*/  STL [R1+0x860], R28 ;  /* 0x0008601c01007387 */ /* 0x000fe80000100800 */
[----:B------:R-:W4:Y:S04]  /*b1fe0*/  LDL.LU R5, [R1+0x13e0] ;  /* 0x0013e00001057983 */ /* 0x000f280000300800 */
[----:B------:R-:W4:Y:S01]  /*b1ff0*/  LDL.LU R10, [R1+0x13e4] ;  /* 0x0013e400010a7983 */ /* 0x000f220000300800 */
[----:B0-----:R-:W-:-:S02]  /*b2000*/  IMAD.MOV.U32 R7, RZ, RZ, R29 ;  /* 0x000000ffff077224 */ /* 0x001fc400078e001d */
[----:B------:R-:W-:Y:S02]  /*b2010*/  IMAD.X R7, R14, 0x1, R8, P3 ;  /* 0x000000010e077824 */ /* 0x000fe400018e0608 */
[----:B------:R-:W-:Y:S01]  /*b2020*/  IMAD.MOV.U32 R6, RZ, RZ, R28 ;  /* 0x000000ffff067224 */ /* 0x000fe200078e001c */
[----:B------:R-:W4:Y:S04]  /*b2030*/  LDL.LU R29, [R1+0x13ec] ;  /* 0x0013ec00011d7983 */ /* 0x000f280000300800 */
[----:B------:R-:W-:Y:S04]  /*b2040*/  STL [R1+0x864], R7 ;  /* 0x0008640701007387 */ /* 0x000fe80000100800 */
[----:B------:R-:W4:Y:S04]  /*b2050*/  LDL.LU R19, [R1+0x13d0] ;  /* 0x0013d00001137983 */ /* 0x000f280000300800 */
[----:B------:R-:W4:Y:S01]  /*b2060*/  LDL.LU R27, [R1+0x13d4] ;  /* 0x0013d400011b7983 */ /* 0x000f220000300800 */
[----:B---3--:R-:W-:-:S02]  /*b2070*/  F2FP.SATFINITE.E5M2.F32.PACK_AB_MERGE_C R14, R26, R22, RZ ;  /* 0x000000161a0e723e */ /* 0x008fc400048060ff */
[----:B--2---:R-:W-:-:S05]  /*b2080*/  F2FP.SATFINITE.E5M2.F32.PACK_AB_MERGE_C R6, R24, R25, RZ ;  /* 0x000000191806723e */ /* 0x004fca00048060ff */
[----:B------:R0:W-:Y:S04]  /*b2090*/  STL [R1+0xb00], R6 ;  /* 0x000b000601007387 */ /* 0x0001e80000100800 */
[----:B------:R-:W2:Y:S04]  /*b20a0*/  LDL.LU R25, [R1+0x13d8] ;  /* 0x0013d80001197983 */ /* 0x000ea80000300800 */
[----:B------:R-:W2:Y:S01]  /*b20b0*/  LDL.LU R24, [R1+0x13dc] ;  /* 0x0013dc0001187983 */ /* 0x000ea20000300800 */
[----:B0-----:R-:W-:Y:S02]  /*b20c0*/  F2FP.SATFINITE.E5M2.F32.PACK_AB_MERGE_C R6, R9, R15, RZ ;  /* 0x0000000f0906723e */ /* 0x001fe400048060ff */
[----:B------:R-:W-:-:S03]  /*b20d0*/  SHF.R.S32.HI R9, RZ, 0x1f, R16 ;  /* 0x0000001fff097819 */ /* 0x000fc60000011410 */
[----:B------:R0:W-:Y:S04]  /*b20e0*/  STL [R1+0x118], R6 ;  /* 0x0001180601007387 */ /* 0x0001e80000100800 */
[----:B------:R-:W-:Y:S04]  /*b20f0*/  STL [R1+0x11c], R14 ;  /* 0x00011c0e01007387 */ /* 0x000fe80000100800 */
[----:B------:R-:W3:Y:S04]  /*b2100*/  LDL.LU R15, [R1+0x590] ;  /* 0x00059000010f7983 */ /* 0x000ee80000300800 */
[----:B------:R-:W3:Y:S01]  /*b2110*/  LDL.LU R22, [R1+0x594] ;  /* 0x0005940001167983 */ /* 0x000ee20000300800 */
[----:B0-----:R-:W-:-:S05]  /*b2120*/  IADD3 R6, P3, R16, R0, RZ ;  /* 0x0000000010067210 */ /* 0x001fca0007f7e0ff */
[----:B------:R-:W-:-:S05]  /*b2130*/  IMAD.X R7, R9, 0x1, R2, P3 ;  /* 0x0000000109077824 */ /* 0x000fca00018e0602 */
[----:B------:R4:W-:Y:S04]  /*b2140*/  STL.64 [R1+0x858], R6 ;  /* 0x0008580601007387 */ /* 0x0009e80000100a00 */
[----:B------:R-:W2:Y:S01]  /*b2150*/  LDL.LU R28, [R1+0x598] ;  /* 0x00059800011c7983 */ /* 0x000ea20000300800 */
[----:B----4-:R-:W-:Y:S02]  /*b2160*/  F2FP.SATFINITE.E5M2.F32.PACK_AB_MERGE_C R7, R11, R13, RZ ;  /* 0x0000000d0b07723e */ /* 0x010fe400048060ff */
[----:B------:R-:W-:-:S03]  /*b2170*/  F2FP.SATFINITE.E5M2.F32.PACK_AB_MERGE_C R6, R17, R12, RZ ;  /* 0x0000000c1106723e */ /* 0x000fc600048060ff */
[----:B------:R-:W-:Y:S01]  /*b2180*/  STL [R1+0x98], R7 ;  /* 0x0000980701007387 */ /* 0x000fe20000100800 */
[----:B------:R-:W-:Y:S01]  /*b2190*/  IMAD.MOV.U32 R11, RZ, RZ, R18 ;  /* 0x000000ffff0b7224 */ /* 0x000fe200078e0012 */
[----:B------:R-:W-:Y:S02]  /*b21a0*/  F2FP.SATFINITE.E5M2.F32.PACK_AB_MERGE_C R10, R10, R5, RZ ;  /* 0x000000050a0a723e */ /* 0x000fe400048060ff */
[----:B--2---:R0:W-:Y:S04]  /*b21b0*/  STL [R1+0x3400], R28 ;  /* 0x0034001c01007387 */ /* 0x0041e80000100800 */
[----:B------:R1:W-:Y:S04]  /*b21c0*/  STL [R1+0xd8], R6 ;  /* 0x0000d80601007387 */ /* 0x0003e80000100800 */
[----:B0-----:R-:W2:Y:S01]  /*b21d0*/  LDL.LU R28, [R1+0x13e8] ;  /* 0x0013e800011c7983 */ /* 0x001ea20000300800 */
[----:B-1----:R-:W-:-:S03]  /*b21e0*/  IADD3 R6, P3, R16, R3, RZ ;  /* 0x0000000310067210 */ /* 0x002fc60007f7e0ff */
[----:B------:R-:W4:Y:S04]  /*b21f0*/  LDL.LU R13, [R1+0x59c] ;  /* 0x00059c00010d7983 */ /* 0x000f280000300800 */
[----:B------:R-:W4:Y:S01]  /*b2200*/  LDL.LU R14, [R1+0x580] ;  /* 0x00058000010e7983 */ /* 0x000f220000300800 */
[----:B------:R-:W-:-:S03]  /*b2210*/  IMAD.X R7, R9, 0x1, R4, P3 ;  /* 0x0000000109077824 */ /* 0x000fc600018e0604 */
[----:B------:R-:W4:Y:S04]  /*b2220*/  LDL.LU R23, [R1+0x584] ;  /* 0x0005840001177983 */ /* 0x000f280000300800 */
[----:B------:R-:W4:Y:S04]  /*b2230*/  LDL.LU R26, [R1+0x588] ;  /* 0x00058800011a7983 */ /* 0x000f280000300800 */
[----:B------:R-:W4:Y:S04]  /*b2240*/  LDL.LU R12, [R1+0x58c] ;  /* 0x00058c00010c7983 */ /* 0x000f280000300800 */
[----:B------:R0:W-:Y:S04]  /*b2250*/  STL.64 [R1+0x850], R6 ;  /* 0x0008500601007387 */ /* 0x0001e80000100a00 */
[----:B0-----:R-:W4:Y:S04]  /*b2260*/  LDL.LU.64 R6, [R1+0x3410] ;  /* 0x0034100001067983 */ /* 0x001f280000300a00 */
[----:B------:R-:W4:Y:S04]  /*b2270*/  LDL.LU R17, [R1+0x570] ;  /* 0x0005700001117983 */ /* 0x000f280000300800 */
[----:B------:R-:W4:Y:S04]  /*b2280*/  LDL.LU R18, [R1+0x574] ;  /* 0x0005740001127983 */ /* 0x000f280000300800 */
[----:B------:R-:W4:Y:S04]  /*b2290*/  LDL.LU R5, [R1+0x3408] ;  /* 0x0034080001057983 */ /* 0x000f280000300800 */
[----:B------:R0:W-:Y:S04]  /*b22a0*/  STL [R1+0xb1c], R10 ;  /* 0x000b1c0a01007387 */ /* 0x0001e80000100800 */
[----:B0-----:R-:W4:Y:S01]  /*b22b0*/  LDL.LU R10, [R1+0x3404] ;  /* 0x00340400010a7983 */ /* 0x001f220000300800 */
[----:B---3--:R-:W-:-:S02]  /*b22c0*/  F2FP.SATFINITE.E5M2.F32.PACK_AB_MERGE_C R22, R22, R15, RZ ;  /* 0x0000000f1616723e */ /* 0x008fc400048060ff */
[----:B--2---:R-:W-:-:S05]  /*b22d0*/  F2FP.SATFINITE.E5M2.F32.PACK_AB_MERGE_C R29, R29, R28, RZ ;  /* 0x0000001c1d1d723e */ /* 0x004fca00048060ff */
[----:B------:R0:W-:Y:S01]  /*b22e0*/  STL [R1+0xb18], R29 ;  /* 0x000b181d01007387 */ /* 0x0001e20000100800 */
[----:B----4-:R-:W-:-:S05]  /*b22f0*/  IADD3 R28, P3, R16, R5, RZ ;  /* 0x00000005101c7210 */ /* 0x010fca0007f7e0ff */
[----:B0-----:R-:W-:-:S05]  /*b2300*/  IMAD.X R29, R9, 0x1, R7, P3 ;  /* 0x00000001091d7824 */ /* 0x001fca00018e0607 */
[----:B------:R0:W-:Y:S01]  /*b2310*/  STL.64 [R1+0x848], R28 ;  /* 0x0008481c01007387 */ /* 0x0001e20000100a00 */
[----:B------:R-:W-:Y:S02]  /*b2320*/  SHF.R.S32.HI R15, RZ, 0x1f, R10 ;  /* 0x0000001fff0f7819 */ /* 0x000fe4000001140a */
[----:B0-----:R-:W-:Y:S02]  /*b2330*/  IADD3 R28, P3, R16, R6, RZ ;  /* 0x00000006101c7210 */ /* 0x001fe40007f7e0ff */
[----:B------:R-:W2:Y:S03]  /*b2340*/  LDL.LU R16, [R1+0x578] ;  /* 0x0005780001107983 */ /* 0x000ea60000300800 */
[----:B------:R-:W-:Y:S01]  /*b2350*/  IMAD.X R29, R9, 0x1, R8, P3 ;  /* 0x00000001091d7824 */ /* 0x000fe200018e0608 */
[----:B------:R-:W-:Y:S02]  /*b2360*/  F2FP.SATFINITE.E5M2.F32.PACK_AB_MERGE_C R9, R27, R19, RZ ;  /* 0x000000131b09723e */ /* 0x000fe400048060ff */
[----:B------:R-:W-:-:S02]  /*b2370*/  F2FP.SATFINITE.E5M2.F32.PACK_AB_MERGE_C R19, R24, R25, RZ ;  /* 0x000000191813723e */ /* 0x000fc400048060ff */
[----:B------:R-:W-:Y:S04]  /*b2380*/  STL.64 [R1+0x840], R28 ;  /* 0x0008401c01007387 */ /* 0x000fe80000100a00 */
[----:B------:R0:W-:Y:S04]  /*b2390*/  STL [R1+0x44], R9 ;  /* 0x0000440901007387 */ /* 0x0001e80000100800 */
[----:B0-----:R-:W2:Y:S01]  /*b23a0*/  LDL.LU R9, [R1+0x57c] ;  /* 0x00057c0001097983 */ /* 0x001ea20000300800 */
[----:B------:R-:W-:-:S03]  /*b23b0*/  IADD3 R28, P3, R10, R0, RZ ;  /* 0x000000000a1c7210 */ /* 0x000fc60007f7e0ff */
[----:B------:R0:W-:Y:S02]  /*b23c0*/  STL [R1+0x40], R19 ;  /* 0x0000401301007387 */ /* 0x0001e40000100800 */
[----:B------:R-:W-:Y:S02]  /*b23d0*/  IMAD.X R29, R15, 0x1, R2, P3 ;  /* 0x000000010f1d7824 */ /* 0x000fe400018e0602 */
[----:B0-----:R-:W3:Y:S04]  /*b23e0*/  LDL.LU R19, [R1+0x560] ;  /* 0x0005600001137983 */ /* 0x001ee80000300800 */
[----:B------:R-:W3:Y:S04]  /*b23f0*/  LDL.LU R27, [R1+0x564] ;  /* 0x00056400011b7983 */ /* 0x000ee80000300800 */
[----:B------:R-:W4:Y:S04]  /*b2400*/  LDL.LU R25, [R1+0x568] ;  /* 0x0005680001197983 */ /* 0x000f280000300800 */
[----:B------:R-:W4:Y:S04]  /*b2410*/  LDL.LU R24, [R1+0x56c] ;  /* 0x00056c0001187983 */ /* 0x000f280000300800 */
[----:B------:R-:W-:Y:S04]  /*b2420*/  STL [R1+0x32e8], R22 ;  /* 0x0032e81601007387 */ /* 0x000fe80000100800 */
[----:B------:R0:W-:Y:S04]  /*b2430*/  STL.64 [R1+0x838], R28 ;  /* 0x0008381c01007387 */ /* 0x0001e80000100a00 */
[----:B0-----:R-:W2:Y:S01]  /*b2440*/  LDL.LU R28, [R1+0x3400] ;  /* 0x00340000011c7983 */ /* 0x001ea20000300800 */
[----:B------:R-:W-:-:S02]  /*b2450*/  IADD3 R22, P3, R10, R3, RZ ;  /* 0x000000030a167210 */ /* 0x000fc40007f7e0ff */
[----:B------:R-:W-:-:S03]  /*b2460*/  F2FP.SATFINITE.E5M2.F32.PACK_AB_MERGE_C R14, R23, R14, RZ ;  /* 0x0000000e170e723e */ /* 0x000fc600048060ff */
[----:B------:R-:W-:Y:S01]  /*b2470*/  IMAD.X R23, R15, 0x1, R4, P3 ;  /* 0x000000010f177824 */ /* 0x000fe200018e0604 */
[----:B--2---:R-:W-:Y:S02]  /*b2480*/  F2FP.SATFINITE.E5M2.F32.PACK_AB_MERGE_C R13, R13, R28, RZ ;  /* 0x0000001c0d0d723e */ /* 0x004fe400048060ff */
[----:B------:R-:W-:-:S03]  /*b2490*/  IADD3 R28, P3, R10, R5, RZ ;  /* 0x000000050a1c7210 */ /* 0x000fc60007f7e0ff */
[----:B------:R-:W-:Y:S04]  /*b24a0*/  STL [R1+0x3300], R13 ;  /* 0x0033000d01007387 */ /* 0x000fe80000100800 */
[----:B------:R0:W-:Y:S01]  /*b24b0*/  STL.64 [R1+0x830], R22 ;  /* 0x0008301601007387 */ /* 0x0001e20000100a00 */
[----:B------:R-:W-:Y:S01]  /*b24c0*/  IMAD.X R29, R15, 0x1, R7, P3 ;  /* 0x000000010f1d7824 */ /* 0x000fe200018e0607 */
[----:B0-----:R-:W-:Y:S02]  /*b24d0*/  F2FP.SATFINITE.E5M2.F32.PACK_AB_MERGE_C R23, R12, R26, RZ ;  /* 0x0000001a0c17723e */ /* 0x001fe400048060ff */
[----:B------:R-:W-:Y:S01]  /*b24e0*/  F2FP.SATFINITE.E5M2.F32.PACK_AB_MERGE_C R22, R18, R17, RZ ;  /* 0x000000111216723e */ /* 0x000fe200048060ff */
[----:B------:R-:W2:Y:S04]  /*b24f0*/  LDL.LU R26, [R1+0x550] ;  /* 0x00055000011a7983 */ /* 0x000ea80000300800 */
[----:B------:R-:W2:Y:S04]  /*b2500*/  LDL.LU R12, [R1+0x554] ;  /* 0x00055400010c7983 */ /* 0x000ea80000300800 */
[----:B------:R0:W-:Y:S04]  /*b2510*/  STL.64 [R1+0x32f0], R22 ;  /* 0x0032f01601007387 */ /* 0x0001e80000100a00 */
[----:B------:R-:W-:Y:S04]  /*b2520*/  STL [R1+0x33f4], R5 ;  /* 0x0033f40501007387 */ /* 0x000fe80000100800 */
[----:B------:R-:W2:Y:S01]  /*b2530*/  LDL.LU R18, [R1+0x558] ;  /* 0x0005580001127983 */ /* 0x000ea20000300800 */
[----:B0-----:R-:W-:-:S03]  /*b2540*/  IADD3 R22, P3, R10, R6, RZ ;  /* 0x000000060a167210 */ /* 0x001fc60007f7e0ff */
[----:B------:R-:W2:Y:S04]  /*b2550*/  LDL.LU R10, [R1+0x55c] ;  /* 0x00055c00010a7983 */ /* 0x000ea80000300800 */
[----:B------:R-:W-:Y:S04]  /*b2560*/  STL.64 [R1+0x810], R28 ;  /* 0x0008101c01007387 */ /* 0x000fe80000100a00 */
[----:B------:R-:W-:Y:S04]  /*b2570*/  STL.64 [R1+0x33f8], R6 ;  /* 0x0033f80601007387 */ /* 0x000fe80000100a00 */
[----:B------:R-:W3:Y:S01]  /*b2580*/  LDL.LU R17, [R1+0x1dc] ;  /* 0x0001dc0001117983 */ /* 0x000ee20000300800 */
[----:B------:R-:W-:Y:S01]  /*b2590*/  F2FP.SATFINITE.E5M2.F32.PACK_AB_MERGE_C R9, R9, R16, RZ ;  /* 0x000000100909723e */ /* 0x000fe200048060ff */
[----:B------:R-:W-:-:S02]  /*b25a0*/  IMAD.X R23, R15, 0x1, R8, P3 ;  /* 0x000000010f177824 */ /* 0x000fc400018e0608 */
[----:B---3--:R0:W-:Y:S04]  /*b25b0*/  STL [R1+0x33f0], R17 ;  /* 0x0033f01101007387 */ /* 0x0081e80000100800 */
[----:B0-----:R-:W3:Y:S04]  /*b25c0*/  LDL.LU R17, [R1+0x1d8] ;  /* 0x0001d80001117983 */ /* 0x001ee80000300800 */
[----:B------:R-:W-:Y:S04]  /*b25d0*/  STL [R1+0x3310], R9 ;  /* 0x0033100901007387 */ /* 0x000fe80000100800 */
[----:B------:R0:W-:Y:S01]  /*b25e0*/  STL.64 [R1+0x808], R22 ;  /* 0x0008081601007387 */ /* 0x0001e20000100a00 */
[----:B----4-:R-:W-:-:S02]  /*b25f0*/  F2FP.SATFINITE.E5M2.F32.PACK_AB_MERGE_C R13, R24, R25, RZ ;  /* 0x00000019180d723e */ /* 0x010fc400048060ff */
[----:B0-----:R-:W-:-:S05]  /*b2600*/  F2FP.SATFINITE.E5M2.F32.PACK_AB_MERGE_C R23, R27, R19, RZ ;  /* 0x000000131b17723e */ /* 0x001fca00048060ff */
[----:B------:R3:W-:Y:S04]  /*b2610*/  STL [R1+0x3314], R23 ;  /* 0x0033141701007387 */ /* 0x0007e80000100800 */
[----:B------:R-:W4:Y:S04]  /*b2620*/  LDL.LU R5, [R1+0x13c0] ;  /* 0x0013c00001057983 */ /* 0x000f280000300800 */
[----:B------:R-:W4:Y:S04]  /*b2630*/  LDL.LU R9, [R1+0x13b0] ;  /* 0x0013b00001097983 */ /* 0x000f280000300800 */
[----:B------:R-:W4:Y:S04]  /*b2640*/  LDL.LU R22, [R1+0x13b4] ;  /* 0x0013b40001167983 */ /* 0x000f280000300800 */
[----:B------:R-:W4:Y:S04]  /*b2650*/  LDL.LU R29, [R1+0x13b8] ;  /* 0x0013b800011d7983 */ /* 0x000f280000300800 */
[----:B------:R-:W4:Y:S04]  /*b2660*/  LDL.LU R28, [R1+0x13bc] ;  /* 0x0013bc00011c7983 */ /* 0x000f280000300800 */
[----:B------:R-:W4:Y:S04]  /*b2670*/  LDL.LU R19, [R1+0x4b0] ;  /* 0x0004b00001137983 */ /* 0x000f280000300800 */
[----:B------:R-:W4:Y:S01]  /*b2680*/  LDL.LU R27, [R1+0x4b4] ;  /* 0x0004b400011b7983 */ /* 0x000f220000300800 */
[----:B------:R-:W-:-:S03]  /*b2690*/  IMAD.MOV.U32 R24, RZ, RZ, R11 ;  /* 0x000000ffff187224 */ /* 0x000fc600078e000b */
[----:B------:R-:W4:Y:S04]  /*b26a0*/  LDL.LU R25, [R1+0x4b8] ;  /* 0x0004b80001197983 */ /* 0x000f280000300800 */
[----:B------:R-:W4:Y:S04]  /*b26b0*/  LDL.LU R11, [R1+0x4bc] ;  /* 0x0004bc00010b7983 */ /* 0x000f280000300800 */
[----:B------:R2:W-:Y:S01]  /*b26c0*/  STL [R1+0x3318], R13 ;  /* 0x0033180d01007387 */ /* 0x0005e20000100800 */
[----:B---3--:R-:W-:Y:S02]  /*b26d0*/  SHF.R.S32.HI R23, RZ, 0x1f, R17 ;  /* 0x0000001fff177819 */ /* 0x008fe40000011411 */
[----:B------:R-:W-:-:S05]  /*b26e0*/  IADD3 R6, P3, R17, R0, RZ ;  /* 0x0000000011067210 */ /* 0x000fca0007f7e0ff */
[----:B------:R-:W-:-:S05]  /*b26f0*/  IMAD.X R7, R23, 0x1, R2, P3 ;  /* 0x0000000117077824 */ /* 0x000fca00018e0602 */
[----:B------:R0:W-:Y:S04]  /*b2700*/  STL.64 [R1+0x7d8], R6 ;  /* 0x0007d80601007387 */ /* 0x0001e80000100a00 */
[----:B------:R-:W3:Y:S01]  /*b2710*/  LDL.LU R15, [R1+0x4a0] ;  /* 0x0004a000010f7983 */ /* 0x000ee20000300800 */
[----:B--2---:R-:W-:Y:S02]  /*b2720*/  F2FP.SATFINITE.E5M2.F32.PACK_AB_MERGE_C R13, R10, R18, RZ ;  /* 0x000000120a0d723e */ /* 0x004fe400048060ff */
[----:B0-----:R-:W-:Y:S01]  /*b2730*/  F2FP.SATFINITE.E5M2.F32.PACK_AB_MERGE_C R6, R12, R26, RZ ;  /* 0x0000001a0c06723e */ /* 0x001fe200048060ff */
[----:B---3--:R0:W-:Y:S04]  /*b2740*/  STL.64 [R1+0x33e8], R14 ;  /* 0x0033e80e01007387 */ /* 0x0081e80000100a00 */
[----:B------:R-:W-:Y:S04]  /*b2750*/  STL [R1+0x50], R6 ;  /* 0x0000500601007387 */ /* 0x000fe80000100800 */
[----:B0-----:R-:W2:Y:S04]  /*b2760*/  LDL.LU R14, [R1+0x13c8] ;  /* 0x0013c800010e7983 */ /* 0x001ea80000300800 */
[----:B------:R-:W2:Y:S04]  /*b2770*/  LDL.LU R15, [R1+0x13cc] ;  /* 0x0013cc00010f7983 */ /* 0x000ea80000300800 */
[----:B------:R-:W3:Y:S04]  /*b2780*/  LDL.LU R16, [R1+0x4a4] ;  /* 0x0004a40001107983 */ /* 0x000ee80000300800 */
[----:B------:R-:W3:Y:S04]  /*b2790*/  LDL.LU R12, [R1+0x4a8] ;  /* 0x0004a800010c7983 */ /* 0x000ee80000300800 */
[----:B------:R-:W3:Y:S04]  /*b27a0*/  LDL.LU R10, [R1+0x4ac] ;  /* 0x0004ac00010a7983 */ /* 0x000ee80000300800 */
[----:B------:R-:W3:Y:S04]  /*b27b0*/  LDL.LU R26, [R1+0x490] ;  /* 0x00049000011a7983 */ /* 0x000ee80000300800 */
[----:B------:R-:W3:Y:S04]  /*b27c0*/  LDL.LU R18, [R1+0x494] ;  /* 0x0004940001127983 */ /* 0x000ee80000300800 */
[----:B------:R0:W-:Y:S04]  /*b27d0*/  STL [R1+0x3320], R13 ;  /* 0x0033200d01007387 */ /* 0x0001e80000100800 */
[----:B0-----:R-:W4:Y:S01]  /*b27e0*/  LDL.LU R13, [R1+0x13c4] ;  /* 0x0013c400010d7983 */ /* 0x001f220000300800 */
[----:B------:R-:W-:-:S05]  /*b27f0*/  IADD3 R6, P3, R17, R3, RZ ;  /* 0x0000000311067210 */ /* 0x000fca0007f7e0ff */
[----:B------:R-:W-:-:S05]  /*b2800*/  IMAD.X R7, R23, 0x1, R4, P3 ;  /* 0x0000000117077824 */ /* 0x000fca00018e0604 */
[----:B------:R0:W-:Y:S04]  /*b2810*/  STL.64 [R1+0x7c0], R6 ;  /* 0x0007c00601007387 */ /* 0x0001e80000100a00 */
[----:B0-----:R-:W3:Y:S01]  /*b2820*/  LDL.LU.64 R6, [R1+0x33f8] ;  /* 0x0033f80001067983 */ /* 0x001ee20000300a00 */
[----:B----4-:R-:W-:-:S03]  /*b2830*/  F2FP.SATFINITE.E5M2.F32.PACK_AB_MERGE_C R13, R13, R5, RZ ;  /* 0x000000050d0d723e */ /* 0x010fc600048060ff */
[----:B------:R-:W4:Y:S04]  /*b2840*/  LDL.LU R5, [R1+0x33f4] ;  /* 0x0033f40001057983 */ /* 0x000f280000300800 */
[----:B------:R2:W-:Y:S02]  /*b2850*/  STL [R1+0x30], R13 ;  /* 0x0000300d01007387 */ /* 0x0005e40000100800 */
[----:B--2---:R-:W-:-:S05]  /*b2860*/  F2FP.SATFINITE.E5M2.F32.PACK_AB_MERGE_C R13, R15, R14, RZ ;  /* 0x0000000e0f0d723e */ /* 0x004fca00048060ff */
[----:B------:R-:W-:Y:S01]  /*b2870*/  STL [R1+0x34], R13 ;  /* 0x0000340d01007387 */ /* 0x000fe20000100800 */
[----:B----4-:R-:W-:-:S05]  /*b2880*/  IADD3 R14, P3, R17, R5, RZ ;  /* 0x00000005110e7210 */ /* 0x010fca0007f7e0ff */
[----:B---3--:R-:W-:-:S05]  /*b2890*/  IMAD.X R15, R23, 0x1, R7, P3 ;  /* 0x00000001170f7824 */ /* 0x008fca00018e0607 */
[----:B------:R0:W-:Y:S02]  /*b28a0*/  STL.64 [R1+0x7a0], R14 ;  /* 0x0007a00e01007387 */ /* 0x0001e40000100a00 */
[----:B0-----:R-:W-:Y:S02]  /*b28b0*/  IADD3 R14, P3, R17, R6, RZ ;  /* 0x00000006110e7210 */ /* 0x001fe40007f7e0ff */
[----:B------:R-:W2:Y:S01]  /*b28c0*/  LDL.LU R17, [R1+0x33f0] ;  /* 0x0033f00001117983 */ /* 0x000ea20000300800 */
[----:B------:R-:W-:Y:S02]  /*b28d0*/  F2FP.SATFINITE.E5M2.F32.PACK_AB_MERGE_C R13, R22, R9, RZ ;  /* 0x00000009160d723e */ /* 0x000fe400048060ff */
[----:B------:R-:W-:Y:S01]  /*b28e0*/  IMAD.X R15, R23, 0x1, R8, P3 ;  /* 0x00000001170f7824 */ /* 0x000fe200018e0608 */
[----:B------:R-:W-:Y:S01]  /*b28f0*/  F2FP.SATFINITE.E5M2.F32.PACK_AB_MERGE_C R9, R28, R29, RZ ;  /* 0x0000001d1c09723e */ /* 0x000fe200048060ff */
[----:B------:R-:W3:Y:S04]  /*b2900*/  LDL.LU R22, [R1+0x498] ;  /* 0x0004980001167983 */ /* 0x000ee80000300800 */
[----:B------:R-:W-:Y:S04]  /*b2910*/  STL.64 [R1+0x788], R14 ;  /* 0x0007880e01007387 */ /* 0x000fe80000100a00 */
[----:B------:R-:W-:Y:S04]  /*b2920*/  STL [R1+0x28], R13 ;  /* 0x0000280d01007387 */ /* 0x000fe80000100800 */
[----:B------:R-:W3:Y:S04]  /*b2930*/  LDL.LU R28, [R1+0x49c] ;  /* 0x00049c00011c7983 */ /* 0x000ee80000300800 */
[----:B------:R2:W-:Y:S01]  /*b2940*/  STL [R1+0x20], R9 ;  /* 0x0000200901007387 */ /* 0x0005e20000100800 */
[----:B------:R-:W-:-:S05]  /*b2950*/  F2FP.SATFINITE.E5M2.F32.PACK_AB_MERGE_C R19, R27, R19, RZ ;  /* 0x000000131b13723e */ /* 0x000fca00048060ff */
[----:B------:R-:W-:Y:S01]  /*b2960*/  STL [R1+0x3324], R19 ;  /* 0x0033241301007387 */ /* 0x000fe20000100800 */
[----:B--2---:R-:W-:Y:S02]  /*b2970*/  SHF.R.S32.HI R9, RZ, 0x1f, R17 ;  /* 0x0000001fff097819 */ /* 0x004fe40000011411 */
[----:B------:R-:W-:-:S05]  /*b2980*/  IADD3 R14, P3, R17, R0, RZ ;  /* 0x00000000110e7210 */ /* 0x000fca0007f7e0ff */
[----:B------:R-:W-:-:S05]  /*b2990*/  IMAD.X R15, R9, 0x1, R2, P3 ;  /* 0x00000001090f7824 */ /* 0x000fca00018e0602 */
[----:B------:R0:W-:Y:S04]  /*b29a0*/  STL.64 [R1+0x750], R14 ;  /* 0x0007500e01007387 */ /* 0x0001e80000100a00 */
[----:B0-----:R-:W2:Y:S01]  /*b29b0*/  LDL.LU.64 R14, [R1+0x33e8] ;  /* 0x0033e800010e7983 */ /* 0x001ea20000300a00 */
[----:B------:R-:W-:-:S03]  /*b29c0*/  F2FP.SATFINITE.E5M2.F32.PACK_AB_MERGE_C R11, R11, R25, RZ ;  /* 0x000000190b0b723e */ /* 0x000fc600048060ff */
[----:B------:R-:W4:Y:S04]  /*b29d0*/  LDL.LU R27, [R1+0x480] ;  /* 0x00048000011b7983 */ /* 0x000f280000300800 */
[----:B------:R-:W4:Y:S04]  /*b29e0*/  LDL.LU R25, [R1+0x484] ;  /* 0x0004840001197983 */ /* 0x000f280000300800 */
[----:B------:R-:W-:Y:S01]  /*b29f0*/  STL [R1+0x318c], R11 ;  /* 0x00318c0b01007387 */ /* 0x000fe20000100800 */
[----:B------:R-:W-:Y:S02]  /*b2a00*/  F2FP.SATFINITE.E5M2.F32.PACK_AB_MERGE_C R29, R10, R12, RZ ;  /* 0x0000000c0a1d723e */ /* 0x000fe400048060ff */
[----:B---3--:R-:W-:-:S02]  /*b2a10*/  F2FP.SATFINITE.E5M2.F32.PACK_AB_MERGE_C R28, R28, R22, RZ ;  /* 0x000000161c1c723e */ /* 0x008fc400048060ff */
[----:B--2---:R-:W-:-:S05]  /*b2a20*/  F2FP.SATFINITE.E5M2.F32.PACK_AB_MERGE_C R15, R16, R15, RZ ;  /* 0x0000000f100f723e */ /* 0x004fca00048060ff */
[----:B------:R0:W-:Y:S04]  /*b2a30*/  STL.64 [R1+0x32f8], R14 ;  /* 0x0032f80e01007387 */ /* 0x0001e80000100a00 */
[----:B------:R-:W2:Y:S04]  /*b2a40*/  LDL.LU R12, [R1+0x488] ;  /* 0x00048800010c7983 */ /* 0x000ea80000300800 */
[----:B------:R-:W2:Y:S01]  /*b2a50*/  LDL.LU R10, [R1+0x48c] ;  /* 0x00048c00010a7983 */ /* 0x000ea20000300800 */
[----:B0-----:R-:W-:-:S05]  /*b2a60*/  IADD3 R14, P3, R17, R3, RZ ;  /* 0x00000003110e7210 */ /* 0x001fca0007f7e0ff */
[----:B------:R-:W-:Y:S01]  /*b2a70*/  IMAD.X R15, R9, 0x1, R4, P3 ;  /* 0x00000001090f7824 */ /* 0x000fe200018e0604 */
[----:B------:R-:W-:-:S04]  /*b2a80*/  F2FP.SATFINITE.E5M2.F32.PACK_AB_MERGE_C R16, R18, R26, RZ ;  /* 0x0000001a1210723e */ /* 0x000fc800048060ff */
[----:B------:R0:W-:Y:S04]  /*b2a90*/  STL.64 [R1+0x740], R14 ;  /* 0x0007400e01007387 */ /* 0x0001e80000100a00 */
[----:B------:R-:W-:Y:S04]  /*b2aa0*/  STL [R1+0x3328], R16 ;  /* 0x0033281001007387 */ /* 0x000fe80000100800 */
[----:B------:R1:W-:Y:S04]  /*b2ab0*/  STL.64 [R1+0x33e0], R4 ;  /* 0x0033e00401007387 */ /* 0x0003e80000100a00 */
[----:B------:R-:W3:Y:S04]  /*b2ac0*/  LDL.LU R23, [R1+0x474] ;  /* 0x0004740001177983 */ /* 0x000ee80000300800 */
[----:B------:R-:W3:Y:S01]  /*b2ad0*/  LDL.LU R18, [R1+0x1e4] ;  /* 0x0001e40001127983 */ /* 0x000ee20000300800 */
[----:B0-----:R-:W-:-:S05]  /*b2ae0*/  IADD3 R14, P3, R17, R5, RZ ;  /* 0x00000005110e7210 */ /* 0x001fca0007f7e0ff */
[----:B------:R-:W-:Y:S01]  /*b2af0*/  IMAD.X R15, R9, 0x1, R7, P3 ;  /* 0x00000001090f7824 */ /* 0x000fe200018e0607 */
[----:B-1----:R-:W-:-:S05]  /*b2b00*/  IADD3 R4, P3, R17, R6, RZ ;  /* 0x0000000611047210 */ /* 0x002fca0007f7e0ff */
[----:B------:R-:W-:Y:S01]  /*b2b10*/  IMAD.X R5, R9, 0x1, R8, P3 ;  /* 0x0000000109057824 */ /* 0x000fe200018e0608 */
[----:B------:R0:W-:Y:S04]  /*b2b20*/  STL.64 [R1+0x730], R14 ;  /* 0x0007300e01007387 */ /* 0x0001e80000100a00 */
[----:B------:R-:W3:Y:S04]  /*b2b30*/  LDL.LU R26, [R1+0x478] ;  /* 0x00047800011a7983 */ /* 0x000ee80000300800 */
[----:B------:R-:W3:Y:S04]  /*b2b40*/  LDL.LU R17, [R1+0x47c] ;  /* 0x00047c0001117983 */ /* 0x000ee80000300800 */
[----:B------:R-:W-:Y:S04]  /*b2b50*/  STL.64 [R1+0x728], R4 ;  /* 0x0007280401007387 */ /* 0x000fe80000100a00 */
[----:B------:R-:W3:Y:S04]  /*b2b60*/  LDL.LU R19, [R1+0x13a4] ;  /* 0x0013a40001137983 */ /* 0x000ee80000300800 */
[----:B------:R-:W3:Y:S04]  /*b2b70*/  LDL.LU R11, [R1+0x13a8] ;  /* 0x0013a800010b7983 */ /* 0x000ee80000300800 */
[----:B------:R-:W3:Y:S04]  /*b2b80*/  LDL.LU R13, [R1+0x13ac] ;  /* 0x0013ac00010d7983 */ /* 0x000ee80000300800 */
[----:B------:R-:W3:Y:S04]  /*b2b90*/  LDL.LU R16, [R1+0x1394] ;  /* 0x0013940001107983 */ /* 0x000ee80000300800 */
[----:B0-----:R-:W3:Y:S04]  /*b2ba0*/  LDL.LU R15, [R1+0x1398] ;  /* 0x00139800010f7983 */ /* 0x001ee80000300800 */
[----:B------:R-:W3:Y:S04]  /*b2bb0*/  LDL.LU R22, [R1+0x139c] ;  /* 0x00139c0001167983 */ /* 0x000ee80000300800 */
[----:B------:R0:W-:Y:S04]  /*b2bc0*/  STL.64 [R1+0x3308], R28 ;  /* 0x0033081c01007387 */ /* 0x0001e80000100a00 */
[----:B0-----:R-:W3:Y:S04]  /*b2bd0*/  LDL.LU R28, [R1+0x1e0] ;  /* 0x0001e000011c7983 */ /* 0x001ee80000300800 */
[----:B------:R-:W3:Y:S01]  /*b2be0*/  LDL.LU R29, [R1+0x1390] ;  /* 0x00139000011d7983 */ /* 0x000ee20000300800 */
[----:B----4-:R-:W-:-:S02]  /*b2bf0*/  F2FP.SATFINITE.E5M2.F32.PACK_AB_MERGE_C R14, R25, R27, RZ ;  /* 0x0000001b190e723e */ /* 0x010fc400048060ff */
[----:B--2---:R-:W-:Y:S01]  /*b2c00*/  F2FP.SATFINITE.E5M2.F32.PACK_AB_MERGE_C R4, R10, R12, RZ ;  /* 0x0000000c0a04723e */ /* 0x004fe200048060ff */
[----:B---3--:R0:W-:Y:S01]  /*b2c10*/  STL [R1+0x33d8], R29 ;  /* 0x0033d81d01007387 */ /* 0x0081e20000100800 */
[----:B------:R-:W-:-:S03]  /*b2c20*/  SHF.R.S32.HI R9, RZ, 0x1f, R28 ;  /* 0x0000001fff097819 */ /* 0x000fc6000001141c */
[----:B0-----:R-:W2:Y:S04]  /*b2c30*/  LDL.LU R29, [R1+0x13a0] ;  /* 0x0013a000011d7983 */ /* 0x001ea80000300800 */
[----:B------:R0:W-:Y:S04]  /*b2c40*/  STL [R1+0x3338], R14 ;  /* 0x0033380e01007387 */ /* 0x0001e80000100800 */
[----:B0-----:R-:W3:Y:S04]  /*b2c50*/  LDL.LU R14, [R1+0x470] ;  /* 0x00047000010e7983 */ /* 0x001ee80000300800 */
[----:B------:R-:W-:Y:S04]  /*b2c60*/  STL [R1+0x33dc], R15 ;  /* 0x0033dc0f01007387 */ /* 0x000fe80000100800 */
[----:B------:R-:W4:Y:S04]  /*b2c70*/  LDL.LU R27, [R1+0x3f0] ;  /* 0x0003f000011b7983 */ /* 0x000f280000300800 */
[----:B------:R-:W4:Y:S04]  /*b2c80*/  LDL.LU R12, [R1+0x3f4] ;  /* 0x0003f400010c7983 */ /* 0x000f280000300800 */
[----:B------:R0:W-:Y:S02]  /*b2c90*/  STL [R1+0xaf0], R4 ;  /* 0x000af00401007387 */ /* 0x0001e40000100800 */
[----:B0-----:R-:W-:-:S05]  /*b2ca0*/  IADD3 R4, P3, R28, R0, RZ ;  /* 0x000000001c047210 */ /* 0x001fca0007f7e0ff */
[----:B------:R-:W-:-:S05]  /*b2cb0*/  IMAD.X R5, R9, 0x1, R2, P3 ;  /* 0x0000000109057824 */ /* 0x000fca00018e0602 */
[----:B------:R0:W-:Y:S04]  /*b2cc0*/  STL.64 [R1+0x708], R4 ;  /* 0x0007080401007387 */ /* 0x0001e80000100a00 */
[----:B0-----:R-:W4:Y:S04]  /*b2cd0*/  LDL.LU.64 R4, [R1+0x33e0] ;  /* 0x0033e00001047983 */ /* 0x001f280000300a00 */
[----:B------:R-:W4:Y:S04]  /*b2ce0*/  LDL.LU R25, [R1+0x3f8] ;  /* 0x0003f80001197983 */ /* 0x000f280000300800 */
[----:B------:R-:W4:Y:S01]  /*b2cf0*/  LDL.LU R10, [R1+0x3fc] ;  /* 0x0003fc00010a7983 */ /* 0x000f220000300800 */
[----:B------:R-:W-:-:S02]  /*b2d00*/  F2FP.SATFINITE.E5M2.F32.PACK_AB_MERGE_C R13, R13, R11, RZ ;  /* 0x0000000b0d0d723e */ /* 0x000fc400048060ff */
[----:B--2---:R-:W-:Y:S02]  /*b2d10*/  F2FP.SATFINITE.E5M2.F32.PACK_AB_MERGE_C R19, R19, R29, RZ ;  /* 0x0000001d1313723e */ /* 0x004fe400048060ff */
[----:B---3--:R-:W-:Y:S02]  /*b2d20*/  F2FP.SATFINITE.E5M2.F32.PACK_AB_MERGE_C R23, R23, R14, RZ ;  /* 0x0000000e1717723e */ /* 0x008fe400048060ff */
[----:B------:R-:W-:-:S03]  /*b2d30*/  IADD3 R14, P3, R28, R3, RZ ;  /* 0x000000031c0e7210 */ /* 0x000fc60007f7e0ff */
[----:B------:R0:W-:Y:S02]  /*b2d40*/  STL [R1+0x331c], R23 ;  /* 0x00331c1701007387 */ /* 0x0001e40000100800 */
[----:B0-----:R-:W-:Y:S01]  /*b2d50*/  IMAD.MOV.U32 R23, RZ, RZ, R9 ;  /* 0x000000ffff177224 */ /* 0x001fe200078e0009 */
[----:B------:R-:W-:Y:S02]  /*b2d60*/  F2FP.SATFINITE.E5M2.F32.PACK_AB_MERGE_C R9, R17, R26, RZ ;  /* 0x0000001a1109723e */ /* 0x000fe400048060ff */
[----:B------:R-:W2:Y:S04]  /*b2d70*/  LDL.LU R26, [R1+0x3e0] ;  /* 0x0003e000011a7983 */ /* 0x000ea80000300800 */
[----:B------:R-:W2:Y:S04]  /*b2d80*/  LDL.LU R17, [R1+0x3e4] ;  /* 0x0003e40001117983 */ /* 0x000ea80000300800 */
[----:B------:R-:W-:Y:S04]  /*b2d90*/  STL [R1+0x3348], R9 ;  /* 0x0033480901007387 */ /* 0x000fe80000100800 */
[----:B------:R-:W-:Y:S01]  /*b2da0*/  STL [R1+0x334c], R19 ;  /* 0x00334c1301007387 */ /* 0x000fe20000100800 */
[----:B----4-:R-:W-:-:S05]  /*b2db0*/  IMAD.X R15, R23, 0x1, R4, P3 ;  /* 0x00000001170f7824 */ /* 0x010fca00018e0604 */
[----:B------:R0:W-:Y:S02]  /*b2dc0*/  STL.64 [R1+0x6e8], R14 ;  /* 0x0006e80e01007387 */ /* 0x0001e40000100a00 */
[----:B0-----:R-:W-:-:S05]  /*b2dd0*/  IADD3 R14, P3, R28, R5, RZ ;  /* 0x000000051c0e7210 */ /* 0x001fca0007f7e0ff */
[----:B------:R-:W-:Y:S01]  /*b2de0*/  IMAD.X R15, R23, 0x1, R7, P3 ;  /* 0x00000001170f7824 */ /* 0x000fe200018e0607 */
[----:B------:R-:W-:-:S04]  /*b2df0*/  IADD3 R28, P3, R28, R6, RZ ;  /* 0x000000061c1c7210 */ /* 0x000fc80007f7e0ff */
[----:B------:R0:W-:Y:S01]  /*b2e00*/  STL.64 [R1+0x6c8], R14 ;  /* 0x0006c80e01007387 */ /* 0x0001e20000100a00 */
[----:B------:R-:W-:-:S03]  /*b2e10*/  IMAD.X R29, R23, 0x1, R8, P3 ;  /* 0x00000001171d7824 */ /* 0x000fc600018e0608 */
[----:B0-----:R-:W3:Y:S04]  /*b2e20*/  LDL.LU R15, [R1+0x33dc] ;  /* 0x0033dc00010f7983 */ /* 0x001ee80000300800 */
[----:B------:R-:W4:Y:S04]  /*b2e30*/  LDL.LU R14, [R1+0x3e8] ;  /* 0x0003e800010e7983 */ /* 0x000f280000300800 */
[----:B------:R-:W4:Y:S04]  /*b2e40*/  LDL.LU R11, [R1+0x3ec] ;  /* 0x0003ec00010b7983 */ /* 0x000f280000300800 */
[----:B------:R0:W-:Y:S04]  /*b2e50*/  STL.64 [R1+0x6c0], R28 ;  /* 0x0006c01c01007387 */ /* 0x0001e80000100a00 */
[----:B0-----:R-:W2:Y:S01]  /*b2e60*/  LDL.LU R29, [R1+0x33d8] ;  /* 0x0033d800011d7983 */ /* 0x001ea20000300800 */
[----:B------:R-:W-:-:S02]  /*b2e70*/  F2FP.SATFINITE.E5M2.F32.PACK_AB_MERGE_C R12, R12, R27, RZ ;  /* 0x0000001b0c0c723e */ /* 0x000fc400048060ff */
[----:B------:R-:W-:Y:S02]  /*b2e80*/  F2FP.SATFINITE.E5M2.F32.PACK_AB_MERGE_C R10, R10, R25, RZ ;  /* 0x000000190a0a723e */ /* 0x000fe400048060ff */
[----:B---3--:R-:W-:Y:S02]  /*b2e90*/  F2FP.SATFINITE.E5M2.F32.PACK_AB_MERGE_C R9, R22, R15, RZ ;  /* 0x0000000f1609723e */ /* 0x008fe400048060ff */
[----:B--2---:R-:W-:-:S05]  /*b2ea0*/  F2FP.SATFINITE.E5M2.F32.PACK_AB_MERGE_C R16, R16, R29, RZ ;  /* 0x0000001d1010723e */ /* 0x004fca00048060ff */
[----:B------:R-:W-:Y:S04]  /*b2eb0*/  STL [R1+0x33c8], R16 ;  /* 0x0033c81001007387 */ /* 0x000fe80000100800 */
[----:B------:R-:W2:Y:S04]  /*b2ec0*/  LDL.LU R28, [R1+0x3d0] ;  /* 0x0003d000011c7983 */ /* 0x000ea80000300800 */
[----:B------:R0:W-:Y:S04]  /*b2ed0*/  STL [R1+0xb08], R9 ;  /* 0x000b080901007387 */ /* 0x0001e80000100800 */
[----:B------:R-:W2:Y:S04]  /*b2ee0*/  LDL.LU R22, [R1+0x3d4] ;  /* 0x0003d40001167983 */ /* 0x000ea80000300800 */
[----:B------:R-:W3:Y:S04]  /*b2ef0*/  LDL.LU R15, [R1+0x1e8] ;  /* 0x0001e800010f7983 */ /* 0x000ee80000300800 */
[----:B------:R1:W-:Y:S04]  /*b2f00*/  STL [R1+0x3190], R12 ;  /* 0x0031900c01007387 */ /* 0x0003e80000100800 */
[----:B------:R4:W-:Y:S04]  /*b2f10*/  STL [R1+0x3388], R13 ;  /* 0x0033880d01007387 */ /* 0x0009e80000100800 */
[----:B------:R-:W3:Y:S01]  /*b2f20*/  LDL.LU R25, [R1+0x1ec] ;  /* 0x0001ec0001197983 */ /* 0x000ee20000300800 */
[----:B0-----:R-:W-:-:S02]  /*b2f30*/  SHF.R.S32.HI R9, RZ, 0x1f, R18 ;  /* 0x0000001fff097819 */ /* 0x001fc40000011412 */
[----:B-1----:R-:W-:Y:S01]  /*b2f40*/  IADD3 R12, P3, R18, R0, RZ ;  /* 0x00000000120c7210 */ /* 0x002fe20007f7e0ff */
[----:B------:R0:W-:Y:S04]  /*b2f50*/  STL [R1+0x3194], R10 ;  /* 0x0031940a01007387 */ /* 0x0001e80000100800 */
[----:B----4-:R-:W-:Y:S01]  /*b2f60*/  IMAD.X R13, R9, 0x1, R2, P3 ;  /* 0x00000001090d7824 */ /* 0x010fe200018e0602 */
[----:B0-----:R-:W-:-:S04]  /*b2f70*/  F2FP.SATFINITE.E5M2.F32.PACK_AB_MERGE_C R10, R17, R26, RZ ;  /* 0x0000001a110a723e */ /* 0x001fc800048060ff */
[----:B------:R0:W-:Y:S04]  /*b2f80*/  STL.64 [R1+0x680], R12 ;  /* 0x0006800c01007387 */ /* 0x0001e80000100a00 */
[----:B------:R-:W4:Y:S04]  /*b2f90*/  LDL.LU R16, [R1+0x3d8] ;  /* 0x0003d80001107983 */ /* 0x000f280000300800 */
[----:B------:R-:W3:Y:S04]  /*b2fa0*/  LDL.LU R26, [R1+0x3c0] ;  /* 0x0003c000011a7983 */ /* 0x000ee80000300800 */
[----:B------:R-:W-:Y:S04]  /*b2fb0*/  STL [R1+0xa28], R10 ;  /* 0x000a280a01007387 */ /* 0x000fe80000100800 */
[----:B------:R-:W4:Y:S01]  /*b2fc0*/  LDL.LU R17, [R1+0x3c4] ;  /* 0x0003c40001117983 */ /* 0x000f220000300800 */
[----:B0-----:R-:W-:-:S05]  /*b2fd0*/  IADD3 R12, P3, R18, R3, RZ ;  /* 0x00000003120c7210 */ /* 0x001fca0007f7e0ff */
[----:B------:R-:W-:Y:S01]  /*b2fe0*/  IMAD.X R13, R9, 0x1, R4, P3 ;  /* 0x00000001090d7824 */ /* 0x000fe200018e0604 */
[----:B------:R-:W-:Y:S01]  /*b2ff0*/  F2FP.SATFINITE.E5M2.F32.PACK_AB_MERGE_C R11, R11, R14, RZ ;  /* 0x0000000e0b0b723e */ /* 0x000fe200048060ff */
[----:B----4-:R-:W-:Y:S04]  /*b3000*/  STL.64 [R1+0x33d0], R16 ;  /* 0x0033d01001007387 */ /* 0x010fe80000100a00 */
[----:B------:R0:W-:Y:S04]  /*b3010*/  STL.64 [R1+0x670], R12 ;  /* 0x0006700c01007387 */ /* 0x0001e80000100a00 */
[----:B0-----:R-:W4:Y:S04]  /*b3020*/  LDL.LU R12, [R1+0x3cc] ;  /* 0x0003cc00010c7983 */ /* 0x001f280000300800 */
[----:B------:R-:W3:Y:S04]  /*b3030*/  LDL.LU R29, [R1+0x3b8] ;  /* 0x0003b800011d7983 */ /* 0x000ee80000300800 */
[----:B------:R-:W3:Y:S04]  /*b3040*/  LDL.LU R27, [R1+0x3bc] ;  /* 0x0003bc00011b7983 */ /* 0x000ee80000300800 */
[----:B------:R-:W2:Y:S04]  /*b3050*/  LDL.LU R10, [R1+0x1384] ;  /* 0x00138400010a7983 */ /* 0x000ea80000300800 */
[----:B------:R-:W3:Y:S04]  /*b3060*/  LDL.LU R13, [R1+0x1388] ;  /* 0x00138800010d7983 */ /* 0x000ee80000300800 */
[----:B------:R-:W3:Y:S04]  /*b3070*/  LDL.LU R19, [R1+0x138c] ;  /* 0x00138c0001137983 */ /* 0x000ee80000300800 */
[----:B------:R0:W-:Y:S04]  /*b3080*/  STL [R1+0x31a0], R11 ;  /* 0x0031a00b01007387 */ /* 0x0001e80000100800 */
[----:B0-----:R-:W2:Y:S01]  /*b3090*/  LDL.LU R11, [R1+0x1380] ;  /* 0x00138000010b7983 */ /* 0x001ea20000300800 */
[----:B------:R-:W-:-:S03]  /*b30a0*/  IADD3 R16, P3, R18, R5, RZ ;  /* 0x0000000512107210 */ /* 0x000fc60007f7e0ff */
[----:B--2---:R0:W-:Y:S04]  /*b30b0*/  STL.64 [R1+0x33b8], R10 ;  /* 0x0033b80a01007387 */ /* 0x0041e80000100a00 */
[----:B0-----:R-:W2:Y:S04]  /*b30c0*/  LDL.LU R10, [R1+0x3b0] ;  /* 0x0003b000010a7983 */ /* 0x001ea80000300800 */
[----:B------:R-:W2:Y:S01]  /*b30d0*/  LDL.LU R11, [R1+0x3b4] ;  /* 0x0003b400010b7983 */ /* 0x000ea20000300800 */
[----:B------:R-:W-:Y:S01]  /*b30e0*/  F2FP.SATFINITE.E5M2.F32.PACK_AB_MERGE_C R14, R22, R28, RZ ;  /* 0x0000001c160e723e */ /* 0x000fe200048060ff */
[----:B------:R-:W-:-:S02]  /*b30f0*/  IMAD.X R17, R9, 0x1, R7, P3 ;  /* 0x0000000109117824 */ /* 0x000fc400018e0607 */
[----:B--2---:R0:W-:Y:S04]  /*b3100*/  STL.64 [R1+0x33c0], R10 ;  /* 0x0033c00a01007387 */ /* 0x0041e80000100a00 */
[----:B0-----:R-:W2:Y:S04]  /*b3110*/  LDL.LU R10, [R1+0x3dc] ;  /* 0x0003dc00010a7983 */ /* 0x001ea80000300800 */
[----:B------:R-:W4:Y:S04]  /*b3120*/  LDL.LU R11, [R1+0x3c8] ;  /* 0x0003c800010b7983 */ /* 0x000f280000300800 */
[----:B------:R-:W-:Y:S04]  /*b3130*/  STL [R1+0xa6c], R14 ;  /* 0x000a6c0e01007387 */ /* 0x000fe80000100800 */
[----:B------:R0:W-:Y:S02]  /*b3140*/  STL.64 [R1+0x650], R16 ;  /* 0x0006501001007387 */ /* 0x0001e40000100a00 */
[----:B0-----:R-:W-:Y:S01]  /*b3150*/  IADD3 R16, P3, R18, R6, RZ ;  /* 0x0000000612107210 */ /* 0x001fe20007f7e0ff */
[----:B------:R-:W-:-:S02]  /*b3160*/  IMAD.MOV.U32 R17, RZ, RZ, R9 ;  /* 0x000000ffff117224 */ /* 0x000fc400078e0009 */
[----:B------:R-:W2:Y:S04]  /*b3170*/  LDL.LU R9, [R1+0x1370] ;  /* 0x0013700001097983 */ /* 0x000ea80000300800 */
[----:B------:R-:W2:Y:S01]  /*b3180*/  LDL.LU R23, [R1+0x1374] ;  /* 0x0013740001177983 */ /* 0x000ea20000300800 */
[----:B------:R-:W-:-:S03]  /*b3190*/  IMAD.X R17, R17, 0x1, R8, P3 ;  /* 0x0000000111117824 */ /* 0x000fc600018e0608 */
[----:B------:R-:W2:Y:S04]  /*b31a0*/  LDL.LU R14, [R1+0x1378] ;  /* 0x00137800010e7983 */ /* 0x000ea80000300800 */
[----:B------:R-:W2:Y:S04]  /*b31b0*/  LDL.LU R28, [R1+0x137c] ;  /* 0x00137c00011c7983 */ /* 0x000ea80000300800 */
[----:B------:R-:W2:Y:S04]  /*b31c0*/  LDL.LU R22, [R1+0x330] ;  /* 0x0003300001167983 */ /* 0x000ea80000300800 */
[----:B------:R-:W2:Y:S04]  /*b31d0*/  LDL.LU R18, [R1+0x334] ;  /* 0x0003340001127983 */ /* 0x000ea80000300800 */
[----:B------:R0:W-:Y:S04]  /*b31e0*/  STL.64 [R1+0x648], R16 ;  /* 0x0006481001007387 */ /* 0x0001e80000100a00 */
[----:B0-----:R-:W2:Y:S01]  /*b31f0*/  LDL.LU.64 R16, [R1+0x33d0] ;  /* 0x0033d00001107983 */ /* 0x001ea20000300a00 */
[----:B----4-:R-:W-:-:S02]  /*b3200*/  F2FP.SATFINITE.E5M2.F32.PACK_AB_MERGE_C R11, R12, R11, RZ ;  /* 0x0000000b0c0b723e */ /* 0x010fc400048060ff */
[----:B---3--:R-:W-:Y:S02]  /*b3210*/  SHF.R.S32.HI R12, RZ, 0x1f, R15 ;  /* 0x0000001fff0c7819 */ /* 0x008fe4000001140f */
[----:B--2---:R-:W-:Y:S02]  /*b3220*/  F2FP.SATFINITE.E5M2.F32.PACK_AB_MERGE_C R10, R10, R16, RZ ;  /* 0x000000100a0a723e */ /* 0x004fe400048060ff */
[----:B------:R-:W2:Y:S04]  /*b3230*/  LDL.LU R16, [R1+0x33c8] ;  /* 0x0033c80001107983 */ /* 0x000ea80000300800 */
[----:B------:R0:W-:Y:S02]  /*b3240*/  STL [R1+0xa64], R10 ;  /* 0x000a640a01007387 */ /* 0x0001e40000100800 */
[----:B0-----:R-:W-:-:S02]  /*b3250*/  F2FP.SATFINITE.E5M2.F32.PACK_AB_MERGE_C R10, R17, R26, RZ ;  /* 0x0000001a110a723e */ /* 0x001fc400048060ff */
[----:B------:R-:W3:Y:S04]  /*b3260*/  LDL.LU R26, [R1+0x338] ;  /* 0x00033800011a7983 */ /* 0x000ee80000300800 */
[----:B------:R-:W3:Y:S04]  /*b3270*/  LDL.LU R17, [R1+0x33c] ;  /* 0x00033c0001117983 */ /* 0x000ee80000300800 */
[----:B------:R0:W-:Y:S04]  /*b3280*/  STL [R1+0x1e4], R10 ;  /* 0x0001e40a01007387 */ /* 0x0001e80000100800 */
[----:B------:R1:W-:Y:S01]  /*b3290*/  STL [R1+0x1e0], R11 ;  /* 0x0001e00b01007387 */ /* 0x0003e20000100800 */
[----:B0-----:R-:W-:-:S05]  /*b32a0*/  IADD3 R10, P3, R15, R0, RZ ;  /* 0x000000000f0a7210 */ /* 0x001fca0007f7e0ff */
[----:B-1----:R-:W-:-:S05]  /*b32b0*/  IMAD.X R11, R12, 0x1, R2, P3 ;  /* 0x000000010c0b7824 */ /* 0x002fca00018e0602 */
[----:B------:R0:W-:Y:S04]  /*b32c0*/  STL.64 [R1+0x5e0], R10 ;  /* 0x0005e00a01007387 */ /* 0x0001e80000100a00 */
[----:B0-----:R-:W4:Y:S01]  /*b32d0*/  LDL.LU.64 R10, [R1+0x33c0] ;  /* 0x0033c000010a7983 */ /* 0x001f220000300a00 */
[----:B------:R-:W-:Y:S02]  /*b32e0*/  F2FP.SATFINITE.E5M2.F32.PACK_AB_MERGE_C R27, R27, R29, RZ ;  /* 0x0000001d1b1b723e */ /* 0x000fe400048060ff */
[----:B----4-:R-:W-:Y:S02]  /*b32f0*/  F2FP.SATFINITE.E5M2.F32.PACK_AB_MERGE_C R11, R11, R10, RZ ;  /* 0x0000000a0b0b723e */ /* 0x010fe400048060ff */
[----:B------:R-:W-:-:S03]  /*b3300*/  IADD3 R10, P3, R15, R3, RZ ;  /* 0x000000030f0a7210 */ /* 0x000fc60007f7e0ff */
[----:B------:R0:W-:Y:S04]  /*b3310*/  STL [R1+0x1d8], R11 ;  /* 0x0001d80b01007387 */ /* 0x0001e80000100800 */
[----:B------:R-:W-:Y:S01]  /*b3320*/  STL [R1+0x1d4], R27 ;  /* 0x0001d41b01007387 */ /* 0x000fe20000100800 */
[----:B0-----:R-:W-:-:S05]  /*b3330*/  IMAD.X R11, R12, 0x1, R4, P3 ;  /* 0x000000010c0b7824 */ /* 0x001fca00018e0604 */
[----:B------:R0:W-:Y:S04]  /*b3340*/  STL.64 [R1+0x5c0], R10 ;  /* 0x0005c00a01007387 */ /* 0x0001e80000100a00 */
[----:B0-----:R-:W4:Y:S04]  /*b3350*/  LDL.LU.64 R10, [R1+0x33b8] ;  /* 0x0033b800010a7983 */ /* 0x001f280000300a00 */
[----:B------:R-:W2:Y:S04]  /*b3360*/  LDL.LU R29, [R1+0x320] ;  /* 0x00032000011d7983 */ /* 0x000ea80000300800 */
[----:B------:R-:W2:Y:S01]  /*b3370*/  LDL.LU R27, [R1+0x324] ;  /* 0x00032400011b7983 */ /* 0x000ea20000300800 */
[----:B------:R-:W-:-:S02]  /*b3380*/  F2FP.SATFINITE.E5M2.F32.PACK_AB_MERGE_C R13, R19, R13, RZ ;  /* 0x0000000d130d723e */ /* 0x000fc400048060ff */
[----:B------:R-:W-:Y:S02]  /*b3390*/  F2FP.SATFINITE.E5M2.F32.PACK_AB_MERGE_C R18, R18, R22, RZ ;  /* 0x000000161212723e */ /* 0x000fe400048060ff */
[----:B---3--:R-:W-:Y:S01]  /*b33a0*/  F2FP.SATFINITE.E5M2.F32.PACK_AB_MERGE_C R17, R17, R26, RZ ;  /* 0x0000001a1111723e */ /* 0x008fe200048060ff */
[----:B------:R-:W-:Y:S01]  /*b33b0*/  IMAD.MOV.U32 R26, RZ, RZ, R24 ;  /* 0x000000ffff1a7224 */ /* 0x000fe200078e0018 */
[----:B----4-:R-:W-:Y:S02]  /*b33c0*/  F2FP.SATFINITE.E5M2.F32.PACK_AB_MERGE_C R11, R10, R11, RZ ;  /* 0x0000000b0a0b723e */ /* 0x010fe400048060ff */
[----:B------:R-:W-:-:S03]  /*b33d0*/  IADD3 R10, P3, R15, R5, RZ ;  /* 0x000000050f0a7210 */ /* 0x000fc60007f7e0ff */
[----:B------:R0:W-:Y:S04]  /*b33e0*/  STL [R1+0xafc], R11 ;  /* 0x000afc0b01007387 */ /* 0x0001e80000100800 */
[----:B------:R1:W-:Y:S01]  /*b33f0*/  STL [R1+0xaf8], R13 ;  /* 0x000af80d01007387 */ /* 0x0003e20000100800 */
[----:B0-----:R-:W-:-:S05]  /*b3400*/  IMAD.X R11, R12, 0x1, R7, P3 ;  /* 0x000000010c0b7824 */ /* 0x001fca00018e0607 */
[----:B------:R0:W-:Y:S04]  /*b3410*/  STL.64 [R1+0x5b8], R10 ;  /* 0x0005b80a01007387 */ /* 0x0001e80000100a00 */
[----:B-1----:R-:W3:Y:S01]  /*b3420*/  LDL.LU R13, [R1+0x328] ;  /* 0x00032800010d7983 */ /* 0x002ee20000300800 */
[----:B0-----:R-:W-:-:S05]  /*b3430*/  IADD3 R10, P3, R15, R6, RZ ;  /* 0x000000060f0a7210 */ /* 0x001fca0007f7e0ff */
[----:B------:R-:W-:Y:S02]  /*b3440*/  IMAD.X R11, R12, 0x1, R8, P3 ;  /* 0x000000010c0b7824 */ /* 0x000fe400018e0608 */
[----:B------:R-:W3:Y:S04]  /*b3450*/  LDL.LU R12, [R1+0x32c] ;  /* 0x00032c00010c7983 */ /* 0x000ee80000300800 */
[----:B------:R-:W4:Y:S04]  /*b3460*/  LDL.LU R19, [R1+0x310] ;  /* 0x0003100001137983 */ /* 0x000f280000300800 */
[----:B------:R0:W-:Y:S04]  /*b3470*/  STL.64 [R1+0x5b0], R10 ;  /* 0x0005b00a01007387 */ /* 0x0001e80000100a00 */
[----:B------:R-:W4:Y:S01]  /*b3480*/  LDL.LU R15, [R1+0x314] ;  /* 0x00031400010f7983 */ /* 0x000f220000300800 */
[----:B------:R-:W-:-:S02]  /*b3490*/  IADD3 R22, P3, R25, R0, RZ ;  /* 0x0000000019167210 */ /* 0x000fc40007f7e0ff */
[----:B0-----:R-:W-:-:S05]  /*b34a0*/  F2FP.SATFINITE.E5M2.F32.PACK_AB_MERGE_C R10, R23, R9, RZ ;  /* 0x00000009170a723e */ /* 0x001fca00048060ff */
[----:B------:R0:W-:Y:S01]  /*b34b0*/  STL [R1+0x1bc], R10 ;  /* 0x0001bc0a01007387 */ /* 0x0001e20000100800 */
[----:B------:R-:W-:-:S03]  /*b34c0*/  F2FP.SATFINITE.E5M2.F32.PACK_AB_MERGE_C R9, R28, R14, RZ ;  /* 0x0000000e1c09723e */ /* 0x000fc600048060ff */
[----:B------:R-:W-:Y:S01]  /*b34d0*/  STL [R1+0x3198], R18 ;  /* 0x0031981201007387 */ /* 0x000fe20000100800 */
[----:B0-----:R-:W-:-:S03]  /*b34e0*/  SHF.R.S32.HI R10, RZ, 0x1f, R25 ;  /* 0x0000001fff0a7819 */ /* 0x001fc60000011419 */
[----:B------:R0:W-:Y:S02]  /*b34f0*/  STL [R1+0x1b0], R9 ;  /* 0x0001b00901007387 */ /* 0x0001e40000100800 */
[----:B------:R-:W-:-:S05]  /*b3500*/  IMAD.X R23, R10, 0x1, R2, P3 ;  /* 0x000000010a177824 */ /* 0x000fca00018e0602 */
[----:B------:R1:W-:Y:S04]  /*b3510*/  STL.64 [R1+0x5a8], R22 ;  /* 0x0005a81601007387 */ /* 0x0003e80000100a00 */
[----:B0-----:R-:W3:Y:S04]  /*b3520*/  LDL.LU R9, [R1+0x318] ;  /* 0x0003180001097983 */ /* 0x001ee80000300800 */
[----:B-1----:R-:W3:Y:S04]  /*b3530*/  LDL.LU R23, [R1+0x31c] ;  /* 0x00031c0001177983 */ /* 0x002ee80000300800 */
[----:B------:R-:W3:Y:S04]  /*b3540*/  LDL.LU R14, [R1+0x300] ;  /* 0x00030000010e7983 */ /* 0x000ee80000300800 */
[----:B------:R-:W3:Y:S04]  /*b3550*/  LDL.LU R24, [R1+0x304] ;  /* 0x0003040001187983 */ /* 0x000ee80000300800 */
[----:B------:R-:W4:Y:S01]  /*b3560*/  LDL.LU R22, [R1+0x1f4] ;  /* 0x0001f40001167983 */ /* 0x000f220000300800 */
[----:B------:R-:W-:-:S02]  /*b3570*/  IADD3 R28, P3, R25, R3, RZ ;  /* 0x00000003191c7210 */ /* 0x000fc40007f7e0ff */
[----:B--2---:R-:W-:-:S03]  /*b3580*/  F2FP.SATFINITE.E5M2.F32.PACK_AB_MERGE_C R27, R27, R29, RZ ;  /* 0x0000001d1b1b723e */ /* 0x004fc600048060ff */
[----:B------:R-:W-:Y:S01]  /*b3590*/  IMAD.X R29, R10, 0x1, R4, P3 ;  /* 0x000000010a1d7824 */ /* 0x000fe200018e0604 */
[----:B----4-:R-:W-:Y:S04]  /*b35a0*/  STL [R1+0x3398], R22 ;  /* 0x0033981601007387 */ /* 0x010fe80000100800 */
[----:B------:R0:W-:Y:S04]  /*b35b0*/  STL [R1+0x319c], R17 ;  /* 0x00319c1101007387 */ /* 0x0001e80000100800 */
[----:B0-----:R-:W2:Y:S04]  /*b35c0*/  LDL.LU R17, [R1+0x1f0] ;  /* 0x0001f00001117983 */ /* 0x001ea80000300800 */
[----:B------:R-:W-:Y:S04]  /*b35d0*/  STL [R1+0x338c], R16 ;  /* 0x00338c1001007387 */ /* 0x000fe80000100800 */
[----:B------:R-:W-:Y:S04]  /*b35e0*/  STL [R1+0x31a4], R27 ;  /* 0x0031a41b01007387 */ /* 0x000fe80000100800 */
[----:B------:R-:W-:Y:S04]  /*b35f0*/  STL [R1+0x33a8], R3 ;  /* 0x0033a80301007387 */ /* 0x000fe80000100800 */
[----:B------:R0:W-:Y:S04]  /*b3600*/  STL.64 [R1+0x5a0], R28 ;  /* 0x0005a01c01007387 */ /* 0x0001e80000100a00 */
[----:B0-----:R-:W4:Y:S04]  /*b3610*/  LDL.LU R28, [R1+0x308] ;  /* 0x00030800011c7983 */ /* 0x001f280000300800 */
[----:B------:R-:W4:Y:S01]  /*b3620*/  LDL.LU R29, [R1+0x30c] ;  /* 0x00030c00011d7983 */ /* 0x000f220000300800 */
[----:B------:R-:W-:-:S03]  /*b3630*/  F2FP.SATFINITE.E5M2.F32.PACK_AB_MERGE_C R3, R15, R19, RZ ;  /* 0x000000130f03723e */ /* 0x000fc600048060ff */
[----:B----4-:R-:W-:Y:S04]  /*b3640*/  STL.64 [R1+0x33b0], R28 ;  /* 0x0033b01c01007387 */ /* 0x010fe80000100a00 */
[----:B------:R3:W-:Y:S02]  /*b3650*/  STL [R1+0x33ac], R4 ;  /* 0x0033ac0401007387 */ /* 0x0007e40000100800 */
[----:B---3--:R-:W-:Y:S02]  /*b3660*/  F2FP.SATFINITE.E5M2.F32.PACK_AB_MERGE_C R4, R12, R13, RZ ;  /* 0x0000000d0c04723e */ /* 0x008fe400048060ff */
[----:B------:R-:W-:-:S03]  /*b3670*/  IADD3 R12, P3, R25, R5, RZ ;  /* 0x00000005190c7210 */ /* 0x000fc60007f7e0ff */
[----:B------:R0:W-:Y:S02]  /*b3680*/  STL [R1+0xa48], R4 ;  /* 0x000a480401007387 */ /* 0x0001e40000100800 */
[----:B------:R-:W-:Y:S02]  /*b3690*/  IMAD.X R13, R10, 0x1, R7, P3 ;  /* 0x000000010a0d7824 */ /* 0x000fe400018e0607 */
[----:B------:R1:W-:Y:S01]  /*b36a0*/  STL [R1+0xa58], R3 ;  /* 0x000a580301007387 */ /* 0x0003e20000100800 */
[----:B------:R-:W-:-:S03]  /*b36b0*/  IADD3 R28, P3, R25, R6, RZ ;  /* 0x00000006191c7210 */ /* 0x000fc60007f7e0ff */
[----:B0-----:R-:W3:Y:S04]  /*b36c0*/  LDL.LU R4, [R1+0x2f0] ;  /* 0x0002f00001047983 */ /* 0x001ee80000300800 */
[----:B-1----:R-:W3:Y:S04]  /*b36d0*/  LDL.LU R3, [R1+0x2f4] ;  /* 0x0002f40001037983 */ /* 0x002ee80000300800 */
        /* <DEDUP_REMOVED lines=8> */
[----:B------:R-:W2:Y:S04]  /*b3760*/  LDL.LU R13, [R1+0x1358] ;  /* 0x00135800010d7983 */ /* 0x000ea80000300800 */
[----:B------:R-:W2:Y:S01]  /*b3770*/  LDL.LU R12, [R1+0x135c] ;  /* 0x00135c00010c7983 */ /* 0x000ea20000300800 */
[----:B------:R-:W-:Y:S01]  /*b3780*/  IMAD.X R29, R10, 0x1, R8, P3 ;  /* 0x000000010a1d7824 */ /* 0x000fe200018e0608 */
[----:B------:R-:W-:-:S02]  /*b3790*/  F2FP.SATFINITE.E5M2.F32.PACK_AB_MERGE_C R10, R23, R9, RZ ;  /* 0x00000009170a723e */ /* 0x000fc400048060ff */
[----:B--2---:R0:W-:Y:S04]  /*b37a0*/  STL.64 [R1+0x3390], R12 ;  /* 0x0033900c01007387 */ /* 0x0041e80000100a00 */
[----:B0-----:R-:W2:Y:S04]  /*b37b0*/  LDL.LU R12, [R1+0x1364] ;  /* 0x00136400010c7983 */ /* 0x001ea80000300800 */
[----:B------:R-:W2:Y:S04]  /*b37c0*/  LDL.LU R13, [R1+0x1368] ;  /* 0x00136800010d7983 */ /* 0x000ea80000300800 */
[----:B------:R-:W2:Y:S04]  /*b37d0*/  LDL.LU R15, [R1+0x260] ;  /* 0x00026000010f7983 */ /* 0x000ea80000300800 */
[----:B------:R-:W2:Y:S04]  /*b37e0*/  LDL.LU R25, [R1+0x264] ;  /* 0x0002640001197983 */ /* 0x000ea80000300800 */
[----:B------:R0:W-:Y:S04]  /*b37f0*/  STL.64 [R1+0x588], R28 ;  /* 0x0005881c01007387 */ /* 0x0001e80000100a00 */
[----:B0-----:R-:W4:Y:S01]  /*b3800*/  LDL.LU.64 R28, [R1+0x33b0] ;  /* 0x0033b000011c7983 */ /* 0x001f220000300a00 */
[----:B------:R-:W-:-:S03]  /*b3810*/  F2FP.SATFINITE.E5M2.F32.PACK_AB_MERGE_C R9, R24, R14, RZ ;  /* 0x0000000e1809723e */ /* 0x000fc600048060ff */
[----:B------:R-:W2:Y:S04]  /*b3820*/  LDL.LU R23, [R1+0x268] ;  /* 0x0002680001177983 */ /* 0x000ea80000300800 */
[----:B------:R-:W-:Y:S04]  /*b3830*/  STL [R1+0xa54], R10 ;  /* 0x000a540a01007387 */ /* 0x000fe80000100800 */
[----:B------:R-:W2:Y:S04]  /*b3840*/  LDL.LU R24, [R1+0x26c] ;  /* 0x00026c0001187983 */ /* 0x000ea80000300800 */
[----:B------:R4:W-:Y:S01]  /*b3850*/  STL [R1+0x1d0], R9 ;  /* 0x0001d00901007387 */ /* 0x0009e20000100800 */
[----:B------:R-:W-:-:S02]  /*b3860*/  SHF.R.S32.HI R27, RZ, 0x1f, R17 ;  /* 0x0000001fff1b7819 */ /* 0x000fc40000011411 */
[----:B---3--:R-:W-:Y:S02]  /*b3870*/  F2FP.SATFINITE.E5M2.F32.PACK_AB_MERGE_C R3, R3, R4, RZ ;  /* 0x000000040303723e */ /* 0x008fe400048060ff */
[----:B----4-:R-:W-:Y:S02]  /*b3880*/  F2FP.SATFINITE.E5M2.F32.PACK_AB_MERGE_C R9, R29, R28, RZ ;  /* 0x0000001c1d09723e */ /* 0x010fe400048060ff */
[----:B------:R-:W-:-:S03]  /*b3890*/  IADD3 R28, P3, R17, R0, RZ ;  /* 0x00000000111c7210 */ /* 0x000fc60007f7e0ff */
[----:B------:R0:W-:Y:S02]  /*b38a0*/  STL [R1+0xa68], R9 ;  /* 0x000a680901007387 */ /* 0x0001e40000100800 */
[----:B------:R-:W-:Y:S02]  /*b38b0*/  IMAD.X R29, R27, 0x1, R2, P3 ;  /* 0x000000011b1d7824 */ /* 0x000fe400018e0602 */
[----:B------:R-:W3:Y:S04]  /*b38c0*/  LDL.LU R10, [R1+0x250] ;  /* 0x00025000010a7983 */ /* 0x000ee80000300800 */
[----:B------:R-:W3:Y:S04]  /*b38d0*/  LDL.LU R19, [R1+0x254] ;  /* 0x0002540001137983 */ /* 0x000ee80000300800 */
[----:B0-----:R-:W4:Y:S04]  /*b38e0*/  LDL.LU R9, [R1+0x258] ;  /* 0x0002580001097983 */ /* 0x001f280000300800 */
[----:B------:R0:W-:Y:S04]  /*b38f0*/  STL.64 [R1+0x570], R28 ;  /* 0x0005701c01007387 */ /* 0x0001e80000100a00 */
[----:B------:R-:W4:Y:S04]  /*b3900*/  LDL.LU R14, [R1+0x25c] ;  /* 0x00025c00010e7983 */ /* 0x000f280000300800 */
[----:B0-----:R-:W4:Y:S04]  /*b3910*/  LDL.LU R28, [R1+0x240] ;  /* 0x00024000011c7983 */ /* 0x001f280000300800 */
        /* <DEDUP_REMOVED lines=8> */
[----:B------:R0:W-:Y:S04]  /*b39a0*/  STL.64 [R1+0x518], R6 ;  /* 0x0005180601007387 */ /* 0x0001e80000100a00 */
[----:B0-----:R-:W2:Y:S01]  /*b39b0*/  LDL.LU.64 R6, [R1+0x33a0] ;  /* 0x0033a00001067983 */ /* 0x001ea20000300a00 */
[----:B------:R-:W-:-:S03]  /*b39c0*/  F2FP.SATFINITE.E5M2.F32.PACK_AB_MERGE_C R12, R12, R22, RZ ;  /* 0x000000160c0c723e */ /* 0x000fc600048060ff */
[----:B------:R-:W3:Y:S04]  /*b39d0*/  LDL.LU R22, [R1+0x3398] ;  /* 0x0033980001167983 */ /* 0x000ee80000300800 */
[----:B------:R0:W-:Y:S01]  /*b39e0*/  STL [R1+0xa7c], R12 ;  /* 0x000a7c0c01007387 */ /* 0x0001e20000100800 */
[----:B------:R-:W-:Y:S02]  /*b39f0*/  F2FP.SATFINITE.E5M2.F32.PACK_AB_MERGE_C R16, R16, R13, RZ ;  /* 0x0000000d1010723e */ /* 0x000fe400048060ff */
[----:B0-----:R-:W-:-:S03]  /*b3a00*/  IADD3 R12, P3, R17, R5, RZ ;  /* 0x00000005110c7210 */ /* 0x001fc60007f7e0ff */
[----:B------:R-:W-:Y:S02]  /*b3a10*/  STL [R1+0xa78], R16 ;  /* 0x000a781001007387 */ /* 0x000fe40000100800 */
[----:B--2---:R-:W-:-:S05]  /*b3a20*/  IMAD.X R13, R27, 0x1, R7, P3 ;  /* 0x000000011b0d7824 */ /* 0x004fca00018e0607 */
[----:B------:R0:W-:Y:S04]  /*b3a30*/  STL.64 [R1+0x4d8], R12 ;  /* 0x0004d80c01007387 */ /* 0x0001e80000100a00 */
[----:B0-----:R-:W2:Y:S01]  /*b3a40*/  LDL.LU.64 R12, [R1+0x3390] ;  /* 0x00339000010c7983 */ /* 0x001ea20000300a00 */
[----:B------:R-:W-:-:S05]  /*b3a50*/  IADD3 R16, P3, R17, R6, RZ ;  /* 0x0000000611107210 */ /* 0x000fca0007f7e0ff */
[----:B------:R-:W-:Y:S01]  /*b3a60*/  IMAD.X R17, R27, 0x1, R8, P3 ;  /* 0x000000011b117824 */ /* 0x000fe200018e0608 */
[----:B------:R-:W-:Y:S02]  /*b3a70*/  F2FP.SATFINITE.E5M2.F32.PACK_AB_MERGE_C R25, R25, R15, RZ ;  /* 0x0000000f1919723e */ /* 0x000fe400048060ff */
[----:B---3--:R-:W-:Y:S02]  /*b3a80*/  SHF.R.S32.HI R15, RZ, 0x1f, R22 ;  /* 0x0000001fff0f7819 */ /* 0x008fe40000011416 */
[----:B------:R0:W-:Y:S02]  /*b3a90*/  STL.64 [R1+0x510], R16 ;  /* 0x0005101001007387 */ /* 0x0001e40000100a00 */
[----:B0-----:R-:W-:Y:S02]  /*b3aa0*/  F2FP.SATFINITE.E5M2.F32.PACK_AB_MERGE_C R17, R11, R18, RZ ;  /* 0x000000120b11723e */ /* 0x001fe400048060ff */
[----:B------:R-:W3:Y:S04]  /*b3ab0*/  LDL.LU R16, [R1+0x338c] ;  /* 0x00338c0001107983 */ /* 0x000ee80000300800 */
[----:B------:R0:W-:Y:S01]  /*b3ac0*/  STL [R1+0x178], R17 ;  /* 0x0001781101007387 */ /* 0x0001e20000100800 */
[----:B------:R-:W-:-:S02]  /*b3ad0*/  F2FP.SATFINITE.E5M2.F32.PACK_AB_MERGE_C R24, R24, R23, RZ ;  /* 0x000000171818723e */ /* 0x000fc400048060ff */
[----:B0-----:R-:W-:Y:S02]  /*b3ae0*/  F2FP.SATFINITE.E5M2.F32.PACK_AB_MERGE_C R17, R19, R10, RZ ;  /* 0x0000000a1311723e */ /* 0x001fe400048060ff */
[----:B----4-:R-:W-:Y:S02]  /*b3af0*/  F2FP.SATFINITE.E5M2.F32.PACK_AB_MERGE_C R9, R14, R9, RZ ;  /* 0x000000090e09723e */ /* 0x010fe400048060ff */
[----:B--2---:R-:W-:Y:S02]  /*b3b00*/  F2FP.SATFINITE.E5M2.F32.PACK_AB_MERGE_C R11, R12, R13, RZ ;  /* 0x0000000d0c0b723e */ /* 0x004fe400048060ff */
[----:B------:R-:W-:-:S05]  /*b3b10*/  IADD3 R12, P3, R22, R0, RZ ;  /* 0x00000000160c7210 */ /* 0x000fca0007f7e0ff */
[----:B------:R-:W-:Y:S01]  /*b3b20*/  IMAD.X R13, R15, 0x1, R2, P3 ;  /* 0x000000010f0d7824 */ /* 0x000fe200018e0602 */
[----:B------:R0:W-:Y:S01]  /*b3b30*/  STL [R1+0xaf4], R11 ;  /* 0x000af40b01007387 */ /* 0x0001e20000100800 */
[----:B------:R-:W-:-:S03]  /*b3b40*/  IADD3 R10, P3, R22, R3, RZ ;  /* 0x00000003160a7210 */ /* 0x000fc60007f7e0ff */
[----:B------:R-:W-:Y:S04]  /*b3b50*/  STL [R1+0x31a8], R25 ;  /* 0x0031a81901007387 */ /* 0x000fe80000100800 */
[----:B------:R1:W-:Y:S01]  /*b3b60*/  STL.64 [R1+0x578], R12 ;  /* 0x0005780c01007387 */ /* 0x0003e20000100a00 */
[----:B0-----:R-:W-:-:S03]  /*b3b70*/  IMAD.X R11, R15, 0x1, R4, P3 ;  /* 0x000000010f0b7824 */ /* 0x001fc600018e0604 */
[----:B-1----:R-:W2:Y:S04]  /*b3b80*/  LDL.LU R13, [R1+0x3388] ;  /* 0x00338800010d7983 */ /* 0x002ea80000300800 */
[----:B------:R-:W4:Y:S04]  /*b3b90*/  LDL.LU R18, [R1+0x234] ;  /* 0x0002340001127983 */ /* 0x000f280000300800 */
[----:B------:R-:W3:Y:S04]  /*b3ba0*/  LDL.LU R12, [R1+0x238] ;  /* 0x00023800010c7983 */ /* 0x000ee80000300800 */
[----:B------:R-:W3:Y:S04]  /*b3bb0*/  LDL.LU R23, [R1+0x23c] ;  /* 0x00023c0001177983 */ /* 0x000ee80000300800 */
[----:B------:R0:W-:Y:S04]  /*b3bc0*/  STL [R1+0x31ac], R24 ;  /* 0x0031ac1801007387 */ /* 0x0001e80000100800 */
[----:B0-----:R-:W4:Y:S04]  /*b3bd0*/  LDL.LU R24, [R1+0x230] ;  /* 0x0002300001187983 */ /* 0x001f280000300800 */
[----:B------:R-:W-:Y:S04]  /*b3be0*/  STL [R1+0x1a4], R17 ;  /* 0x0001a41101007387 */ /* 0x000fe80000100800 */
[----:B------:R0:W-:Y:S04]  /*b3bf0*/  STL.64 [R1+0x568], R10 ;  /* 0x0005680a01007387 */ /* 0x0001e80000100a00 */
[----:B------:R-:W2:Y:S04]  /*b3c00*/  LDL.LU R19, [R1+0x228] ;  /* 0x0002280001137983 */ /* 0x000ea80000300800 */
[----:B------:R1:W-:Y:S01]  /*b3c10*/  STL [R1+0x1a8], R9 ;  /* 0x0001a80901007387 */ /* 0x0003e20000100800 */
[----:B0-----:R-:W-:-:S03]  /*b3c20*/  F2FP.SATFINITE.E5M2.F32.PACK_AB_MERGE_C R10, R29, R28, RZ ;  /* 0x0000001c1d0a723e */ /* 0x001fc600048060ff */
[----:B-1----:R-:W2:Y:S04]  /*b3c30*/  LDL.LU R9, [R1+0x22c] ;  /* 0x00022c0001097983 */ /* 0x002ea80000300800 */
[----:B------:R0:W-:Y:S04]  /*b3c40*/  STL [R1+0x198], R10 ;  /* 0x0001980a01007387 */ /* 0x0001e80000100800 */
[----:B------:R1:W-:Y:S01]  /*b3c50*/  STL.64 [R1+0x3380], R4 ;  /* 0x0033800401007387 */ /* 0x0003e20000100a00 */
[----:B0-----:R-:W-:-:S03]  /*b3c60*/  IADD3 R10, P3, R22, R5, RZ ;  /* 0x00000005160a7210 */ /* 0x001fc60007f7e0ff */
[----:B-1----:R-:W3:Y:S04]  /*b3c70*/  LDL.LU R4, [R1+0x248] ;  /* 0x0002480001047983 */ /* 0x002ee80000300800 */
[----:B------:R-:W3:Y:S01]  /*b3c80*/  LDL.LU R5, [R1+0x24c] ;  /* 0x00024c0001057983 */ /* 0x000ee20000300800 */
[----:B------:R-:W-:-:S05]  /*b3c90*/  IMAD.X R11, R15, 0x1, R7, P3 ;  /* 0x000000010f0b7824 */ /* 0x000fca00018e0607 */
[----:B------:R0:W-:Y:S04]  /*b3ca0*/  STL.64 [R1+0x4f8], R10 ;  /* 0x0004f80a01007387 */ /* 0x0001e80000100a00 */
[----:B------:R-:W2:Y:S04]  /*b3cb0*/  LDL.LU R14, [R1+0x1340] ;  /* 0x00134000010e7983 */ /* 0x000ea80000300800 */
[----:B------:R-:W2:Y:S01]  /*b3cc0*/  LDL.LU R28, [R1+0x1344] ;  /* 0x00134400011c7983 */ /* 0x000ea20000300800 */
[----:B0-----:R-:W-:-:S05]  /*b3cd0*/  IADD3 R10, P3, R22, R6, RZ ;  /* 0x00000006160a7210 */ /* 0x001fca0007f7e0ff */
[----:B------:R-:W-:Y:S02]  /*b3ce0*/  IMAD.X R11, R15, 0x1, R8, P3 ;  /* 0x000000010f0b7824 */ /* 0x000fe400018e0608 */
[----:B------:R-:W2:Y:S04]  /*b3cf0*/  LDL.LU R15, [R1+0x1348] ;  /* 0x00134800010f7983 */ /* 0x000ea80000300800 */
[----:B------:R-:W2:Y:S04]  /*b3d00*/  LDL.LU R22, [R1+0x134c] ;  /* 0x00134c0001167983 */ /* 0x000ea80000300800 */
[----:B------:R-:W-:Y:S04]  /*b3d10*/  STL.64 [R1+0x4f0], R10 ;  /* 0x0004f00a01007387 */ /* 0x000fe80000100a00 */
[----:B------:R-:W2:Y:S04]  /*b3d20*/  LDL.LU R25, [R1+0x1330] ;  /* 0x0013300001197983 */ /* 0x000ea80000300800 */
[----:B------:R-:W2:Y:S04]  /*b3d30*/  LDL.LU R27, [R1+0x1334] ;  /* 0x00133400011b7983 */ /* 0x000ea80000300800 */
[----:B------:R-:W2:Y:S01]  /*b3d40*/  LDL.LU R17, [R1+0x1338] ;  /* 0x0013380001117983 */ /* 0x000ea20000300800 */
[----:B------:R-:W-:Y:S01]  /*b3d50*/  IMAD.MOV.U32 R29, RZ, RZ, R26 ;  /* 0x000000ffff1d7224 */ /* 0x000fe200078e001a */
[----:B---3--:R-:W-:-:S02]  /*b3d60*/  F2FP.SATFINITE.E5M2.F32.PACK_AB_MERGE_C R5, R5, R4, RZ ;  /* 0x000000040505723e */ /* 0x008fc400048060ff */
[----:B----4-:R-:W-:Y:S02]  /*b3d70*/  F2FP.SATFINITE.E5M2.F32.PACK_AB_MERGE_C R4, R18, R24, RZ ;  /* 0x000000181204723e */ /* 0x010fe400048060ff */
[----:B------:R-:W-:Y:S01]  /*b3d80*/  F2FP.SATFINITE.E5M2.F32.PACK_AB_MERGE_C R18, R23, R12, RZ ;  /* 0x0000000c1712723e */ /* 0x000fe200048060ff */
[----:B--2---:R0:W-:Y:S04]  /*b3d90*/  STL.64 [R1+0x3378], R16 ;  /* 0x0033781001007387 */ /* 0x0041e80000100a00 */
[----:B0-----:R-:W2:Y:S04]  /*b3da0*/  LDL.LU R16, [R1+0x220] ;  /* 0x0002200001107983 */ /* 0x001ea80000300800 */
[----:B------:R-:W2:Y:S04]  /*b3db0*/  LDL.LU R17, [R1+0x224] ;  /* 0x0002240001117983 */ /* 0x000ea80000300800 */
[----:B------:R-:W3:Y:S04]  /*b3dc0*/  LDL.LU R11, [R1+0x133c] ;  /* 0x00133c00010b7983 */ /* 0x000ee80000300800 */
[----:B------:R-:W4:Y:S04]  /*b3dd0*/  LDL.LU R10, [R1+0x1080] ;  /* 0x00108000010a7983 */ /* 0x000f280000300800 */
[----:B------:R-:W4:Y:S04]  /*b3de0*/  LDL.LU R26, [R1+0x1084] ;  /* 0x00108400011a7983 */ /* 0x000f280000300800 */
[----:B------:R-:W-:Y:S04]  /*b3df0*/  STL [R1+0x194], R5 ;  /* 0x0001940501007387 */ /* 0x000fe80000100800 */
[----:B------:R-:W-:Y:S04]  /*b3e00*/  STL [R1+0x170], R4 ;  /* 0x0001700401007387 */ /* 0x000fe80000100800 */
[----:B------:R-:W2:Y:S04]  /*b3e10*/  LDL.LU R12, [R1+0x1088] ;  /* 0x00108800010c7983 */ /* 0x000ea80000300800 */
[----:B--2---:R0:W-:Y:S04]  /*b3e20*/  STL.64 [R1+0x3370], R12 ;  /* 0x0033700c01007387 */ /* 0x0041e80000100a00 */
[----:B0-----:R-:W2:Y:S04]  /*b3e30*/  LDL.LU R13, [R1+0x1f8] ;  /* 0x0001f800010d7983 */ /* 0x001ea80000300800 */
[----:B------:R-:W3:Y:S04]  /*b3e40*/  LDL.LU R23, [R1+0x108c] ;  /* 0x00108c0001177983 */ /* 0x000ee80000300800 */
[----:B------:R-:W-:Y:S01]  /*b3e50*/  STL [R1+0x3218], R18 ;  /* 0x0032181201007387 */ /* 0x000fe20000100800 */
[----:B--2---:R-:W-:-:S02]  /*b3e60*/  SHF.R.S32.HI R24, RZ, 0x1f, R13 ;  /* 0x0000001fff187819 */ /* 0x004fc4000001140d */
[----:B------:R-:W-:-:S05]  /*b3e70*/  IADD3 R4, P3, R13, R0, RZ ;  /* 0x000000000d047210 */ /* 0x000fca0007f7e0ff */
[----:B------:R-:W-:-:S05]  /*b3e80*/  IMAD.X R5, R24, 0x1, R2, P3 ;  /* 0x0000000118057824 */ /* 0x000fca00018e0602 */
[----:B------:R0:W-:Y:S04]  /*b3e90*/  STL.64 [R1+0x4c8], R4 ;  /* 0x0004c80401007387 */ /* 0x0001e80000100a00 */
[----:B0-----:R-:W2:Y:S01]  /*b3ea0*/  LDL.LU.64 R4, [R1+0x3380] ;  /* 0x0033800001047983 */ /* 0x001ea20000300a00 */
[----:B------:R-:W-:Y:S02]  /*b3eb0*/  F2FP.SATFINITE.E5M2.F32.PACK_AB_MERGE_C R16, R17, R16, RZ ;  /* 0x000000101110723e */ /* 0x000fe400048060ff */
[----:B------:R-:W-:Y:S02]  /*b3ec0*/  F2FP.SATFINITE.E5M2.F32.PACK_AB_MERGE_C R12, R9, R19, RZ ;  /* 0x00000013090c723e */ /* 0x000fe400048060ff */
[----:B------:R-:W3:Y:S04]  /*b3ed0*/  LDL.LU R19, [R1+0x100] ;  /* 0x0001000001137983 */ /* 0x000ee80000300800 */
[----:B------:R0:W-:Y:S04]  /*b3ee0*/  STL [R1+0x158], R16 ;  /* 0x0001581001007387 */ /* 0x0001e80000100800 */
[----:B------:R-:W3:Y:S04]  /*b3ef0*/  LDL.LU R9, [R1+0x104] ;  /* 0x0001040001097983 */ /* 0x000ee80000300800 */
[----:B------:R1:W-:Y:S01]  /*b3f00*/  STL [R1+0x160], R12 ;  /* 0x0001600c01007387 */ /* 0x0003e20000100800 */
[----:B0-----:R-:W-:-:S02]  /*b3f10*/  IADD3 R16, P3, R13, R3, RZ ;  /* 0x000000030d107210 */ /* 0x001fc40007f7e0ff */
[----:B-1----:R-:W-:Y:S02]  /*b3f20*/  F2FP.SATFINITE.E5M2.F32.PACK_AB_MERGE_C R12, R28, R14, RZ ;  /* 0x0000000e1c0c723e */ /* 0x002fe400048060ff */
[----:B------:R-:W3:Y:S04]  /*b3f30*/  LDL.LU R14, [R1+0x108] ;  /* 0x00010800010e7983 */ /* 0x000ee80000300800 */
[----:B------:R-:W3:Y:S01]  /*b3f40*/  LDL.LU R28, [R1+0x10c] ;  /* 0x00010c00011c7983 */ /* 0x000ee20000300800 */
[----:B--2---:R-:W-:-:S05]  /*b3f50*/  IMAD.X R17, R24, 0x1, R4, P3 ;  /* 0x0000000118117824 */ /* 0x004fca00018e0604 */
[----:B------:R0:W-:Y:S04]  /*b3f60*/  STL.64 [R1+0x4b0], R16 ;  /* 0x0004b01001007387 */ /* 0x0001e80000100a00 */
[----:B------:R1:W-:Y:S01]  /*b3f70*/  STL [R1+0x144], R12 ;  /* 0x0001440c01007387 */ /* 0x0003e20000100800 */
[----:B0-----:R-:W-:Y:S02]  /*b3f80*/  IADD3 R16, P3, R13, R5, RZ ;  /* 0x000000050d107210 */ /* 0x001fe40007f7e0ff */
[----:B-1----:R-:W-:-:S03]  /*b3f90*/  F2FP.SATFINITE.E5M2.F32.PACK_AB_MERGE_C R12, R22, R15, RZ ;  /* 0x0000000f160c723e */ /* 0x002fc600048060ff */
[----:B------:R-:W-:Y:S02]  /*b3fa0*/  IMAD.X R17, R24, 0x1, R7, P3 ;  /* 0x0000000118117824 */ /* 0x000fe400018e0607 */
[----:B------:R0:W-:Y:S04]  /*b3fb0*/  STL [R1+0x148], R12 ;  /* 0x0001480c01007387 */ /* 0x0001e80000100800 */
[----:B------:R1:W-:Y:S01]  /*b3fc0*/  STL.64 [R1+0x498], R16 ;  /* 0x0004981001007387 */ /* 0x0003e20000100a00 */
[----:B0-----:R-:W-:-:S03]  /*b3fd0*/  IADD3 R12, P3, R13, R6, RZ ;  /* 0x000000060d0c7210 */ /* 0x001fc60007f7e0ff */
[----:B-1----:R-:W3:Y:S02]  /*b3fe0*/  LDL.LU.64 R16, [R1+0x3378] ;  /* 0x0033780001107983 */ /* 0x002ee40000300a00 */
[----:B------:R-:W-:Y:S02]  /*b3ff0*/  IMAD.X R13, R24, 0x1, R8, P3 ;  /* 0x00000001180d7824 */ /* 0x000fe400018e0608 */
[----:B------:R-:W2:Y:S04]  /*b4000*/  LDL.LU R15, [R1+0xc0] ;  /* 0x0000c000010f7983 */ /* 0x000ea80000300800 */
[----:B------:R-:W2:Y:S04]  /*b4010*/  LDL.LU R22, [R1+0xc4] ;  /* 0x0000c40001167983 */ /* 0x000ea80000300800 */
[----:B------:R-:W-:Y:S04]  /*b4020*/  STL.64 [R1+0x3368], R6 ;  /* 0x0033680601007387 */ /* 0x000fe80000100a00 */
[----:B------:R0:W-:Y:S04]  /*b4030*/  STL.64 [R1+0x490], R12 ;  /* 0x0004900c01007387 */ /* 0x0001e80000100a00 */
[----:B0-----:R-:W2:Y:S01]  /*b4040*/  LDL.LU.64 R12, [R1+0x3370] ;  /* 0x00337000010c7983 */ /* 0x001ea20000300a00 */
[----:B------:R-:W-:-:S02]  /*b4050*/  F2FP.SATFINITE.E5M2.F32.PACK_AB_MERGE_C R7, R27, R25, RZ ;  /* 0x000000191b07723e */ /* 0x000fc400048060ff */
[----:B----4-:R-:W-:Y:S02]  /*b4060*/  F2FP.SATFINITE.E5M2.F32.PACK_AB_MERGE_C R26, R26, R10, RZ ;  /* 0x0000000a1a1a723e */ /* 0x010fe400048060ff */
[----:B------:R-:W-:Y:S01]  /*b4070*/  SHF.R.S32.HI R10, RZ, 0x1f, R29 ;  /* 0x0000001fff0a7819 */ /* 0x000fe2000001141d */
[----:B------:R-:W-:Y:S04]  /*b4080*/  STL [R1+0x12c], R7 ;  /* 0x00012c0701007387 */ /* 0x000fe80000100800 */
[----:B------:R0:W-:Y:S01]  /*b4090*/  STL [R1+0x31b0], R26 ;  /* 0x0031b01a01007387 */ /* 0x0001e20000100800 */
[----:B---3--:R-:W-:-:S05]  /*b40a0*/  F2FP.SATFINITE.E5M2.F32.PACK_AB_MERGE_C R6, R11, R17, RZ ;  /* 0x000000110b06723e */ /* 0x008fca00048060ff */
[----:B------:R1:W-:Y:S04]  /*b40b0*/  STL [R1+0x130], R6 ;  /* 0x0001300601007387 */ /* 0x0003e80000100800 */
[----:B0-----:R-:W3:Y:S01]  /*b40c0*/  LDL.LU R26, [R1+0x210] ;  /* 0x00021000011a7983 */ /* 0x001ee20000300800 */
[----:B-1----:R-:W-:-:S05]  /*b40d0*/  IADD3 R6, P3, R29, R0, RZ ;  /* 0x000000001d067210 */ /* 0x002fca0007f7e0ff */
[----:B------:R-:W-:-:S05]  /*b40e0*/  IMAD.X R7, R10, 0x1, R2, P3 ;  /* 0x000000010a077824 */ /* 0x000fca00018e0602 */
[----:B------:R2:W-:Y:S04]  /*b40f0*/  STL.64 [R1+0x410], R6 ;  /* 0x0004100601007387 */ /* 0x0005e80000100a00 */
[----:B------:R-:W4:Y:S01]  /*b4100*/  LDL.LU R18, [R1+0xcc] ;  /* 0x0000cc0001127983 */ /* 0x000f220000300800 */
[----:B--2---:R-:W-:-:S05]  /*b4110*/  F2FP.SATFINITE.E5M2.F32.PACK_AB_MERGE_C R6, R23, R12, RZ ;  /* 0x0000000c1706723e */ /* 0x004fca00048060ff */
[----:B------:R-:W-:Y:S04]  /*b4120*/  STL [R1+0x1ec], R6 ;  /* 0x0001ec0601007387 */ /* 0x000fe80000100800 */
[----:B------:R-:W2:Y:S04]  /*b4130*/  LDL.LU R25, [R1+0x1070] ;  /* 0x0010700001197983 */ /* 0x000ea80000300800 */
[----:B------:R-:W3:Y:S01]  /*b4140*/  LDL.LU R12, [R1+0x1074] ;  /* 0x00107400010c7983 */ /* 0x000ee20000300800 */
[----:B------:R-:W-:-:S03]  /*b4150*/  F2FP.SATFINITE.E5M2.F32.PACK_AB_MERGE_C R27, R9, R19, RZ ;  /* 0x00000013091b723e */ /* 0x000fc600048060ff */
[----:B---3--:R0:W-:Y:S04]  /*b4160*/  STL.64 [R1+0x3358], R12 ;  /* 0x0033580c01007387 */ /* 0x0081e80000100a00 */
[----:B------:R-:W3:Y:S01]  /*b4170*/  LDL.LU R23, [R1+0x1078] ;  /* 0x0010780001177983 */ /* 0x000ee20000300800 */
[----:B0-----:R-:W-:-:S03]  /*b4180*/  IMAD.MOV.U32 R13, RZ, RZ, R29 ;  /* 0x000000ffff0d7224 */ /* 0x001fc600078e001d */
[----:B------:R-:W3:Y:S02]  /*b4190*/  LDL.LU R29, [R1+0x107c] ;  /* 0x00107c00011d7983 */ /* 0x000ee40000300800 */
[----:B------:R-:W-:Y:S02]  /*b41a0*/  IADD3 R6, P3, R13, R3, RZ ;  /* 0x000000030d067210 */ /* 0x000fe40007f7e0ff */
[----:B------:R-:W-:Y:S04]  /*b41b0*/  STL [R1+0x31b8], R27 ;  /* 0x0031b81b01007387 */ /* 0x000fe80000100800 */
[----:B------:R0:W-:Y:S01]  /*b41c0*/  STL.64 [R1+0x3360], R2 ;  /* 0x0033600201007387 */ /* 0x0001e20000100a00 */
[----:B------:R-:W-:-:S05]  /*b41d0*/  IMAD.X R7, R10, 0x1, R4, P3 ;  /* 0x000000010a077824 */ /* 0x000fca00018e0604 */
[----:B------:R1:W-:Y:S01]  /*b41e0*/  STL.64 [R1+0x400], R6 ;  /* 0x0004000601007387 */ /* 0x0003e20000100a00 */
[----:B0-----:R-:W-:-:S03]  /*b41f0*/  F2FP.SATFINITE.E5M2.F32.PACK_AB_MERGE_C R2, R28, R14, RZ ;  /* 0x0000000e1c02723e */ /* 0x001fc600048060ff */
[----:B-1----:R-:W4:Y:S04]  /*b4200*/  LDL.LU.64 R6, [R1+0x3368] ;  /* 0x0033680001067983 */ /* 0x002f280000300a00 */
[----:B------:R-:W2:Y:S04]  /*b4210*/  LDL.LU R19, [R1+0x80] ;  /* 0x0000800001137983 */ /* 0x000ea80000300800 */
[----:B------:R0:W-:Y:S04]  /*b4220*/  STL [R1+0x26c], R2 ;  /* 0x00026c0201007387 */ /* 0x0001e80000100800 */
[----:B------:R-:W2:Y:S04]  /*b4230*/  LDL.LU R9, [R1+0x84] ;  /* 0x0000840001097983 */ /* 0x000ea80000300800 */
[----:B------:R-:W2:Y:S04]  /*b4240*/  LDL.LU R14, [R1+0xe0] ;  /* 0x0000e000010e7983 */ /* 0x000ea80000300800 */
[----:B------:R-:W2:Y:S04]  /*b4250*/  LDL.LU R27, [R1+0xec] ;  /* 0x0000ec00011b7983 */ /* 0x000ea80000300800 */
[----:B------:R-:W2:Y:S04]  /*b4260*/  LDL.LU R24, [R1+0x70] ;  /* 0x0000700001187983 */ /* 0x000ea80000300800 */
[----:B------:R-:W3:Y:S01]  /*b4270*/  LDL.LU R17, [R1+0x74] ;  /* 0x0000740001117983 */ /* 0x000ee20000300800 */
[----:B0-----:R-:W-:-:S05]  /*b4280*/  F2FP.SATFINITE.E5M2.F32.PACK_AB_MERGE_C R2, R22, R15, RZ ;  /* 0x0000000f1602723e */ /* 0x001fca00048060ff */
[----:B------:R-:W-:Y:S04]  /*b4290*/  STL [R1+0x30c], R2 ;  /* 0x00030c0201007387 */ /* 0x000fe80000100800 */
[----:B---3--:R0:W-:Y:S04]  /*b42a0*/  STL.64 [R1+0x3330], R16 ;  /* 0x0033301001007387 */ /* 0x0081e80000100a00 */
[----:B0-----:R-:W3:Y:S04]  /*b42b0*/  LDL.LU R16, [R1+0xe4] ;  /* 0x0000e40001107983 */ /* 0x001ee80000300800 */
[----:B------:R-:W3:Y:S04]  /*b42c0*/  LDL.LU R17, [R1+0xe8] ;  /* 0x0000e80001117983 */ /* 0x000ee80000300800 */
[----:B---3--:R0:W-:Y:S04]  /*b42d0*/  STL.64 [R1+0x3340], R16 ;  /* 0x0033401001007387 */ /* 0x0081e80000100a00 */
[----:B0-----:R-:W3:Y:S04]  /*b42e0*/  LDL.LU R16, [R1+0x88] ;  /* 0x0000880001107983 */ /* 0x001ee80000300800 */
[----:B------:R-:W3:Y:S01]  /*b42f0*/  LDL.LU R17, [R1+0x8c] ;  /* 0x00008c0001117983 */ /* 0x000ee20000300800 */
[----:B------:R-:W-:-:S03]  /*b4300*/  IADD3 R2, P3, R13, R5, RZ ;  /* 0x000000050d027210 */ /* 0x000fc60007f7e0ff */
[----:B---3--:R0:W-:Y:S02]  /*b4310*/  STL.64 [R1+0x3350], R16 ;  /* 0x0033501001007387 */ /* 0x0081e40000100a00 */
[----:B0-----:R-:W-:Y:S02]  /*b4320*/  IMAD.MOV.U32 R16, RZ, RZ, R10 ;  /* 0x000000ffff107224 */ /* 0x001fe400078e000a */
[----:B------:R-:W3:Y:S04]  /*b4330*/  LDL.LU R17, [R1+0xc8] ;  /* 0x0000c80001117983 */ /* 0x000ee80000300800 */
[----:B------:R-:W2:Y:S01]  /*b4340*/  LDL.LU R11, [R1+0x78] ;  /* 0x00007800010b7983 */ /* 0x000ea20000300800 */
[----:B----4-:R-:W-:Y:S01]  /*b4350*/  IMAD.X R3, R16, 0x1, R7, P3 ;  /* 0x0000000110037824 */ /* 0x010fe200018e0607 */
[----:B------:R-:W-:-:S02]  /*b4360*/  IADD3 R12, P3, R13, R6, RZ ;  /* 0x000000060d0c7210 */ /* 0x000fc40007f7e0ff */
[----:B------:R-:W4:Y:S04]  /*b4370*/  LDL.LU R10, [R1+0x7c] ;  /* 0x00007c00010a7983 */ /* 0x000f280000300800 */
[----:B------:R-:W4:Y:S01]  /*b4380*/  LDL.LU R22, [R1+0x350] ;  /* 0x0003500001167983 */ /* 0x000f220000300800 */
[----:B------:R-:W-:-:S03]  /*b4390*/  IMAD.X R13, R16, 0x1, R8, P3 ;  /* 0x00000001100d7824 */ /* 0x000fc600018e0608 */
[----:B------:R-:W4:Y:S04]  /*b43a0*/  LDL.LU R28, [R1+0x94] ;  /* 0x00009400011c7983 */ /* 0x000f280000300800 */
[----:B------:R-:W4:Y:S04]  /*b43b0*/  LDL.LU R15, [R1+0x28] ;  /* 0x00002800010f7983 */ /* 0x000f280000300800 */
[----:B------:R0:W-:Y:S04]  /*b43c0*/  STL.64 [R1+0x3e8], R2 ;  /* 0x0003e80201007387 */ /* 0x0001e80000100a00 */
[----:B0-----:R-:W4:Y:S04]  /*b43d0*/  LDL.LU.64 R2, [R1+0x3360] ;  /* 0x0033600001027983 */ /* 0x001f280000300a00 */
[----:B------:R0:W-:Y:S04]  /*b43e0*/  STL.64 [R1+0x3e0], R12 ;  /* 0x0003e00c01007387 */ /* 0x0001e80000100a00 */
[----:B0-----:R-:W2:Y:S01]  /*b43f0*/  LDL.LU.64 R12, [R1+0x3358] ;  /* 0x00335800010c7983 */ /* 0x001ea20000300a00 */
[----:B------:R-:W-:-:S02]  /*b4400*/  F2FP.SATFINITE.E5M2.F32.PACK_AB_MERGE_C R16, R29, R23, RZ ;  /* 0x000000171d10723e */ /* 0x000fc400048060ff */
[----:B---3--:R-:W-:Y:S02]  /*b4410*/  F2FP.SATFINITE.E5M2.F32.PACK_AB_MERGE_C R17, R18, R17, RZ ;  /* 0x000000111211723e */ /* 0x008fe400048060ff */
[----:B------:R-:W-:-:S03]  /*b4420*/  SHF.R.S32.HI R18, RZ, 0x1f, R26 ;  /* 0x0000001fff127819 */ /* 0x000fc6000001141a */
[----:B------:R-:W-:Y:S01]  /*b4430*/  STL [R1+0x2fc], R17 ;  /* 0x0002fc1101007387 */ /* 0x000fe20000100800 */
[----:B--2---:R-:W-:-:S05]  /*b4440*/  F2FP.SATFINITE.E5M2.F32.PACK_AB_MERGE_C R12, R12, R25, RZ ;  /* 0x000000190c0c723e */ /* 0x004fca00048060ff */
[----:B------:R0:W-:Y:S04]  /*b4450*/  STL [R1+0x104], R12 ;  /* 0x0001040c01007387 */ /* 0x0001e80000100800 */
[----:B0-----:R-:W2:Y:S04]  /*b4460*/  LDL.LU R12, [R1+0xbc] ;  /* 0x0000bc00010c7983 */ /* 0x001ea80000300800 */
[----:B------:R0:W-:Y:S04]  /*b4470*/  STL [R1+0xa44], R16 ;  /* 0x000a441001007387 */ /* 0x0001e80000100800 */
[----:B------:R-:W3:Y:S04]  /*b4480*/  LDL.LU R23, [R1+0x20] ;  /* 0x0000200001177983 */ /* 0x000ee80000300800 */
[----:B------:R-:W3:Y:S04]  /*b4490*/  LDL.LU R29, [R1+0x4c] ;  /* 0x00004c00011d7983 */ /* 0x000ee80000300800 */
[----:B------:R-:W3:Y:S01]  /*b44a0*/  LDL.LU R25, [R1+0x214] ;  /* 0x0002140001197983 */ /* 0x000ee20000300800 */
[----:B0-----:R-:W-:-:S05]  /*b44b0*/  IADD3 R16, P3, R26, R0, RZ ;  /* 0x000000001a107210 */ /* 0x001fca0007f7e0ff */
[----:B----4-:R-:W-:-:S05]  /*b44c0*/  IMAD.X R17, R18, 0x1, R2, P3 ;  /* 0x0000000112117824 */ /* 0x010fca00018e0602 */
[----:B------:R0:W-:Y:S04]  /*b44d0*/  STL.64 [R1+0x3d0], R16 ;  /* 0x0003d01001007387 */ /* 0x0001e80000100a00 */
[----:B0-----:R-:W4:Y:S01]  /*b44e0*/  LDL.LU.64 R16, [R1+0x3350] ;  /* 0x0033500001107983 */ /* 0x001f220000300a00 */
[----:B------:R-:W-:-:S03]  /*b44f0*/  F2FP.SATFINITE.E5M2.F32.PACK_AB_MERGE_C R9, R9, R19, RZ ;  /* 0x000000130909723e */ /* 0x000fc600048060ff */
[----:B------:R-:W3:Y:S04]  /*b4500*/  LDL.LU R19, [R1+0x334c] ;  /* 0x00334c0001137983 */ /* 0x000ee80000300800 */
[----:B------:R0:W-:Y:S04]  /*b4510*/  STL [R1+0x100], R9 ;  /* 0x0001000901007387 */ /* 0x0001e80000100800 */
[----:B0-----:R-:W3:Y:S01]  /*b4520*/  LDL.LU R9, [R1+0x3348] ;  /* 0x0033480001097983 */ /* 0x001ee20000300800 */
[----:B----4-:R-:W-:Y:S02]  /*b4530*/  F2FP.SATFINITE.E5M2.F32.PACK_AB_MERGE_C R17, R17, R16, RZ ;  /* 0x000000101111723e */ /* 0x010fe400048060ff */
[----:B------:R-:W-:-:S03]  /*b4540*/  IADD3 R16, P3, R26, R3, RZ ;  /* 0x000000031a107210 */ /* 0x000fc60007f7e0ff */
[----:B------:R0:W-:Y:S02]  /*b4550*/  STL [R1+0xa50], R17 ;  /* 0x000a501101007387 */ /* 0x0001e40000100800 */
[----:B0-----:R-:W-:-:S05]  /*b4560*/  IMAD.X R17, R18, 0x1, R4, P3 ;  /* 0x0000000112117824 */ /* 0x001fca00018e0604 */
[----:B------:R0:W-:Y:S04]  /*b4570*/  STL.64 [R1+0x3c8], R16 ;  /* 0x0003c81001007387 */ /* 0x0001e80000100a00 */
[----:B0-----:R-:W4:Y:S02]  /*b4580*/  LDL.LU.64 R16, [R1+0x3340] ;  /* 0x0033400001107983 */ /* 0x001f240000300a00 */
[----:B----4-:R-:W-:Y:S02]  /*b4590*/  F2FP.SATFINITE.E5M2.F32.PACK_AB_MERGE_C R16, R16, R14, RZ ;  /* 0x0000000e1010723e */ /* 0x010fe400048060ff */
[----:B------:R-:W4:Y:S04]  /*b45a0*/  LDL.LU R14, [R1+0x3338] ;  /* 0x00333800010e7983 */ /* 0x000f280000300800 */
[----:B------:R0:W-:Y:S01]  /*b45b0*/  STL [R1+0xa60], R16 ;  /* 0x000a601001007387 */ /* 0x0001e20000100800 */
[----:B------:R-:W-:-:S02]  /*b45c0*/  F2FP.SATFINITE.E5M2.F32.PACK_AB_MERGE_C R27, R27, R17, RZ ;  /* 0x000000111b1b723e */ /* 0x000fc400048060ff */
[----:B0-----:R-:W-:-:S03]  /*b45d0*/  IADD3 R16, P3, R26, R5, RZ ;  /* 0x000000051a107210 */ /* 0x001fc60007f7e0ff */
[----:B------:R-:W-:Y:S02]  /*b45e0*/  STL [R1+0xa5c], R27 ;  /* 0x000a5c1b01007387 */ /* 0x000fe40000100800 */
[----:B------:R-:W-:-:S05]  /*b45f0*/  IMAD.X R17, R18, 0x1, R7, P3 ;  /* 0x0000000112117824 */ /* 0x000fca00018e0607 */
[----:B------:R0:W-:Y:S04]  /*b4600*/  STL.64 [R1+0x3b8], R16 ;  /* 0x0003b81001007387 */ /* 0x0001e80000100a00 */
[----:B0-----:R-:W2:Y:S01]  /*b4610*/  LDL.LU.64 R16, [R1+0x3330] ;  /* 0x0033300001107983 */ /* 0x001ea20000300a00 */
[----:B------:R-:W-:Y:S02]  /*b4620*/  IADD3 R26, P3, R26, R6, RZ ;  /* 0x000000061a1a7210 */ /* 0x000fe40007f7e0ff */
[----:B------:R-:W-:-:S03]  /*b4630*/  F2FP.SATFINITE.E5M2.F32.PACK_AB_MERGE_C R10, R10, R11, RZ ;  /* 0x0000000b0a0a723e */ /* 0x000fc600048060ff */
[----:B------:R-:W-:Y:S01]  /*b4640*/  IMAD.X R27, R18, 0x1, R8, P3 ;  /* 0x00000001121b7824 */ /* 0x000fe200018e0608 */
[----:B------:R-:W-:-:S04]  /*b4650*/  LOP3.LUT R11, R28, 0xffff, RZ, 0xc0, !PT ;  /* 0x0000ffff1c0b7812 */ /* 0x000fc800078ec0ff */
[----:B------:R-:W-:Y:S01]  /*b4660*/  STL.64 [R1+0x3b0], R26 ;  /* 0x0003b01a01007387 */ /* 0x000fe20000100a00 */
[----:B------:R-:W-:Y:S02]  /*b4670*/  LOP3.LUT R15, R15, 0xffff, RZ, 0xc0, !PT ;  /* 0x0000ffff0f0f7812 */ /* 0x000fe400078ec0ff */
[----:B--2---:R-:W-:Y:S02]  /*b4680*/  F2FP.SATFINITE.E5M2.F32.PACK_AB_MERGE_C R18, R17, R24, RZ ;  /* 0x000000181112723e */ /* 0x004fe400048060ff */
[----:B------:R-:W-:-:S03]  /*b4690*/  LOP3.LUT R17, R22, 0xffff, RZ, 0xc0, !PT ;  /* 0x0000ffff16117812 */ /* 0x000fc600078ec0ff */
[----:B------:R-:W-:Y:S04]  /*b46a0*/  STL [R1+0xe0], R18 ;  /* 0x0000e01201007387 */ /* 0x000fe80000100800 */
[----:B------:R-:W2:Y:S04]  /*b46b0*/  LDL.LU R22, [R1+0xb0] ;  /* 0x0000b00001167983 */ /* 0x000ea80000300800 */
[----:B------:R0:W-:Y:S04]  /*b46c0*/  STL [R1+0xa70], R10 ;  /* 0x000a700a01007387 */ /* 0x0001e80000100800 */
[----:B------:R-:W4:Y:S01]  /*b46d0*/  LDL.LU R28, [R1+0x68] ;  /* 0x00006800011c7983 */ /* 0x000f220000300800 */
[----:B0-----:R-:W-:-:S02]  /*b46e0*/  SHF.R.U32.HI R10, RZ, 0x8, R17 ;  /* 0x00000008ff0a7819 */ /* 0x001fc40000011611 */
[--C-:B------:R-:W-:Y:S02]  /*b46f0*/  PRMT R17, R17, 0x3340, R11.reuse ;  /* 0x0000334011117816 */ /* 0x100fe4000000000b */
[----:B------:R-:W-:Y:S02]  /*b4700*/  SHF.R.U32.HI R11, RZ, 0x8, R11 ;  /* 0x00000008ff0b7819 */ /* 0x000fe4000001160b */
[----:B------:R-:W-:Y:S02]  /*b4710*/  PRMT R18, R15, 0x3340, R0 ;  /* 0x000033400f127816 */ /* 0x000fe40000000000 */
[----:B------:R-:W-:Y:S02]  /*b4720*/  LOP3.LUT R10, R10, 0xffff, RZ, 0xc0, !PT ;  /* 0x0000ffff0a0a7812 */ /* 0x000fe400078ec0ff */
[----:B------:R-:W-:Y:S02]  /*b4730*/  LOP3.LUT R11, R11, 0xffff, RZ, 0xc0, !PT ;  /* 0x0000ffff0b0b7812 */ /* 0x000fe400078ec0ff */
[----:B------:R-:W-:-:S02]  /*b4740*/  PRMT R18, R17, 0x5410, R18 ;  /* 0x0000541011127816 */ /* 0x000fc40000000012 */
[----:B------:R-:W-:Y:S02]  /*b4750*/  PRMT R17, R10, 0x3340, R11 ;  /* 0x000033400a117816 */ /* 0x000fe4000000000b */
[----:B------:R-:W-:Y:S02]  /*b4760*/  LOP3.LUT R10, R12, 0xffff, RZ, 0xc0, !PT ;  /* 0x0000ffff0c0a7812 */ /* 0x000fe400078ec0ff */
[----:B---3--:R-:W-:Y:S02]  /*b4770*/  LOP3.LUT R11, R23, 0xffff, RZ, 0xc0, !PT ;  /* 0x0000ffff170b7812 */ /* 0x008fe400078ec0ff */
[----:B------:R-:W-:Y:S01]  /*b4780*/  LOP3.LUT R12, R29, 0xffff, RZ, 0xc0, !PT ;  /* 0x0000ffff1d0c7812 */ /* 0x000fe200078ec0ff */
[----:B------:R0:W-:Y:S04]  /*b4790*/  STL [R1+0x320], R18 ;  /* 0x0003201201007387 */ /* 0x0001e80000100800 */
[----:B------:R1:W-:Y:S01]  /*b47a0*/  STL [R1+0x24c], R17 ;  /* 0x00024c1101007387 */ /* 0x0003e20000100800 */
[----:B------:R-:W-:-:S02]  /*b47b0*/  SHF.R.U32.HI R15, RZ, 0x8, R15 ;  /* 0x00000008ff0f7819 */ /* 0x000fc4000001160f */
[----:B------:R-:W-:Y:S02]  /*b47c0*/  IADD3 R26, P3, R25, R0, RZ ;  /* 0x00000000191a7210 */ /* 0x000fe40007f7e0ff */
[----:B0-----:R-:W-:Y:S02]  /*b47d0*/  PRMT R18, R11, 0x3340, R0 ;  /* 0x000033400b127816 */ /* 0x001fe40000000000 */
[----:B-1----:R-:W-:Y:S02]  /*b47e0*/  PRMT R17, R10, 0x3340, R12 ;  /* 0x000033400a117816 */ /* 0x002fe4000000000c */
[----:B------:R-:W-:Y:S02]  /*b47f0*/  SHF.R.U32.HI R10, RZ, 0x8, R10 ;  /* 0x00000008ff0a7819 */ /* 0x000fe4000001160a */
[----:B------:R-:W-:Y:S02]  /*b4800*/  SHF.R.U32.HI R12, RZ, 0x8, R12 ;  /* 0x00000008ff0c7819 */ /* 0x000fe4000001160c */
[----:B------:R-:W-:-:S02]  /*b4810*/  PRMT R18, R17, 0x5410, R18 ;  /* 0x0000541011127816 */ /* 0x000fc40000000012 */
[----:B------:R-:W-:Y:S02]  /*b4820*/  SHF.R.S32.HI R17, RZ, 0x1f, R25 ;  /* 0x0000001fff117819 */ /* 0x000fe40000011419 */
[----:B------:R-:W-:Y:S02]  /*b4830*/  LOP3.LUT R15, R15, 0xffff, RZ, 0xc0, !PT ;  /* 0x0000ffff0f0f7812 */ /* 0x000fe400078ec0ff */
[----:B------:R-:W-:Y:S02]  /*b4840*/  LOP3.LUT R10, R10, 0xffff, RZ, 0xc0, !PT ;  /* 0x0000ffff0a0a7812 */ /* 0x000fe400078ec0ff */
[----:B------:R-:W-:Y:S01]  /*b4850*/  LOP3.LUT R12, R12, 0xffff, RZ, 0xc0, !PT ;  /* 0x0000ffff0c0c7812 */ /* 0x000fe200078ec0ff */
[----:B------:R-:W-:Y:S01]  /*b4860*/  IMAD.X R27, R17, 0x1, R2, P3 ;  /* 0x00000001111b7824 */ /* 0x000fe200018e0602 */
[----:B------:R-:W-:Y:S02]  /*b4870*/  PRMT R15, R15, 0x3340, R0 ;  /* 0x000033400f0f7816 */ /* 0x000fe40000000000 */
[----:B------:R-:W-:Y:S01]  /*b4880*/  PRMT R10, R10, 0x3340, R12 ;  /* 0x000033400a0a7816 */ /* 0x000fe2000000000c */
[----:B------:R0:W-:Y:S04]  /*b4890*/  STL [R1+0x254], R18 ;  /* 0x0002541201007387 */ /* 0x0001e80000100800 */
[----:B------:R-:W-:Y:S04]  /*b48a0*/  STL.64 [R1+0x350], R26 ;  /* 0x0003501a01007387 */ /* 0x000fe80000100a00 */
[----:B------:R-:W-:Y:S04]  /*b48b0*/  STL [R1+0x4c], R15 ;  /* 0x00004c0f01007387 */ /* 0x000fe80000100800 */
[----:B------:R-:W3:Y:S04]  /*b48c0*/  LDL.LU R23, [R1+0x428] ;  /* 0x0004280001177983 */ /* 0x000ee80000300800 */
[----:B------:R1:W-:Y:S01]  /*b48d0*/  STL [R1+0x250], R10 ;  /* 0x0002500a01007387 */ /* 0x0003e20000100800 */
[----:B0-----:R-:W-:-:S03]  /*b48e0*/  LOP3.LUT R18, R16, 0xffff, RZ, 0xc0, !PT ;  /* 0x0000ffff10127812 */ /* 0x001fc600078ec0ff */
[----:B-1----:R-:W3:Y:S04]  /*b48f0*/  LDL.LU R10, [R1+0x5c] ;  /* 0x00005c00010a7983 */ /* 0x002ee80000300800 */
[----:B------:R-:W3:Y:S04]  /*b4900*/  LDL.LU R15, [R1+0xb8] ;  /* 0x0000b800010f7983 */ /* 0x000ee80000300800 */
[----:B------:R-:W3:Y:S04]  /*b4910*/  LDL.LU R12, [R1+0x424] ;  /* 0x00042400010c7983 */ /* 0x000ee80000300800 */
[----:B------:R-:W3:Y:S04]  /*b4920*/  LDL.LU R29, [R1+0x58] ;  /* 0x00005800011d7983 */ /* 0x000ee80000300800 */
[----:B------:R-:W3:Y:S01]  /*b4930*/  LDL.LU R16, [R1+0x3328] ;  /* 0x0033280001107983 */ /* 0x000ee20000300800 */
[----:B----4-:R-:W-:-:S03]  /*b4940*/  LOP3.LUT R24, R28, 0xffff, RZ, 0xc0, !PT ;  /* 0x0000ffff1c187812 */ /* 0x010fc600078ec0ff */
[----:B------:R-:W4:Y:S01]  /*b4950*/  LDL.LU R28, [R1+0xac] ;  /* 0x0000ac00011c7983 */ /* 0x000f220000300800 */
[----:B--2---:R-:W-:Y:S02]  /*b4960*/  LOP3.LUT R22, R22, 0xffff, RZ, 0xc0, !PT ;  /* 0x0000ffff16167812 */ /* 0x004fe400078ec0ff */
[----:B------:R-:W-:Y:S02]  /*b4970*/  PRMT R27, R18, 0x3340, R0 ;  /* 0x00003340121b7816 */ /* 0x000fe40000000000 */
[----:B------:R-:W-:-:S04]  /*b4980*/  PRMT R26, R22, 0x3340, R24 ;  /* 0x00003340161a7816 */ /* 0x000fc80000000018 */
[----:B------:R-:W-:Y:S02]  /*b4990*/  PRMT R27, R26, 0x5410, R27 ;  /* 0x000054101a1b7816 */ /* 0x000fe4000000001b */
[----:B------:R-:W-:Y:S02]  /*b49a0*/  IADD3 R26, P3, R25, R3, RZ ;  /* 0x00000003191a7210 */ /* 0x000fe40007f7e0ff */
[----:B------:R-:W-:Y:S02]  /*b49b0*/  SHF.R.U32.HI R22, RZ, 0x8, R22 ;  /* 0x00000008ff167819 */ /* 0x000fe40000011616 */
[----:B------:R-:W-:Y:S01]  /*b49c0*/  SHF.R.U32.HI R24, RZ, 0x8, R24 ;  /* 0x00000008ff187819 */ /* 0x000fe20000011618 */
[----:B------:R0:W-:Y:S01]  /*b49d0*/  STL [R1+0x258], R27 ;  /* 0x0002581b01007387 */ /* 0x0001e20000100800 */
[----:B------:R-:W-:Y:S02]  /*b49e0*/  LOP3.LUT R22, R22, 0xffff, RZ, 0xc0, !PT ;  /* 0x0000ffff16167812 */ /* 0x000fe400078ec0ff */
[----:B------:R-:W-:-:S02]  /*b49f0*/  LOP3.LUT R24, R24, 0xffff, RZ, 0xc0, !PT ;  /* 0x0000ffff18187812 */ /* 0x000fc400078ec0ff */
[----:B------:R-:W-:Y:S01]  /*b4a00*/  SHF.R.U32.HI R18, RZ, 0x8, R18 ;  /* 0x00000008ff127819 */ /* 0x000fe20000011612 */
[----:B0-----:R-:W-:Y:S01]  /*b4a10*/  IMAD.X R27, R17, 0x1, R4, P3 ;  /* 0x00000001111b7824 */ /* 0x001fe200018e0604 */
[----:B------:R-:W-:-:S04]  /*b4a20*/  PRMT R24, R22, 0x3340, R24 ;  /* 0x0000334016187816 */ /* 0x000fc80000000018 */
[----:B------:R0:W-:Y:S04]  /*b4a30*/  STL.64 [R1+0x358], R26 ;  /* 0x0003581a01007387 */ /* 0x0001e80000100a00 */
[----:B------:R-:W2:Y:S01]  /*b4a40*/  LDL.LU R22, [R1+0x218] ;  /* 0x0002180001167983 */ /* 0x000ea20000300800 */
[----:B------:R-:W-:Y:S02]  /*b4a50*/  SHF.R.U32.HI R11, RZ, 0x8, R11 ;  /* 0x00000008ff0b7819 */ /* 0x000fe4000001160b */
[----:B------:R-:W-:Y:S01]  /*b4a60*/  LOP3.LUT R18, R18, 0xffff, RZ, 0xc0, !PT ;  /* 0x0000ffff12127812 */ /* 0x000fe200078ec0ff */
[----:B------:R1:W-:Y:S01]  /*b4a70*/  STL [R1+0x248], R24 ;  /* 0x0002481801007387 */ /* 0x0003e20000100800 */
[----:B0-----:R-:W-:Y:S02]  /*b4a80*/  IADD3 R26, P3, R25, R5, RZ ;  /* 0x00000005191a7210 */ /* 0x001fe40007f7e0ff */
[----:B------:R-:W-:-:S03]  /*b4a90*/  LOP3.LUT R11, R11, 0xffff, RZ, 0xc0, !PT ;  /* 0x0000ffff0b0b7812 */ /* 0x000fc600078ec0ff */
[----:B------:R-:W-:Y:S01]  /*b4aa0*/  IMAD.X R27, R17, 0x1, R7, P3 ;  /* 0x00000001111b7824 */ /* 0x000fe200018e0607 */
[----:B-1----:R-:W-:Y:S02]  /*b4ab0*/  IADD3 R24, P3, R25, R6, RZ ;  /* 0x0000000619187210 */ /* 0x002fe40007f7e0ff */
[--C-:B------:R-:W-:Y:S02]  /*b4ac0*/  PRMT R18, R18, 0x3340, R0.reuse ;  /* 0x0000334012127816 */ /* 0x100fe40000000000 */
[----:B------:R-:W-:Y:S01]  /*b4ad0*/  PRMT R11, R11, 0x3340, R0 ;  /* 0x000033400b0b7816 */ /* 0x000fe20000000000 */
[----:B------:R-:W-:Y:S02]  /*b4ae0*/  IMAD.X R25, R17, 0x1, R8, P3 ;  /* 0x0000000111197824 */ /* 0x000fe400018e0608 */
[----:B------:R-:W-:Y:S04]  /*b4af0*/  STL [R1+0xb0], R18 ;  /* 0x0000b01201007387 */ /* 0x000fe80000100800 */
[----:B------:R-:W-:Y:S01]  /*b4b00*/  STL.64 [R1+0x3c0], R26 ;  /* 0x0003c01a01007387 */ /* 0x000fe20000100a00 */
[----:B---3--:R-:W-:-:S03]  /*b4b10*/  LOP3.LUT R23, R23, 0xffff, RZ, 0xc0, !PT ;  /* 0x0000ffff17177812 */ /* 0x008fc600078ec0ff */
[----:B------:R-:W-:Y:S04]  /*b4b20*/  STL.64 [R1+0x3f8], R24 ;  /* 0x0003f81801007387 */ /* 0x000fe80000100a00 */
[----:B------:R0:W-:Y:S01]  /*b4b30*/  STL [R1+0x88], R11 ;  /* 0x0000880b01007387 */ /* 0x0001e20000100800 */
[----:B------:R-:W-:Y:S02]  /*b4b40*/  LOP3.LUT R15, R15, 0xffff, RZ, 0xc0, !PT ;  /* 0x0000ffff0f0f7812 */ /* 0x000fe400078ec0ff */
[----:B0-----:R-:W-:Y:S02]  /*b4b50*/  LOP3.LUT R11, R12, 0xffff, RZ, 0xc0, !PT ;  /* 0x0000ffff0c0b7812 */ /* 0x001fe400078ec0ff */
[----:B------:R-:W-:Y:S02]  /*b4b60*/  LOP3.LUT R25, R10, 0xffff, RZ, 0xc0, !PT ;  /* 0x0000ffff0a197812 */ /* 0x000fe400078ec0ff */
[----:B------:R-:W-:Y:S01]  /*b4b70*/  LOP3.LUT R10, R29, 0xffff, RZ, 0xc0, !PT ;  /* 0x0000ffff1d0a7812 */ /* 0x000fe200078ec0ff */
[----:B------:R-:W3:Y:S04]  /*b4b80*/  LDL.LU R12, [R1+0x420] ;  /* 0x00042000010c7983 */ /* 0x000ee80000300800 */
[----:B------:R-:W3:Y:S01]  /*b4b90*/  LDL.LU R29, [R1+0x44] ;  /* 0x00004400011d7983 */ /* 0x000ee20000300800 */
[----:B------:R-:W-:-:S02]  /*b4ba0*/  PRMT R26, R25, 0x3340, R0 ;  /* 0x00003340191a7816 */ /* 0x000fc40000000000 */
[--C-:B------:R-:W-:Y:S01]  /*b4bb0*/  PRMT R24, R23, 0x3340, R15.reuse ;  /* 0x0000334017187816 */ /* 0x100fe2000000000f */
[----:B------:R-:W3:Y:S03]  /*b4bc0*/  LDL.LU R18, [R1+0xa0] ;  /* 0x0000a00001127983 */ /* 0x000ee60000300800 */
[----:B------:R-:W-:Y:S02]  /*b4bd0*/  PRMT R27, R24, 0x5410, R26 ;  /* 0x00005410181b7816 */ /* 0x000fe4000000001a */
[----:B------:R-:W-:Y:S02]  /*b4be0*/  PRMT R26, R10, 0x3340, R0 ;  /* 0x000033400a1a7816 */ /* 0x000fe40000000000 */
[----:B------:R-:W-:Y:S02]  /*b4bf0*/  SHF.R.U32.HI R15, RZ, 0x8, R15 ;  /* 0x00000008ff0f7819 */ /* 0x000fe4000001160f */
[----:B------:R-:W-:Y:S01]  /*b4c00*/  SHF.R.U32.HI R23, RZ, 0x8, R23 ;  /* 0x00000008ff177819 */ /* 0x000fe20000011617 */
[----:B------:R-:W-:Y:S01]  /*b4c10*/  STL [R1+0x310], R27 ;  /* 0x0003101b01007387 */ /* 0x000fe20000100800 */
[----:B----4-:R-:W-:-:S04]  /*b4c20*/  LOP3.LUT R17, R28, 0xffff, RZ, 0xc0, !PT ;  /* 0x0000ffff1c117812 */ /* 0x010fc800078ec0ff */
[----:B------:R-:W-:-:S04]  /*b4c30*/  PRMT R24, R11, 0x3340, R17 ;  /* 0x000033400b187816 */ /* 0x000fc80000000011 */
[----:B------:R-:W-:Y:S02]  /*b4c40*/  PRMT R24, R24, 0x5410, R26 ;  /* 0x0000541018187816 */ /* 0x000fe4000000001a */
[----:B------:R-:W-:-:S03]  /*b4c50*/  LOP3.LUT R26, R15, 0xffff, RZ, 0xc0, !PT ;  /* 0x0000ffff0f1a7812 */ /* 0x000fc600078ec0ff */
[----:B------:R0:W-:Y:S04]  /*b4c60*/  STL [R1+0x314], R24 ;  /* 0x0003141801007387 */ /* 0x0001e80000100800 */
[----:B------:R-:W4:Y:S01]  /*b4c70*/  LDL.LU R15, [R1+0x40c] ;  /* 0x00040c00010f7983 */ /* 0x000f220000300800 */
[----:B0-----:R-:W-:-:S03]  /*b4c80*/  LOP3.LUT R24, R23, 0xffff, RZ, 0xc0, !PT ;  /* 0x0000ffff17187812 */ /* 0x001fc600078ec0ff */
[----:B------:R-:W4:Y:S04]  /*b4c90*/  LDL.LU R23, [R1+0xb4] ;  /* 0x0000b40001177983 */ /* 0x000f280000300800 */
[----:B------:R-:W4:Y:S01]  /*b4ca0*/  LDL.LU R28, [R1+0x40] ;  /* 0x00004000011c7983 */ /* 0x000f220000300800 */
[----:B------:R-:W-:Y:S02]  /*b4cb0*/  SHF.R.U32.HI R11, RZ, 0x8, R11 ;  /* 0x00000008ff0b7819 */ /* 0x000fe4000001160b */
[----:B------:R-:W-:Y:S02]  /*b4cc0*/  SHF.R.U32.HI R17, RZ, 0x8, R17 ;  /* 0x00000008ff117819 */ /* 0x000fe40000011611 */
[----:B------:R-:W-:Y:S02]  /*b4cd0*/  PRMT R26, R24, 0x3340, R26 ;  /* 0x00003340181a7816 */ /* 0x000fe4000000001a */
[----:B------:R-:W-:-:S02]  /*b4ce0*/  LOP3.LUT R11, R11, 0xffff, RZ, 0xc0, !PT ;  /* 0x0000ffff0b0b7812 */ /* 0x000fc400078ec0ff */
[----:B------:R-:W-:Y:S02]  /*b4cf0*/  LOP3.LUT R17, R17, 0xffff, RZ, 0xc0, !PT ;  /* 0x0000ffff11117812 */ /* 0x000fe400078ec0ff */
[----:B------:R-:W-:Y:S01]  /*b4d00*/  SHF.R.U32.HI R10, RZ, 0x8, R10 ;  /* 0x00000008ff0a7819 */ /* 0x000fe2000001160a */
[----:B------:R0:W-:Y:S01]  /*b4d10*/  STL [R1+0x240], R26 ;  /* 0x0002401a01007387 */ /* 0x0001e20000100800 */
[----:B--2---:R-:W-:Y:S02]  /*b4d20*/  SHF.R.S32.HI R24, RZ, 0x1f, R22 ;  /* 0x0000001fff187819 */ /* 0x004fe40000011416 */
[----:B------:R-:W-:Y:S02]  /*b4d30*/  PRMT R11, R11, 0x3340, R17 ;  /* 0x000033400b0b7816 */ /* 0x000fe40000000011 */
[----:B------:R-:W-:Y:S02]  /*b4d40*/  LOP3.LUT R10, R10, 0xffff, RZ, 0xc0, !PT ;  /* 0x0000ffff0a0a7812 */ /* 0x000fe400078ec0ff */
[----:B0-----:R-:W-:Y:S01]  /*b4d50*/  IADD3 R26, P3, R22, R0, RZ ;  /* 0x00000000161a7210 */ /* 0x001fe20007f7e0ff */
[----:B------:R0:W-:Y:S04]  /*b4d60*/  STL [R1+0x238], R11 ;  /* 0x0002380b01007387 */ /* 0x0001e80000100800 */
[----:B------:R-:W-:Y:S01]  /*b4d70*/  IMAD.X R27, R24, 0x1, R2, P3 ;  /* 0x00000001181b7824 */ /* 0x000fe200018e0602 */
[----:B0-----:R-:W-:-:S04]  /*b4d80*/  PRMT R11, R10, 0x3340, R0 ;  /* 0x000033400a0b7816 */ /* 0x001fc80000000000 */
[----:B------:R-:W-:Y:S01]  /*b4d90*/  STL.64 [R1+0x3f0], R26 ;  /* 0x0003f01a01007387 */ /* 0x000fe20000100a00 */
[----:B------:R-:W-:-:S03]  /*b4da0*/  SHF.R.U32.HI R25, RZ, 0x8, R25 ;  /* 0x00000008ff197819 */ /* 0x000fc60000011619 */
[----:B------:R0:W-:Y:S01]  /*b4db0*/  STL [R1+0xac], R11 ;  /* 0x0000ac0b01007387 */ /* 0x0001e20000100800 */
[----:B------:R-:W-:-:S03]  /*b4dc0*/  LOP3.LUT R25, R25, 0xffff, RZ, 0xc0, !PT ;  /* 0x0000ffff19197812 */ /* 0x000fc600078ec0ff */
[----:B0-----:R-:W2:Y:S01]  /*b4dd0*/  LDL.LU R11, [R1+0x408] ;  /* 0x00040800010b7983 */ /* 0x001ea20000300800 */
[----:B---3--:R-:W-:Y:S02]  /*b4de0*/  LOP3.LUT R17, R12, 0xffff, RZ, 0xc0, !PT ;  /* 0x0000ffff0c117812 */ /* 0x008fe400078ec0ff */
[----:B------:R-:W-:Y:S01]  /*b4df0*/  LOP3.LUT R10, R29, 0xffff, RZ, 0xc0, !PT ;  /* 0x0000ffff1d0a7812 */ /* 0x000fe200078ec0ff */
[----:B------:R-:W3:Y:S04]  /*b4e00*/  LDL.LU R12, [R1+0x30] ;  /* 0x00003000010c7983 */ /* 0x000ee80000300800 */
[----:B------:R-:W3:Y:S01]  /*b4e10*/  LDL.LU R29, [R1+0x9c] ;  /* 0x00009c00011d7983 */ /* 0x000ee20000300800 */
[----:B------:R-:W-:Y:S02]  /*b4e20*/  LOP3.LUT R18, R18, 0xffff, RZ, 0xc0, !PT ;  /* 0x0000ffff12127812 */ /* 0x000fe400078ec0ff */
[----:B------:R-:W-:-:S02]  /*b4e30*/  PRMT R27, R10, 0x3340, R0 ;  /* 0x000033400a1b7816 */ /* 0x000fc40000000000 */
[--C-:B------:R-:W-:Y:S02]  /*b4e40*/  PRMT R26, R17, 0x3340, R18.reuse ;  /* 0x00003340111a7816 */ /* 0x100fe40000000012 */
[----:B------:R-:W-:Y:S02]  /*b4e50*/  SHF.R.U32.HI R17, RZ, 0x8, R17 ;  /* 0x00000008ff117819 */ /* 0x000fe40000011611 */
[----:B------:R-:W-:Y:S02]  /*b4e60*/  SHF.R.U32.HI R18, RZ, 0x8, R18 ;  /* 0x00000008ff127819 */ /* 0x000fe40000011612 */
[----:B------:R-:W-:Y:S02]  /*b4e70*/  PRMT R25, R25, 0x3340, R0 ;  /* 0x0000334019197816 */ /* 0x000fe40000000000 */
[----:B------:R-:W-:Y:S02]  /*b4e80*/  PRMT R26, R26, 0x5410, R27 ;  /* 0x000054101a1a7816 */ /* 0x000fe4000000001b */
[----:B------:R-:W-:-:S02]  /*b4e90*/  LOP3.LUT R17, R17, 0xffff, RZ, 0xc0, !PT ;  /* 0x0000ffff11117812 */ /* 0x000fc400078ec0ff */
[----:B------:R-:W-:-:S04]  /*b4ea0*/  LOP3.LUT R18, R18, 0xffff, RZ, 0xc0, !PT ;  /* 0x0000ffff12127812 */ /* 0x000fc800078ec0ff */
[----:B------:R-:W-:Y:S01]  /*b4eb0*/  PRMT R17, R17, 0x3340, R18 ;  /* 0x0000334011117816 */ /* 0x000fe20000000012 */
[----:B------:R-:W-:Y:S04]  /*b4ec0*/  STL [R1+0x318], R26 ;  /* 0x0003181a01007387 */ /* 0x000fe80000100800 */
[----:B------:R0:W-:Y:S04]  /*b4ed0*/  STL [R1+0xa0], R25 ;  /* 0x0000a01901007387 */ /* 0x0001e80000100800 */
[----:B------:R1:W-:Y:S01]  /*b4ee0*/  STL [R1+0x244], R17 ;  /* 0x0002441101007387 */ /* 0x0003e20000100800 */
[----:B----4-:R-:W-:-:S04]  /*b4ef0*/  LOP3.LUT R15, R15, 0xffff, RZ, 0xc0, !PT ;  /* 0x0000ffff0f0f7812 */ /* 0x010fc800078ec0ff */
[----:B------:R-:W-:Y:S01]  /*b4f00*/  SHF.R.U32.HI R18, RZ, 0x8, R15 ;  /* 0x00000008ff127819 */ /* 0x000fe2000001160f */
[----:B------:R4:W-:Y:S01]  /*b4f10*/  STL [R1+0x10e4], R15 ;  /* 0x0010e40f01007387 */ /* 0x0009e20000100800 */
[----:B0-----:R-:W-:Y:S02]  /*b4f20*/  LOP3.LUT R25, R23, 0xffff, RZ, 0xc0, !PT ;  /* 0x0000ffff17197812 */ /* 0x001fe400078ec0ff */
[----:B-1----:R-:W-:Y:S01]  /*b4f30*/  LOP3.LUT R17, R28, 0xffff, RZ, 0xc0, !PT ;  /* 0x0000ffff1c117812 */ /* 0x002fe200078ec0ff */
[----:B----4-:R-:W4:Y:S04]  /*b4f40*/  LDL.LU R15, [R1+0x41c] ;  /* 0x00041c00010f7983 */ /* 0x010f280000300800 */
[----:B------:R0:W-:Y:S04]  /*b4f50*/  STL [R1+0x10e0], R25 ;  /* 0x0010e01901007387 */ /* 0x0001e80000100800 */
[----:B------:R-:W4:Y:S04]  /*b4f60*/  LDL.LU R23, [R1+0x34] ;  /* 0x0000340001177983 */ /* 0x000f280000300800 */
[----:B------:R1:W-:Y:S04]  /*b4f70*/  STL [R1+0x10dc], R17 ;  /* 0x0010dc1101007387 */ /* 0x0003e80000100800 */
[----:B------:R-:W4:Y:S01]  /*b4f80*/  LDL.LU R28, [R1+0xa8] ;  /* 0x0000a800011c7983 */ /* 0x000f220000300800 */
[----:B------:R-:W-:-:S02]  /*b4f90*/  LOP3.LUT R18, R18, 0xffff, RZ, 0xc0, !PT ;  /* 0x0000ffff12127812 */ /* 0x000fc400078ec0ff */
[----:B0-----:R-:W-:Y:S02]  /*b4fa0*/  SHF.R.U32.HI R25, RZ, 0x8, R25 ;  /* 0x00000008ff197819 */ /* 0x001fe40000011619 */
[----:B-1----:R-:W-:Y:S02]  /*b4fb0*/  SHF.R.U32.HI R17, RZ, 0x8, R17 ;  /* 0x00000008ff117819 */ /* 0x002fe40000011611 */
[----:B------:R-:W-:Y:S02]  /*b4fc0*/  LOP3.LUT R25, R25, 0xffff, RZ, 0xc0, !PT ;  /* 0x0000ffff19197812 */ /* 0x000fe400078ec0ff */
[----:B------:R-:W-:Y:S02]  /*b4fd0*/  LOP3.LUT R17, R17, 0xffff, RZ, 0xc0, !PT ;  /* 0x0000ffff11117812 */ /* 0x000fe400078ec0ff */
[----:B------:R-:W-:Y:S02]  /*b4fe0*/  PRMT R25, R18, 0x3340, R25 ;  /* 0x0000334012197816 */ /* 0x000fe40000000019 */
[----:B------:R-:W-:-:S03]  /*b4ff0*/  PRMT R18, R17, 0x3340, R0 ;  /* 0x0000334011127816 */ /* 0x000fc60000000000 */
[----:B------:R0:W-:Y:S04]  /*b5000*/  STL [R1+0x234], R25 ;  /* 0x0002341901007387 */ /* 0x0001e80000100800 */
[----:B------:R1:W-:Y:S01]  /*b5010*/  STL [R1+0xbc], R18 ;  /* 0x0000bc1201007387 */ /* 0x0003e20000100800 */
[----:B------:R-:W-:Y:S02]  /*b5020*/  IADD3 R26, P3, R22, R3, RZ ;  /* 0x00000003161a7210 */ /* 0x000fe40007f7e0ff */
[----:B------:R-:W-:-:S04]  /*b5030*/  SHF.R.U32.HI R10, RZ, 0x8, R10 ;  /* 0x00000008ff0a7819 */ /* 0x000fc8000001160a */
[----:B------:R-:W-:Y:S02]  /*b5040*/  LOP3.LUT R10, R10, 0xffff, RZ, 0xc0, !PT ;  /* 0x0000ffff0a0a7812 */ /* 0x000fe400078ec0ff */
[----:B--2---:R-:W-:Y:S02]  /*b5050*/  LOP3.LUT R11, R11, 0xffff, RZ, 0xc0, !PT ;  /* 0x0000ffff0b0b7812 */ /* 0x004fe400078ec0ff */
[----:B---3--:R-:W-:Y:S02]  /*b5060*/  LOP3.LUT R17, R12, 0xffff, RZ, 0xc0, !PT ;  /* 0x0000ffff0c117812 */ /* 0x008fe400078ec0ff */
[----:B------:R-:W-:Y:S02]  /*b5070*/  LOP3.LUT R12, R29, 0xffff, RZ, 0xc0, !PT ;  /* 0x0000ffff1d0c7812 */ /* 0x000fe400078ec0ff */
[----:B0-----:R-:W-:Y:S02]  /*b5080*/  PRMT R25, R17, 0x3340, R0 ;  /* 0x0000334011197816 */ /* 0x001fe40000000000 */
[----:B-1----:R-:W-:-:S02]  /*b5090*/  PRMT R18, R11, 0x3340, R12 ;  /* 0x000033400b127816 */ /* 0x002fc4000000000c */
[----:B------:R-:W-:Y:S02]  /*b50a0*/  SHF.R.U32.HI R11, RZ, 0x8, R11 ;  /* 0x00000008ff0b7819 */ /* 0x000fe4000001160b */
[----:B------:R-:W-:Y:S02]  /*b50b0*/  SHF.R.U32.HI R12, RZ, 0x8, R12 ;  /* 0x00000008ff0c7819 */ /* 0x000fe4000001160c */
[----:B------:R-:W-:Y:S01]  /*b50c0*/  PRMT R18, R18, 0x5410, R25 ;  /* 0x0000541012127816 */ /* 0x000fe20000000019 */
[----:B------:R-:W-:Y:S01]  /*b50d0*/  IMAD.X R27, R24, 0x1, R4, P3 ;  /* 0x00000001181b7824 */ /* 0x000fe200018e0604 */
[----:B------:R-:W-:Y:S02]  /*b50e0*/  LOP3.LUT R11, R11, 0xffff, RZ, 0xc0, !PT ;  /* 0x0000ffff0b0b7812 */ /* 0x000fe400078ec0ff */
[----:B------:R-:W-:Y:S01]  /*b50f0*/  LOP3.LUT R12, R12, 0xffff, RZ, 0xc0, !PT ;  /* 0x0000ffff0c0c7812 */ /* 0x000fe200078ec0ff */
[----:B------:R0:W-:Y:S04]  /*b5100*/  STL [R1+0x300], R18 ;  /* 0x0003001201007387 */ /* 0x0001e80000100800 */
[----:B------:R1:W-:Y:S01]  /*b5110*/  STL.64 [R1+0x408], R26 ;  /* 0x0004081a01007387 */ /* 0x0003e20000100a00 */
[----:B------:R-:W-:-:S03]  /*b5120*/  PRMT R12, R11, 0x3340, R12 ;  /* 0x000033400b0c7816 */ /* 0x000fc6000000000c */
[----:B------:R-:W2:Y:S01]  /*b5130*/  LDL.LU R29, [R1+0x21c] ;  /* 0x00021c00011d7983 */ /* 0x000ea20000300800 */
[----:B0-----:R-:W-:-:S03]  /*b5140*/  PRMT R18, R10, 0x3340, R0 ;  /* 0x000033400a127816 */ /* 0x001fc60000000000 */
[----:B------:R-:W3:Y:S04]  /*b5150*/  LDL.LU R10, [R1+0x418] ;  /* 0x00041800010a7983 */ /* 0x000ee80000300800 */
[----:B------:R0:W-:Y:S04]  /*b5160*/  STL [R1+0xb8], R18 ;  /* 0x0000b81201007387 */ /* 0x0001e80000100800 */
[----:B------:R-:W2:Y:S04]  /*b5170*/  LDL.LU R11, [R1+0xa4] ;  /* 0x0000a400010b7983 */ /* 0x000ea80000300800 */
[----:B------:R0:W-:Y:S01]  /*b5180*/  STL [R1+0x23c], R12 ;  /* 0x00023c0c01007387 */ /* 0x0001e20000100800 */
[----:B-1----:R-:W-:-:S05]  /*b5190*/  IADD3 R26, P3, R22, R5, RZ ;  /* 0x00000005161a7210 */ /* 0x002fca0007f7e0ff */
[----:B------:R-:W-:Y:S01]  /*b51a0*/  IMAD.X R27, R24, 0x1, R7, P3 ;  /* 0x00000001181b7824 */ /* 0x000fe200018e0607 */
[----:B------:R-:W-:Y:S02]  /*b51b0*/  IADD3 R22, P3, R22, R6, RZ ;  /* 0x0000000616167210 */ /* 0x000fe40007f7e0ff */
[----:B----4-:R-:W-:Y:S02]  /*b51c0*/  LOP3.LUT R15, R15, 0xffff, RZ, 0xc0, !PT ;  /* 0x0000ffff0f0f7812 */ /* 0x010fe400078ec0ff */
[----:B0-----:R-:W-:Y:S02]  /*b51d0*/  LOP3.LUT R18, R23, 0xffff, RZ, 0xc0, !PT ;  /* 0x0000ffff17127812 */ /* 0x001fe400078ec0ff */
[----:B------:R-:W-:Y:S02]  /*b51e0*/  LOP3.LUT R12, R28, 0xffff, RZ, 0xc0, !PT ;  /* 0x0000ffff1c0c7812 */ /* 0x000fe400078ec0ff */
[----:B------:R-:W-:Y:S02]  /*b51f0*/  PRMT R25, R18, 0x3340, R0 ;  /* 0x0000334012197816 */ /* 0x000fe40000000000 */
[----:B------:R-:W-:-:S04]  /*b5200*/  PRMT R23, R15, 0x3340, R12 ;  /* 0x000033400f177816 */ /* 0x000fc8000000000c */
[----:B------:R-:W-:Y:S02]  /*b5210*/  PRMT R23, R23, 0x5410, R25 ;  /* 0x0000541017177816 */ /* 0x000fe40000000019 */
[----:B------:R-:W-:Y:S02]  /*b5220*/  SHF.R.U32.HI R15, RZ, 0x8, R15 ;  /* 0x00000008ff0f7819 */ /* 0x000fe4000001160f */
[----:B------:R-:W-:Y:S01]  /*b5230*/  SHF.R.U32.HI R12, RZ, 0x8, R12 ;  /* 0x00000008ff0c7819 */ /* 0x000fe2000001160c */
[----:B------:R0:W-:Y:S04]  /*b5240*/  STL [R1+0x304], R23 ;  /* 0x0003041701007387 */ /* 0x0001e80000100800 */
[----:B------:R-:W-:Y:S01]  /*b5250*/  STL.64 [R1+0x428], R26 ;  /* 0x0004281a01007387 */ /* 0x000fe20000100a00 */
[----:B------:R-:W-:Y:S01]  /*b5260*/  LOP3.LUT R15, R15, 0xffff, RZ, 0xc0, !PT ;  /* 0x0000ffff0f0f7812 */ /* 0x000fe200078ec0ff */
[----:B0-----:R-:W-:-:S05]  /*b5270*/  IMAD.X R23, R24, 0x1, R8, P3 ;  /* 0x0000000118177824 */ /* 0x001fca00018e0608 */
[----:B------:R0:W-:Y:S02]  /*b5280*/  STL.64 [R1+0x420], R22 ;  /* 0x0004201601007387 */ /* 0x0001e40000100a00 */
[----:B0-----:R-:W-:Y:S02]  /*b5290*/  LOP3.LUT R22, R12, 0xffff, RZ, 0xc0, !PT ;  /* 0x0000ffff0c167812 */ /* 0x001fe400078ec0ff */
[----:B------:R-:W4:Y:S04]  /*b52a0*/  LDL.LU R12, [R1+0x4c0] ;  /* 0x0004c000010c7983 */ /* 0x000f280000300800 */
[----:B------:R-:W4:Y:S01]  /*b52b0*/  LDL.LU R23, [R1+0xfc] ;  /* 0x0000fc0001177983 */ /* 0x000f220000300800 */
[----:B------:R-:W-:-:S03]  /*b52c0*/  PRMT R22, R15, 0x3340, R22 ;  /* 0x000033400f167816 */ /* 0x000fc60000000016 */
[----:B------:R-:W4:Y:S04]  /*b52d0*/  LDL.LU R15, [R1+0x6b4] ;  /* 0x0006b400010f7983 */ /* 0x000f280000300800 */
[----:B------:R0:W-:Y:S04]  /*b52e0*/  STL [R1+0x22c], R22 ;  /* 0x00022c1601007387 */ /* 0x0001e80000100800 */
[----:B0-----:R-:W4:Y:S04]  /*b52f0*/  LDL.LU R22, [R1+0x6c] ;  /* 0x00006c0001167983 */ /* 0x001f280000300800 */
[----:B------:R-:W4:Y:S01]  /*b5300*/  LDL.LU R28, [R1+0x204] ;  /* 0x00020400011c7983 */ /* 0x000f220000300800 */
[----:B------:R-:W-:-:S02]  /*b5310*/  SHF.R.U32.HI R18, RZ, 0x8, R18 ;  /* 0x00000008ff127819 */ /* 0x000fc40000011612 */
[----:B------:R-:W-:Y:S02]  /*b5320*/  SHF.R.U32.HI R17, RZ, 0x8, R17 ;  /* 0x00000008ff117819 */ /* 0x000fe40000011611 */
[----:B------:R-:W-:Y:S02]  /*b5330*/  LOP3.LUT R18, R18, 0xffff, RZ, 0xc0, !PT ;  /* 0x0000ffff12127812 */ /* 0x000fe400078ec0ff */
[----:B------:R-:W-:Y:S02]  /*b5340*/  LOP3.LUT R17, R17, 0xffff, RZ, 0xc0, !PT ;  /* 0x0000ffff11117812 */ /* 0x000fe400078ec0ff */
[--C-:B------:R-:W-:Y:S02]  /*b5350*/  PRMT R24, R18, 0x3340, R0.reuse ;  /* 0x0000334012187816 */ /* 0x100fe40000000000 */
[----:B------:R-:W-:Y:S02]  /*b5360*/  PRMT R18, R17, 0x3340, R0 ;  /* 0x0000334011127816 */ /* 0x000fe40000000000 */
[----:B---3--:R-:W-:-:S02]  /*b5370*/  LOP3.LUT R17, R10, 0xffff, RZ, 0xc0, !PT ;  /* 0x0000ffff0a117812 */ /* 0x008fc400078ec0ff */
[----:B------:R-:W-:Y:S01]  /*b5380*/  LOP3.LUT R10, R19, 0xffff, RZ, 0xc0, !PT ;  /* 0x0000ffff130a7812 */ /* 0x000fe200078ec0ff */
[----:B------:R-:W-:Y:S04]  /*b5390*/  STL [R1+0x9c], R24 ;  /* 0x00009c1801007387 */ /* 0x000fe80000100800 */
[----:B------:R2:W-:Y:S04]  /*b53a0*/  STL [R1+0xb4], R18 ;  /* 0x0000b41201007387 */ /* 0x0005e80000100800 */
[----:B------:R-:W3:Y:S01]  /*b53b0*/  LDL.LU R19, [R1+0x3324] ;  /* 0x0033240001137983 */ /* 0x000ee20000300800 */
[----:B--2---:R-:W-:-:S02]  /*b53c0*/  LOP3.LUT R18, R11, 0xffff, RZ, 0xc0, !PT ;  /* 0x0000ffff0b127812 */ /* 0x004fc400078ec0ff */
[----:B------:R-:W-:Y:S02]  /*b53d0*/  PRMT R24, R10, 0x3340, R0 ;  /* 0x000033400a187816 */ /* 0x000fe40000000000 */
[--C-:B------:R-:W-:Y:S02]  /*b53e0*/  PRMT R11, R17, 0x3340, R18.reuse ;  /* 0x00003340110b7816 */ /* 0x100fe40000000012 */
[----:B------:R-:W-:Y:S02]  /*b53f0*/  SHF.R.U32.HI R17, RZ, 0x8, R17 ;  /* 0x00000008ff117819 */ /* 0x000fe40000011611 */
[----:B------:R-:W-:Y:S02]  /*b5400*/  SHF.R.U32.HI R18, RZ, 0x8, R18 ;  /* 0x00000008ff127819 */ /* 0x000fe40000011612 */
[----:B------:R-:W-:Y:S02]  /*b5410*/  SHF.R.U32.HI R10, RZ, 0x8, R10 ;  /* 0x00000008ff0a7819 */ /* 0x000fe4000001160a */
[----:B------:R-:W-:-:S02]  /*b5420*/  PRMT R26, R11, 0x5410, R24 ;  /* 0x000054100b1a7816 */ /* 0x000fc40000000018 */
[----:B------:R-:W-:Y:S02]  /*b5430*/  SHF.R.S32.HI R11, RZ, 0x1f, R29 ;  /* 0x0000001fff0b7819 */ /* 0x000fe4000001141d */
[----:B------:R-:W-:Y:S02]  /*b5440*/  IADD3 R24, P3, R29, R0, RZ ;  /* 0x000000001d187210 */ /* 0x000fe40007f7e0ff */
[----:B------:R-:W-:Y:S02]  /*b5450*/  LOP3.LUT R17, R17, 0xffff, RZ, 0xc0, !PT ;  /* 0x0000ffff11117812 */ /* 0x000fe400078ec0ff */
[----:B------:R-:W-:Y:S02]  /*b5460*/  LOP3.LUT R18, R18, 0xffff, RZ, 0xc0, !PT ;  /* 0x0000ffff12127812 */ /* 0x000fe400078ec0ff */
[----:B------:R-:W-:Y:S01]  /*b5470*/  LOP3.LUT R10, R10, 0xffff, RZ, 0xc0, !PT ;  /* 0x0000ffff0a0a7812 */ /* 0x000fe200078ec0ff */
[----:B------:R-:W-:Y:S01]  /*b5480*/  IMAD.X R25, R11, 0x1, R2, P3 ;  /* 0x000000010b197824 */ /* 0x000fe200018e0602 */
[----:B------:R-:W-:-:S02]  /*b5490*/  PRMT R18, R17, 0x3340, R18 ;  /* 0x0000334011127816 */ /* 0x000fc40000000012 */
[----:B------:R-:W-:Y:S01]  /*b54a0*/  PRMT R17, R10, 0x3340, R0 ;  /* 0x000033400a117816 */ /* 0x000fe20000000000 */
[----:B------:R-:W-:Y:S04]  /*b54b0*/  STL [R1+0x1088], R26 ;  /* 0x0010881a01007387 */ /* 0x000fe80000100800 */
[----:B------:R-:W-:Y:S04]  /*b54c0*/  STL.64 [R1+0x418], R24 ;  /* 0x0004181801007387 */ /* 0x000fe80000100a00 */
[----:B------:R-:W-:Y:S01]  /*b54d0*/  STL [R1+0x230], R18 ;  /* 0x0002301201007387 */ /* 0x000fe20000100800 */
[----:B------:R-:W-:-:S03]  /*b54e0*/  LOP3.LUT R10, R13, 0xffff, RZ, 0xc0, !PT ;  /* 0x0000ffff0d0a7812 */ /* 0x000fc600078ec0ff */
[----:B------:R0:W-:Y:S04]  /*b54f0*/  STL [R1+0xa8], R17 ;  /* 0x0000a81101007387 */ /* 0x0001e80000100800 */
[----:B------:R-:W2:Y:S01]  /*b5500*/  LDL.LU R13, [R1+0x3320] ;  /* 0x00332000010d7983 */ /* 0x000ea20000300800 */
[----:B----4-:R-:W-:Y:S02]  /*b5510*/  LOP3.LUT R12, R12, 0xffff, RZ, 0xc0, !PT ;  /* 0x0000ffff0c0c7812 */ /* 0x010fe400078ec0ff */
[----:B0-----:R-:W-:Y:S02]  /*b5520*/  LOP3.LUT R17, R23, 0xffff, RZ, 0xc0, !PT ;  /* 0x0000ffff17117812 */ /* 0x001fe400078ec0ff */
[----:B------:R-:W-:Y:S02]  /*b5530*/  LOP3.LUT R18, R15, 0xffff, RZ, 0xc0, !PT ;  /* 0x0000ffff0f127812 */ /* 0x000fe400078ec0ff */
[----:B------:R-:W-:-:S02]  /*b5540*/  PRMT R15, R12, 0x3340, R17 ;  /* 0x000033400c0f7816 */ /* 0x000fc40000000011 */
[----:B------:R-:W-:Y:S02]  /*b5550*/  LOP3.LUT R25, R22, 0xffff, RZ, 0xc0, !PT ;  /* 0x0000ffff16197812 */ /* 0x000fe400078ec0ff */
[----:B------:R-:W-:Y:S02]  /*b5560*/  PRMT R22, R10, 0x3340, R0 ;  /* 0x000033400a167816 */ /* 0x000fe40000000000 */
[----:B------:R-:W-:Y:S02]  /*b5570*/  LOP3.LUT R26, R28, 0xffff, RZ, 0xc0, !PT ;  /* 0x0000ffff1c1a7812 */ /* 0x000fe400078ec0ff */
[----:B------:R-:W-:Y:S02]  /*b5580*/  PRMT R22, R15, 0x5410, R22 ;  /* 0x000054100f167816 */ /* 0x000fe40000000016 */
[----:B------:R-:W4:Y:S04]  /*b5590*/  LDL.LU R15, [R1+0x6bc] ;  /* 0x0006bc00010f7983 */ /* 0x000f280000300800 */
[----:B------:R0:W-:Y:S04]  /*b55a0*/  STL [R1+0x1084], R22 ;  /* 0x0010841601007387 */ /* 0x0001e80000100800 */
[----:B------:R-:W3:Y:S01]  /*b55b0*/  LDL.LU R24, [R1+0x90] ;  /* 0x0000900001187983 */ /* 0x000ee20000300800 */
[----:B------:R-:W-:-:S03]  /*b55c0*/  PRMT R23, R25, 0x3340, R0 ;  /* 0x0000334019177816 */ /* 0x000fc60000000000 */
[----:B------:R-:W2:Y:S01]  /*b55d0*/  LDL.LU R28, [R1+0x20c] ;  /* 0x00020c00011c7983 */ /* 0x000ea20000300800 */
[----:B0-----:R-:W-:Y:S02]  /*b55e0*/  PRMT R22, R18, 0x3340, R26 ;  /* 0x0000334012167816 */ /* 0x001fe4000000001a */
[----:B------:R-:W-:Y:S02]  /*b55f0*/  SHF.R.U32.HI R18, RZ, 0x8, R18 ;  /* 0x00000008ff127819 */ /* 0x000fe40000011612 */
[----:B------:R-:W-:Y:S02]  /*b5600*/  SHF.R.U32.HI R26, RZ, 0x8, R26 ;  /* 0x00000008ff1a7819 */ /* 0x000fe4000001161a */
[----:B------:R-:W-:Y:S02]  /*b5610*/  PRMT R27, R22, 0x5410, R23 ;  /* 0x00005410161b7816 */ /* 0x000fe40000000017 */
[----:B------:R-:W-:Y:S02]  /*b5620*/  IADD3 R22, P3, R29, R3, RZ ;  /* 0x000000031d167210 */ /* 0x000fe40007f7e0ff */
[----:B------:R-:W-:-:S02]  /*b5630*/  LOP3.LUT R18, R18, 0xffff, RZ, 0xc0, !PT ;  /* 0x0000ffff12127812 */ /* 0x000fc400078ec0ff */
[----:B------:R-:W-:Y:S02]  /*b5640*/  LOP3.LUT R26, R26, 0xffff, RZ, 0xc0, !PT ;  /* 0x0000ffff1a1a7812 */ /* 0x000fe400078ec0ff */
[----:B------:R-:W-:Y:S02]  /*b5650*/  SHF.R.U32.HI R12, RZ, 0x8, R12 ;  /* 0x00000008ff0c7819 */ /* 0x000fe4000001160c */
[----:B------:R-:W-:Y:S01]  /*b5660*/  SHF.R.U32.HI R17, RZ, 0x8, R17 ;  /* 0x00000008ff117819 */ /* 0x000fe20000011611 */
[----:B------:R-:W-:Y:S01]  /*b5670*/  IMAD.X R23, R11, 0x1, R4, P3 ;  /* 0x000000010b177824 */ /* 0x000fe200018e0604 */
[----:B------:R-:W-:Y:S02]  /*b5680*/  PRMT R18, R18, 0x3340, R26 ;  /* 0x0000334012127816 */ /* 0x000fe4000000001a */
[----:B------:R-:W-:Y:S02]  /*b5690*/  LOP3.LUT R12, R12, 0xffff, RZ, 0xc0, !PT ;  /* 0x0000ffff0c0c7812 */ /* 0x000fe400078ec0ff */
[----:B------:R-:W-:-:S02]  /*b56a0*/  LOP3.LUT R17, R17, 0xffff, RZ, 0xc0, !PT ;  /* 0x0000ffff11117812 */ /* 0x000fc400078ec0ff */
[----:B------:R-:W-:Y:S01]  /*b56b0*/  IADD3 R26, P3, R29, R5, RZ ;  /* 0x000000051d1a7210 */ /* 0x000fe20007f7e0ff */
[----:B------:R0:W-:Y:S04]  /*b56c0*/  STL [R1+0x1080], R27 ;  /* 0x0010801b01007387 */ /* 0x0001e80000100800 */
[----:B------:R1:W-:Y:S01]  /*b56d0*/  STL.64 [R1+0x470], R22 ;  /* 0x0004701601007387 */ /* 0x0003e20000100a00 */
[----:B------:R-:W-:Y:S01]  /*b56e0*/  PRMT R12, R12, 0x3340, R17 ;  /* 0x000033400c0c7816 */ /* 0x000fe20000000011 */
[----:B0-----:R-:W-:Y:S02]  /*b56f0*/  IMAD.X R27, R11, 0x1, R7, P3 ;  /* 0x000000010b1b7824 */ /* 0x001fe400018e0607 */
[----:B-1----:R-:W2:Y:S04]  /*b5700*/  LDL.LU R23, [R1+0x331c] ;  /* 0x00331c0001177983 */ /* 0x002ea80000300800 */
[----:B------:R-:W2:Y:S04]  /*b5710*/  LDL.LU R22, [R1+0xba0] ;  /* 0x000ba00001167983 */ /* 0x000ea80000300800 */
[----:B------:R-:W-:Y:S04]  /*b5720*/  STL [R1+0x228], R18 ;  /* 0x0002281201007387 */ /* 0x000fe80000100800 */
[----:B------:R-:W-:Y:S04]  /*b5730*/  STL [R1+0x224], R12 ;  /* 0x0002240c01007387 */ /* 0x000fe80000100800 */
[----:B------:R0:W-:Y:S02]  /*b5740*/  STL.64 [R1+0x488], R26 ;  /* 0x0004881a01007387 */ /* 0x0001e40000100a00 */
[----:B0-----:R-:W-:-:S05]  /*b5750*/  IADD3 R26, P3, R29, R6, RZ ;  /* 0x000000061d1a7210 */ /* 0x001fca0007f7e0ff */
[----:B------:R-:W-:Y:S02]  /*b5760*/  IMAD.X R27, R11, 0x1, R8, P3 ;  /* 0x000000010b1b7824 */ /* 0x000fe400018e0608 */
[----:B------:R-:W2:Y:S04]  /*b5770*/  LDL.LU R11, [R1+0x5d0] ;  /* 0x0005d000010b7983 */ /* 0x000ea80000300800 */
[----:B------:R-:W-:Y:S01]  /*b5780*/  STL.64 [R1+0x480], R26 ;  /* 0x0004801a01007387 */ /* 0x000fe20000100a00 */
[----:B------:R-:W-:-:S03]  /*b5790*/  SHF.R.U32.HI R18, RZ, 0x8, R10 ;  /* 0x00000008ff127819 */ /* 0x000fc6000001160a */
[----:B------:R-:W2:Y:S04]  /*b57a0*/  LDL.LU R12, [R1+0x50] ;  /* 0x00005000010c7983 */ /* 0x000ea80000300800 */
[----:B------:R-:W2:Y:S04]  /*b57b0*/  LDL.LU R10, [R1+0x154] ;  /* 0x00015400010a7983 */ /* 0x000ea80000300800 */
[----:B------:R-:W2:Y:S04]  /*b57c0*/  LDL.LU R17, [R1+0x5d8] ;  /* 0x0005d80001117983 */ /* 0x000ea80000300800 */
[----:B------:R-:W2:Y:S01]  /*b57d0*/  LDL.LU R29, [R1+0x18c] ;  /* 0x00018c00011d7983 */ /* 0x000ea20000300800 */
[----:B------:R-:W-:-:S04]  /*b57e0*/  LOP3.LUT R18, R18, 0xffff, RZ, 0xc0, !PT ;  /* 0x0000ffff12127812 */ /* 0x000fc800078ec0ff */
[----:B------:R-:W-:Y:S02]  /*b57f0*/  PRMT R18, R18, 0x3340, R0 ;  /* 0x0000334012127816 */ /* 0x000fe40000000000 */
[----:B------:R-:W-:-:S03]  /*b5800*/  SHF.R.U32.HI R25, RZ, 0x8, R25 ;  /* 0x00000008ff197819 */ /* 0x000fc60000011619 */
[----:B------:R3:W-:Y:S01]  /*b5810*/  STL [R1+0x84], R18 ;  /* 0x0000841201007387 */ /* 0x0007e20000100800 */
[----:B------:R-:W-:-:S04]  /*b5820*/  LOP3.LUT R25, R25, 0xffff, RZ, 0xc0, !PT ;  /* 0x0000ffff19197812 */ /* 0x000fc800078ec0ff */
[--C-:B------:R-:W-:Y:S02]  /*b5830*/  PRMT R25, R25, 0x3340, R0.reuse ;  /* 0x0000334019197816 */ /* 0x100fe40000000000 */
[----:B----4-:R-:W-:Y:S02]  /*b5840*/  LOP3.LUT R15, R15, 0xffff, RZ, 0xc0, !PT ;  /* 0x0000ffff0f0f7812 */ /* 0x010fe400078ec0ff */
[----:B---3--:R-:W-:Y:S02]  /*b5850*/  LOP3.LUT R18, R24, 0xffff, RZ, 0xc0, !PT ;  /* 0x0000ffff18127812 */ /* 0x008fe400078ec0ff */
[----:B--2---:R-:W-:Y:S02]  /*b5860*/  LOP3.LUT R24, R28, 0xffff, RZ, 0xc0, !PT ;  /* 0x0000ffff1c187812 */ /* 0x004fe400078ec0ff */
[----:B------:R-:W-:Y:S02]  /*b5870*/  PRMT R27, R18, 0x3340, R0 ;  /* 0x00003340121b7816 */ /* 0x000fe40000000000 */
[----:B------:R-:W-:-:S02]  /*b5880*/  PRMT R26, R15, 0x3340, R24 ;  /* 0x000033400f1a7816 */ /* 0x000fc40000000018 */
[----:B------:R-:W-:Y:S02]  /*b5890*/  SHF.R.U32.HI R15, RZ, 0x8, R15 ;  /* 0x00000008ff0f7819 */ /* 0x000fe4000001160f */
[----:B------:R-:W-:Y:S02]  /*b58a0*/  SHF.R.U32.HI R24, RZ, 0x8, R24 ;  /* 0x00000008ff187819 */ /* 0x000fe40000011618 */
[----:B------:R-:W-:Y:S02]  /*b58b0*/  PRMT R26, R26, 0x5410, R27 ;  /* 0x000054101a1a7816 */ /* 0x000fe4000000001b */
[----:B------:R-:W-:Y:S02]  /*b58c0*/  LOP3.LUT R15, R15, 0xffff, RZ, 0xc0, !PT ;  /* 0x0000ffff0f0f7812 */ /* 0x000fe400078ec0ff */
[----:B------:R-:W-:Y:S01]  /*b58d0*/  LOP3.LUT R24, R24, 0xffff, RZ, 0xc0, !PT ;  /* 0x0000ffff18187812 */ /* 0x000fe200078ec0ff */
[----:B------:R0:W-:Y:S04]  /*b58e0*/  STL [R1+0x1078], R26 ;  /* 0x0010781a01007387 */ /* 0x0001e80000100800 */
[----:B------:R-:W2:Y:S01]  /*b58f0*/  LDL.LU R28, [R1+0x4ec] ;  /* 0x0004ec00011c7983 */ /* 0x000ea20000300800 */
[----:B------:R-:W-:-:S03]  /*b5900*/  PRMT R24, R15, 0x3340, R24 ;  /* 0x000033400f187816 */ /* 0x000fc60000000018 */
[----:B------:R-:W-:Y:S04]  /*b5910*/  STL [R1+0x6c], R25 ;  /* 0x00006c1901007387 */ /* 0x000fe80000100800 */
[----:B------:R-:W3:Y:S01]  /*b5920*/  LDL.LU R15, [R1+0x14c] ;  /* 0x00014c00010f7983 */ /* 0x000ee20000300800 */
[----:B------:R-:W-:-:S03]  /*b5930*/  SHF.R.U32.HI R18, RZ, 0x8, R18 ;  /* 0x00000008ff127819 */ /* 0x000fc60000011612 */
[----:B------:R1:W-:Y:S01]  /*b5940*/  STL [R1+0x220], R24 ;  /* 0x0002201801007387 */ /* 0x0003e20000100800 */
[----:B------:R-:W-:-:S04]  /*b5950*/  LOP3.LUT R18, R18, 0xffff, RZ, 0xc0, !PT ;  /* 0x0000ffff12127812 */ /* 0x000fc800078ec0ff */
[----:B------:R-:W-:Y:S02]  /*b5960*/  PRMT R18, R18, 0x3340, R0 ;  /* 0x0000334012127816 */ /* 0x000fe40000000000 */
[----:B0-----:R-:W-:Y:S02]  /*b5970*/  SHF.R.S32.HI R26, RZ, 0x1f, R22 ;  /* 0x0000001fff1a7819 */ /* 0x001fe40000011416 */
[----:B-1----:R-:W-:-:S05]  /*b5980*/  IADD3 R24, P3, R22, R0, RZ ;  /* 0x0000000016187210 */ /* 0x002fca0007f7e0ff */
[----:B------:R-:W-:-:S05]  /*b5990*/  IMAD.X R25, R26, 0x1, R2, P3 ;  /* 0x000000011a197824 */ /* 0x000fca00018e0602 */
[----:B------:R0:W-:Y:S04]  /*b59a0*/  STL.64 [R1+0x478], R24 ;  /* 0x0004781801007387 */ /* 0x0001e80000100a00 */
[----:B------:R1:W-:Y:S01]  /*b59b0*/  STL [R1+0xa4], R18 ;  /* 0x0000a41201007387 */ /* 0x0003e20000100800 */
[----:B------:R-:W-:Y:S02]  /*b59c0*/  LOP3.LUT R11, R11, 0xffff, RZ, 0xc0, !PT ;  /* 0x0000ffff0b0b7812 */ /* 0x000fe400078ec0ff */
[----:B------:R-:W-:Y:S02]  /*b59d0*/  LOP3.LUT R12, R12, 0xffff, RZ, 0xc0, !PT ;  /* 0x0000ffff0c0c7812 */ /* 0x000fe400078ec0ff */
[----:B------:R-:W-:Y:S02]  /*b59e0*/  LOP3.LUT R10, R10, 0xffff, RZ, 0xc0, !PT ;  /* 0x0000ffff0a0a7812 */ /* 0x000fe400078ec0ff */
[----:B0-----:R-:W-:-:S02]  /*b59f0*/  LOP3.LUT R24, R17, 0xffff, RZ, 0xc0, !PT ;  /* 0x0000ffff11187812 */ /* 0x001fc400078ec0ff */
[----:B------:R-:W-:Y:S02]  /*b5a00*/  LOP3.LUT R17, R29, 0xffff, RZ, 0xc0, !PT ;  /* 0x0000ffff1d117812 */ /* 0x000fe400078ec0ff */
[----:B------:R-:W-:Y:S02]  /*b5a10*/  PRMT R25, R12, 0x3340, R0 ;  /* 0x000033400c197816 */ /* 0x000fe40000000000 */
[----:B-1----:R-:W-:-:S04]  /*b5a20*/  PRMT R18, R11, 0x3340, R10 ;  /* 0x000033400b127816 */ /* 0x002fc8000000000a */
[----:B------:R-:W-:Y:S02]  /*b5a30*/  PRMT R27, R18, 0x5410, R25 ;  /* 0x00005410121b7816 */ /* 0x000fe40000000019 */
[--C-:B------:R-:W-:Y:S02]  /*b5a40*/  PRMT R25, R24, 0x3340, R17.reuse ;  /* 0x0000334018197816 */ /* 0x100fe40000000011 */
[----:B------:R-:W-:Y:S02]  /*b5a50*/  SHF.R.U32.HI R18, RZ, 0x8, R24 ;  /* 0x00000008ff127819 */ /* 0x000fe40000011618 */
[----:B------:R-:W-:Y:S02]  /*b5a60*/  SHF.R.U32.HI R24, RZ, 0x8, R17 ;  /* 0x00000008ff187819 */ /* 0x000fe40000011611 */
[----:B------:R-:W-:Y:S01]  /*b5a70*/  SHF.R.U32.HI R17, RZ, 0x8, R10 ;  /* 0x00000008ff117819 */ /* 0x000fe2000001160a */
[----:B------:R-:W-:Y:S04]  /*b5a80*/  STL [R1+0x2f0], R27 ;  /* 0x0002f01b01007387 */ /* 0x000fe80000100800 */
[----:B------:R-:W-:Y:S04]  /*b5a90*/  STL [R1+0x10c8], R25 ;  /* 0x0010c81901007387 */ /* 0x000fe80000100800 */
[----:B------:R-:W4:Y:S04]  /*b5aa0*/  LDL.LU R10, [R1+0x4c4] ;  /* 0x0004c400010a7983 */ /* 0x000f280000300800 */
[----:B------:R-:W4:Y:S01]  /*b5ab0*/  LDL.LU R29, [R1+0x128] ;  /* 0x00012800011d7983 */ /* 0x000f220000300800 */
[----:B------:R-:W-:-:S02]  /*b5ac0*/  SHF.R.U32.HI R11, RZ, 0x8, R11 ;  /* 0x00000008ff0b7819 */ /* 0x000fc4000001160b */
[----:B------:R-:W-:Y:S02]  /*b5ad0*/  LOP3.LUT R18, R18, 0xffff, RZ, 0xc0, !PT ;  /* 0x0000ffff12127812 */ /* 0x000fe400078ec0ff */
[----:B------:R-:W-:Y:S02]  /*b5ae0*/  LOP3.LUT R24, R24, 0xffff, RZ, 0xc0, !PT ;  /* 0x0000ffff18187812 */ /* 0x000fe400078ec0ff */
[----:B------:R-:W-:Y:S02]  /*b5af0*/  LOP3.LUT R17, R17, 0xffff, RZ, 0xc0, !PT ;  /* 0x0000ffff11117812 */ /* 0x000fe400078ec0ff */
[----:B------:R-:W-:Y:S02]  /*b5b00*/  LOP3.LUT R11, R11, 0xffff, RZ, 0xc0, !PT ;  /* 0x0000ffff0b0b7812 */ /* 0x000fe400078ec0ff */
[----:B------:R-:W-:Y:S02]  /*b5b10*/  PRMT R24, R18, 0x3340, R24 ;  /* 0x0000334012187816 */ /* 0x000fe40000000018 */
[----:B------:R-:W-:-:S02]  /*b5b20*/  PRMT R18, R11, 0x3340, R17 ;  /* 0x000033400b127816 */ /* 0x000fc40000000011 */
[----:B------:R-:W-:Y:S01]  /*b5b30*/  LOP3.LUT R17, R13, 0xffff, RZ, 0xc0, !PT ;  /* 0x0000ffff0d117812 */ /* 0x000fe200078ec0ff */
[----:B------:R0:W-:Y:S04]  /*b5b40*/  STL [R1+0x107c], R24 ;  /* 0x00107c1801007387 */ /* 0x0001e80000100800 */
[----:B------:R1:W-:Y:S04]  /*b5b50*/  STL [R1+0x21c], R18 ;  /* 0x00021c1201007387 */ /* 0x0003e80000100800 */
[----:B------:R-:W4:Y:S01]  /*b5b60*/  LDL.LU R13, [R1+0x3318] ;  /* 0x00331800010d7983 */ /* 0x000f220000300800 */
[----:B0-----:R-:W-:-:S02]  /*b5b70*/  PRMT R24, R17, 0x3340, R0 ;  /* 0x0000334011187816 */ /* 0x001fc40000000000 */
[----:B------:R-:W-:Y:S02]  /*b5b80*/  SHF.R.U32.HI R12, RZ, 0x8, R12 ;  /* 0x00000008ff0c7819 */ /* 0x000fe4000001160c */
[----:B--2---:R-:W-:Y:S02]  /*b5b90*/  LOP3.LUT R11, R28, 0xffff, RZ, 0xc0, !PT ;  /* 0x0000ffff1c0b7812 */ /* 0x004fe400078ec0ff */
[----:B---3--:R-:W-:-:S04]  /*b5ba0*/  LOP3.LUT R15, R15, 0xffff, RZ, 0xc0, !PT ;  /* 0x0000ffff0f0f7812 */ /* 0x008fc800078ec0ff */
[----:B-1----:R-:W-:-:S04]  /*b5bb0*/  PRMT R18, R11, 0x3340, R15 ;  /* 0x000033400b127816 */ /* 0x002fc8000000000f */
[----:B------:R-:W-:Y:S02]  /*b5bc0*/  PRMT R18, R18, 0x5410, R24 ;  /* 0x0000541012127816 */ /* 0x000fe40000000018 */
[----:B------:R-:W-:Y:S02]  /*b5bd0*/  IADD3 R24, P3, R22, R3, RZ ;  /* 0x0000000316187210 */ /* 0x000fe40007f7e0ff */
[----:B------:R-:W-:-:S03]  /*b5be0*/  SHF.R.U32.HI R11, RZ, 0x8, R11 ;  /* 0x00000008ff0b7819 */ /* 0x000fc6000001160b */
[----:B------:R-:W-:Y:S01]  /*b5bf0*/  IMAD.X R25, R26, 0x1, R4, P3 ;  /* 0x000000011a197824 */ /* 0x000fe200018e0604 */
[----:B------:R0:W-:Y:S01]  /*b5c00*/  STL [R1+0x2f4], R18 ;  /* 0x0002f41201007387 */ /* 0x0001e20000100800 */
[----:B------:R-:W-:-:S03]  /*b5c10*/  LOP3.LUT R11, R11, 0xffff, RZ, 0xc0, !PT ;  /* 0x0000ffff0b0b7812 */ /* 0x000fc600078ec0ff */
[----:B------:R1:W-:Y:S01]  /*b5c20*/  STL.64 [R1+0x4a8], R24 ;  /* 0x0004a81801007387 */ /* 0x0003e20000100a00 */
[----:B0-----:R-:W-:-:S04]  /*b5c30*/  SHF.R.U32.HI R18, RZ, 0x8, R15 ;  /* 0x00000008ff127819 */ /* 0x001fc8000001160f */
[----:B------:R-:W-:Y:S02]  /*b5c40*/  LOP3.LUT R18, R18, 0xffff, RZ, 0xc0, !PT ;  /* 0x0000ffff12127812 */ /* 0x000fe400078ec0ff */
[----:B-1----:R-:W-:Y:S02]  /*b5c50*/  LOP3.LUT R24, R12, 0xffff, RZ, 0xc0, !PT ;  /* 0x0000ffff0c187812 */ /* 0x002fe400078ec0ff */
[----:B------:R-:W-:Y:S01]  /*b5c60*/  PRMT R18, R11, 0x3340, R18 ;  /* 0x000033400b127816 */ /* 0x000fe20000000012 */
[----:B------:R-:W2:Y:S01]  /*b5c70*/  LDL.LU R12, [R1+0x774] ;  /* 0x00077400010c7983 */ /* 0x000ea20000300800 */
[----:B------:R-:W-:-:S03]  /*b5c80*/  PRMT R24, R24, 0x3340, R0 ;  /* 0x0000334018187816 */ /* 0x000fc60000000000 */
[----:B------:R-:W3:Y:S04]  /*b5c90*/  LDL.LU R15, [R1+0xf8] ;  /* 0x0000f800010f7983 */ /* 0x000ee80000300800 */
[----:B------:R-:W-:Y:S04]  /*b5ca0*/  STL [R1+0x94], R24 ;  /* 0x0000941801007387 */ /* 0x000fe80000100800 */
[----:B------:R-:W3:Y:S04]  /*b5cb0*/  LDL.LU R28, [R1+0x4d0] ;  /* 0x0004d000011c7983 */ /* 0x000ee80000300800 */
[----:B------:R-:W-:Y:S04]  /*b5cc0*/  STL [R1+0x328c], R18 ;  /* 0x00328c1201007387 */ /* 0x000fe80000100800 */
[----:B------:R0:W-:Y:S02]  /*b5cd0*/  STL [R1+0x32b0], R19 ;  /* 0x0032b01301007387 */ /* 0x0001e40000100800 */
[----:B0-----:R-:W-:-:S02]  /*b5ce0*/  LOP3.LUT R19, R23, 0xffff, RZ, 0xc0, !PT ;  /* 0x0000ffff17137812 */ /* 0x001fc400078ec0ff */
[----:B------:R-:W3:Y:S01]  /*b5cf0*/  LDL.LU R23, [R1+0x3314] ;  /* 0x0033140001177983 */ /* 0x000ee20000300800 */
[----:B----4-:R-:W-:Y:S02]  /*b5d00*/  LOP3.LUT R10, R10, 0xffff, RZ, 0xc0, !PT ;  /* 0x0000ffff0a0a7812 */ /* 0x010fe400078ec0ff */
[----:B------:R-:W-:Y:S02]  /*b5d10*/  LOP3.LUT R11, R29, 0xffff, RZ, 0xc0, !PT ;  /* 0x0000ffff1d0b7812 */ /* 0x000fe400078ec0ff */
[----:B------:R-:W-:Y:S02]  /*b5d20*/  PRMT R24, R19, 0x3340, R0 ;  /* 0x0000334013187816 */ /* 0x000fe40000000000 */
[----:B------:R-:W-:-:S04]  /*b5d30*/  PRMT R18, R10, 0x3340, R11 ;  /* 0x000033400a127816 */ /* 0x000fc8000000000b */
[----:B------:R-:W-:Y:S02]  /*b5d40*/  PRMT R18, R18, 0x5410, R24 ;  /* 0x0000541012127816 */ /* 0x000fe40000000018 */
[----:B------:R-:W-:-:S05]  /*b5d50*/  IADD3 R24, P3, R22, R5, RZ ;  /* 0x0000000516187210 */ /* 0x000fca0007f7e0ff */
[----:B------:R-:W-:Y:S01]  /*b5d60*/  IMAD.X R25, R26, 0x1, R7, P3 ;  /* 0x000000011a197824 */ /* 0x000fe200018e0607 */
[----:B------:R-:W-:Y:S04]  /*b5d70*/  STL [R1+0x2f8], R18 ;  /* 0x0002f81201007387 */ /* 0x000fe80000100800 */
[----:B------:R0:W-:Y:S04]  /*b5d80*/  STL.64 [R1+0x4c0], R24 ;  /* 0x0004c01801007387 */ /* 0x0001e80000100a00 */
[----:B------:R-:W4:Y:S01]  /*b5d90*/  LDL.LU R29, [R1+0x4e8] ;  /* 0x0004e800011d7983 */ /* 0x000f220000300800 */
[----:B0-----:R-:W-:-:S03]  /*b5da0*/  IADD3 R24, P3, R22, R6, RZ ;  /* 0x0000000616187210 */ /* 0x001fc60007f7e0ff */
[----:B------:R-:W4:Y:S01]  /*b5db0*/  LDL.LU R22, [R1+0x138] ;  /* 0x0001380001167983 */ /* 0x000f220000300800 */
[----:B------:R-:W-:Y:S02]  /*b5dc0*/  SHF.R.U32.HI R17, RZ, 0x8, R17 ;  /* 0x00000008ff117819 */ /* 0x000fe40000011611 */
[----:B------:R-:W-:Y:S02]  /*b5dd0*/  SHF.R.U32.HI R10, RZ, 0x8, R10 ;  /* 0x00000008ff0a7819 */ /* 0x000fe4000001160a */
[----:B------:R-:W-:Y:S02]  /*b5de0*/  SHF.R.U32.HI R11, RZ, 0x8, R11 ;  /* 0x00000008ff0b7819 */ /* 0x000fe4000001160b */
[----:B------:R-:W-:Y:S02]  /*b5df0*/  LOP3.LUT R17, R17, 0xffff, RZ, 0xc0, !PT ;  /* 0x0000ffff11117812 */ /* 0x000fe400078ec0ff */
[----:B------:R-:W-:Y:S02]  /*b5e00*/  LOP3.LUT R10, R10, 0xffff, RZ, 0xc0, !PT ;  /* 0x0000ffff0a0a7812 */ /* 0x000fe400078ec0ff */
[----:B------:R-:W-:Y:S01]  /*b5e10*/  LOP3.LUT R11, R11, 0xffff, RZ, 0xc0, !PT ;  /* 0x0000ffff0b0b7812 */ /* 0x000fe200078ec0ff */
[----:B------:R-:W-:Y:S01]  /*b5e20*/  IMAD.X R25, R26, 0x1, R8, P3 ;  /* 0x000000011a197824 */ /* 0x000fe200018e0608 */
[----:B------:R-:W-:-:S02]  /*b5e30*/  PRMT R17, R17, 0x3340, R0 ;  /* 0x0000334011117816 */ /* 0x000fc40000000000 */
[----:B------:R-:W-:Y:S02]  /*b5e40*/  PRMT R10, R10, 0x3340, R11 ;  /* 0x000033400a0a7816 */ /* 0x000fe4000000000b */
[----:B------:R0:W-:Y:S04]  /*b5e50*/  STL.64 [R1+0x4b8], R24 ;  /* 0x0004b81801007387 */ /* 0x0001e80000100a00 */
[----:B------:R-:W-:Y:S01]  /*b5e60*/  STL [R1+0x48], R17 ;  /* 0x0000481101007387 */ /* 0x000fe20000100800 */
[----:B------:R-:W-:-:S03]  /*b5e70*/  SHF.R.U32.HI R19, RZ, 0x8, R19 ;  /* 0x00000008ff137819 */ /* 0x000fc60000011613 */
[----:B0-----:R-:W4:Y:S04]  /*b5e80*/  LDL.LU R25, [R1+0xba4] ;  /* 0x000ba40001197983 */ /* 0x001f280000300800 */
[----:B------:R0:W-:Y:S01]  /*b5e90*/  STL [R1+0x214], R10 ;  /* 0x0002140a01007387 */ /* 0x0001e20000100800 */
[----:B------:R-:W-:-:S03]  /*b5ea0*/  LOP3.LUT R19, R19, 0xffff, RZ, 0xc0, !PT ;  /* 0x0000ffff13137812 */ /* 0x000fc600078ec0ff */
[----:B0-----:R-:W4:Y:S01]  /*b5eb0*/  LDL.LU R10, [R1+0x778] ;  /* 0x00077800010a7983 */ /* 0x001f220000300800 */
[----:B------:R-:W-:Y:S02]  /*b5ec0*/  PRMT R19, R19, 0x3340, R0 ;  /* 0x0000334013137816 */ /* 0x000fe40000000000 */
[----:B--2---:R-:W-:Y:S02]  /*b5ed0*/  LOP3.LUT R11, R12, 0xffff, RZ, 0xc0, !PT ;  /* 0x0000ffff0c0b7812 */ /* 0x004fe400078ec0ff */
[----:B---3--:R-:W-:Y:S01]  /*b5ee0*/  LOP3.LUT R17, R15, 0xffff, RZ, 0xc0, !PT ;  /* 0x0000ffff0f117812 */ /* 0x008fe200078ec0ff */
[----:B------:R-:W2:Y:S04]  /*b5ef0*/  LDL.LU R12, [R1+0x110] ;  /* 0x00011000010c7983 */ /* 0x000ea80000300800 */
[----:B------:R-:W3:Y:S01]  /*b5f00*/  LDL.LU R15, [R1+0x4d4] ;  /* 0x0004d400010f7983 */ /* 0x000ee20000300800 */
[----:B------:R-:W-:-:S02]  /*b5f10*/  LOP3.LUT R18, R28, 0xffff, RZ, 0xc0, !PT ;  /* 0x0000ffff1c127812 */ /* 0x000fc400078ec0ff */
[----:B------:R-:W-:Y:S02]  /*b5f20*/  PRMT R26, R17, 0x3340, R0 ;  /* 0x00003340111a7816 */ /* 0x000fe40000000000 */
[--C-:B------:R-:W-:Y:S02]  /*b5f30*/  PRMT R24, R11, 0x3340, R18.reuse ;  /* 0x000033400b187816 */ /* 0x100fe40000000012 */
[----:B------:R-:W-:Y:S02]  /*b5f40*/  SHF.R.U32.HI R11, RZ, 0x8, R11 ;  /* 0x00000008ff0b7819 */ /* 0x000fe4000001160b */
[----:B------:R-:W-:Y:S02]  /*b5f50*/  SHF.R.U32.HI R18, RZ, 0x8, R18 ;  /* 0x00000008ff127819 */ /* 0x000fe40000011612 */
[----:B------:R-:W-:Y:S02]  /*b5f60*/  LOP3.LUT R11, R11, 0xffff, RZ, 0xc0, !PT ;  /* 0x0000ffff0b0b7812 */ /* 0x000fe400078ec0ff */
[----:B------:R-:W-:-:S02]  /*b5f70*/  LOP3.LUT R18, R18, 0xffff, RZ, 0xc0, !PT ;  /* 0x0000ffff12127812 */ /* 0x000fc400078ec0ff */
[----:B------:R-:W-:Y:S02]  /*b5f80*/  PRMT R24, R24, 0x5410, R26 ;  /* 0x0000541018187816 */ /* 0x000fe4000000001a */
[----:B------:R-:W-:-:S03]  /*b5f90*/  PRMT R11, R11, 0x3340, R18 ;  /* 0x000033400b0b7816 */ /* 0x000fc60000000012 */
[----:B------:R-:W-:Y:S04]  /*b5fa0*/  STL [R1+0x260], R24 ;  /* 0x0002601801007387 */ /* 0x000fe80000100800 */
[----:B------:R0:W-:Y:S04]  /*b5fb0*/  STL [R1+0x80], R19 ;  /* 0x0000801301007387 */ /* 0x0001e80000100800 */
[----:B------:R1:W-:Y:S04]  /*b5fc0*/  STL [R1+0x210], R11 ;  /* 0x0002100b01007387 */ /* 0x0003e80000100800 */
[----:B------:R-:W3:Y:S01]  /*b5fd0*/  LDL.LU R28, [R1+0x6b8] ;  /* 0x0006b800011c7983 */ /* 0x000ee20000300800 */
[----:B----4-:R-:W-:-:S03]  /*b5fe0*/  LOP3.LUT R18, R29, 0xffff, RZ, 0xc0, !PT ;  /* 0x0000ffff1d127812 */ /* 0x010fc600078ec0ff */
[----:B------:R-:W4:Y:S04]  /*b5ff0*/  LDL.LU R29, [R1+0x98] ;  /* 0x00009800011d7983 */ /* 0x000f280000300800 */
[----:B------:R1:W-:Y:S01]  /*b6000*/  STL [R1+0x10d8], R18 ;  /* 0x0010d81201007387 */ /* 0x0003e20000100800 */
[----:B0-----:R-:W-:-:S03]  /*b6010*/  LOP3.LUT R19, R22, 0xffff, RZ, 0xc0, !PT ;  /* 0x0000ffff16137812 */ /* 0x001fc600078ec0ff */
[----:B------:R-:W4:Y:S01]  /*b6020*/  LDL.LU R22, [R1+0x208] ;  /* 0x0002080001167983 */ /* 0x000f220000300800 */
[----:B-1----:R-:W-:-:S03]  /*b6030*/  LOP3.LUT R11, R9, 0xffff, RZ, 0xc0, !PT ;  /* 0x0000ffff090b7812 */ /* 0x002fc600078ec0ff */
[----:B------:R0:W-:Y:S04]  /*b6040*/  STL [R1+0x10d4], R19 ;  /* 0x0010d41301007387 */ /* 0x0001e80000100800 */
[----:B------:R-:W4:Y:S01]  /*b6050*/  LDL.LU R9, [R1+0x3310] ;  /* 0x0033100001097983 */ /* 0x000f220000300800 */
[----:B------:R-:W-:-:S03]  /*b6060*/  SHF.R.U32.HI R18, RZ, 0x8, R18 ;  /* 0x00000008ff127819 */ /* 0x000fc60000011612 */
[----:B------:R1:W-:Y:S01]  /*b6070*/  STL [R1+0x10d0], R11 ;  /* 0x0010d00b01007387 */ /* 0x0003e20000100800 */
[----:B------:R-:W-:Y:S02]  /*b6080*/  LOP3.LUT R18, R18, 0xffff, RZ, 0xc0, !PT ;  /* 0x0000ffff12127812 */ /* 0x000fe400078ec0ff */
[----:B0-----:R-:W-:Y:S02]  /*b6090*/  SHF.R.U32.HI R19, RZ, 0x8, R19 ;  /* 0x00000008ff137819 */ /* 0x001fe40000011613 */
[----:B-1----:R-:W-:Y:S02]  /*b60a0*/  SHF.R.U32.HI R11, RZ, 0x8, R11 ;  /* 0x00000008ff0b7819 */ /* 0x002fe4000001160b */
[----:B------:R-:W-:Y:S02]  /*b60b0*/  LOP3.LUT R19, R19, 0xffff, RZ, 0xc0, !PT ;  /* 0x0000ffff13137812 */ /* 0x000fe400078ec0ff */
[----:B------:R-:W-:Y:S02]  /*b60c0*/  LOP3.LUT R11, R11, 0xffff, RZ, 0xc0, !PT ;  /* 0x0000ffff0b0b7812 */ /* 0x000fe400078ec0ff */
[----:B------:R-:W-:-:S02]  /*b60d0*/  PRMT R19, R18, 0x3340, R19 ;  /* 0x0000334012137816 */ /* 0x000fc40000000013 */
[----:B------:R-:W-:-:S03]  /*b60e0*/  PRMT R18, R11, 0x3340, R0 ;  /* 0x000033400b127816 */ /* 0x000fc60000000000 */
[----:B------:R-:W-:Y:S04]  /*b60f0*/  STL [R1+0x204], R19 ;  /* 0x0002041301007387 */ /* 0x000fe80000100800 */
[----:B------:R0:W-:Y:S01]  /*b6100*/  STL [R1+0x7c], R18 ;  /* 0x00007c1201007387 */ /* 0x0001e20000100800 */
[----:B------:R-:W-:Y:S02]  /*b6110*/  LOP3.LUT R11, R10, 0xffff, RZ, 0xc0, !PT ;  /* 0x0000ffff0a0b7812 */ /* 0x000fe400078ec0ff */
[----:B------:R-:W-:-:S04]  /*b6120*/  SHF.R.U32.HI R17, RZ, 0x8, R17 ;  /* 0x00000008ff117819 */ /* 0x000fc80000011611 */
[----:B------:R-:W-:-:S04]  /*b6130*/  LOP3.LUT R17, R17, 0xffff, RZ, 0xc0, !PT ;  /* 0x0000ffff11117812 */ /* 0x000fc800078ec0ff */
[--C-:B------:R-:W-:Y:S02]  /*b6140*/  PRMT R17, R17, 0x3340, R0.reuse ;  /* 0x0000334011117816 */ /* 0x100fe40000000000 */
[----:B--2---:R-:W-:Y:S02]  /*b6150*/  LOP3.LUT R10, R12, 0xffff, RZ, 0xc0, !PT ;  /* 0x0000ffff0c0a7812 */ /* 0x004fe400078ec0ff */
[----:B---3--:R-:W-:Y:S02]  /*b6160*/  LOP3.LUT R12, R15, 0xffff, RZ, 0xc0, !PT ;  /* 0x0000ffff0f0c7812 */ /* 0x008fe400078ec0ff */
[----:B0-----:R-:W-:Y:S02]  /*b6170*/  PRMT R18, R10, 0x3340, R0 ;  /* 0x000033400a127816 */ /* 0x001fe40000000000 */
[----:B------:R-:W-:Y:S02]  /*b6180*/  PRMT R15, R11, 0x3340, R12 ;  /* 0x000033400b0f7816 */ /* 0x000fe4000000000c */
[----:B------:R-:W-:-:S02]  /*b6190*/  SHF.R.U32.HI R11, RZ, 0x8, R11 ;  /* 0x00000008ff0b7819 */ /* 0x000fc4000001160b */
[----:B------:R-:W-:Y:S02]  /*b61a0*/  SHF.R.U32.HI R12, RZ, 0x8, R12 ;  /* 0x00000008ff0c7819 */ /* 0x000fe4000001160c */
[----:B------:R-:W-:Y:S02]  /*b61b0*/  PRMT R24, R15, 0x5410, R18 ;  /* 0x000054100f187816 */ /* 0x000fe40000000012 */
[----:B------:R-:W-:Y:S02]  /*b61c0*/  SHF.R.S32.HI R15, RZ, 0x1f, R25 ;  /* 0x0000001fff0f7819 */ /* 0x000fe40000011419 */
[----:B------:R-:W-:Y:S02]  /*b61d0*/  IADD3 R18, P3, R25, R0, RZ ;  /* 0x0000000019127210 */ /* 0x000fe40007f7e0ff */
[----:B------:R-:W-:Y:S02]  /*b61e0*/  LOP3.LUT R11, R11, 0xffff, RZ, 0xc0, !PT ;  /* 0x0000ffff0b0b7812 */ /* 0x000fe400078ec0ff */
[----:B------:R-:W-:Y:S01]  /*b61f0*/  LOP3.LUT R12, R12, 0xffff, RZ, 0xc0, !PT ;  /* 0x0000ffff0c0c7812 */ /* 0x000fe200078ec0ff */
[----:B------:R-:W-:-:S03]  /*b6200*/  IMAD.X R19, R15, 0x1, R2, P3 ;  /* 0x000000010f137824 */ /* 0x000fc600018e0602 */
[----:B------:R-:W-:Y:S01]  /*b6210*/  PRMT R11, R11, 0x3340, R12 ;  /* 0x000033400b0b7816 */ /* 0x000fe2000000000c */
[----:B------:R0:W-:Y:S04]  /*b6220*/  STL [R1+0x264], R24 ;  /* 0x0002641801007387 */ /* 0x0001e80000100800 */
[----:B------:R1:W-:Y:S04]  /*b6230*/  STL.64 [R1+0x4d0], R18 ;  /* 0x0004d01201007387 */ /* 0x0003e80000100a00 */
[----:B------:R-:W-:Y:S04]  /*b6240*/  STL [R1+0x90], R17 ;  /* 0x0000901101007387 */ /* 0x000fe80000100800 */
[----:B------:R2:W-:Y:S04]  /*b6250*/  STL [R1+0x20c], R11 ;  /* 0x00020c0b01007387 */ /* 0x0005e80000100800 */
[----:B0-----:R-:W3:Y:S01]  /*b6260*/  LDL.LU R24, [R1+0x758] ;  /* 0x0007580001187983 */ /* 0x001ee20000300800 */
[----:B-1----:R-:W-:-:S02]  /*b6270*/  LOP3.LUT R19, R28, 0xffff, RZ, 0xc0, !PT ;  /* 0x0000ffff1c137812 */ /* 0x002fc400078ec0ff */
[----:B----4-:R-:W-:-:S04]  /*b6280*/  LOP3.LUT R18, R29, 0xffff, RZ, 0xc0, !PT ;  /* 0x0000ffff1d127812 */ /* 0x010fc800078ec0ff */
[----:B------:R-:W-:Y:S02]  /*b6290*/  PRMT R26, R18, 0x3340, R0 ;  /* 0x00003340121a7816 */ /* 0x000fe40000000000 */
[----:B------:R-:W-:Y:S02]  /*b62a0*/  LOP3.LUT R27, R22, 0xffff, RZ, 0xc0, !PT ;  /* 0x0000ffff161b7812 */ /* 0x000fe400078ec0ff */
[----:B------:R-:W4:Y:S04]  /*b62b0*/  LDL.LU R22, [R1+0xd8] ;  /* 0x0000d80001167983 */ /* 0x000f280000300800 */
[----:B--2---:R-:W2:Y:S01]  /*b62c0*/  LDL.LU R11, [R1+0x340] ;  /* 0x00034000010b7983 */ /* 0x004ea20000300800 */
[----:B------:R-:W-:-:S03]  /*b62d0*/  PRMT R17, R19, 0x3340, R27 ;  /* 0x0000334013117816 */ /* 0x000fc6000000001b */
[----:B------:R-:W2:Y:S01]  /*b62e0*/  LDL.LU R12, [R1+0x5dc] ;  /* 0x0005dc00010c7983 */ /* 0x000ea20000300800 */
[----:B------:R-:W-:-:S03]  /*b62f0*/  PRMT R26, R17, 0x5410, R26 ;  /* 0x00005410111a7816 */ /* 0x000fc6000000001a */
[----:B------:R-:W2:Y:S04]  /*b6300*/  LDL.LU R17, [R1+0x190] ;  /* 0x0001900001117983 */ /* 0x000ea80000300800 */
[----:B------:R0:W-:Y:S01]  /*b6310*/  STL [R1+0x3224], R26 ;  /* 0x0032241a01007387 */ /* 0x0001e20000100800 */
[----:B------:R-:W-:Y:S02]  /*b6320*/  SHF.R.U32.HI R19, RZ, 0x8, R19 ;  /* 0x00000008ff137819 */ /* 0x000fe40000011613 */
[----:B------:R-:W-:Y:S02]  /*b6330*/  SHF.R.U32.HI R18, RZ, 0x8, R18 ;  /* 0x00000008ff127819 */ /* 0x000fe40000011612 */
[----:B------:R-:W-:Y:S02]  /*b6340*/  IADD3 R28, P3, R25, R3, RZ ;  /* 0x00000003191c7210 */ /* 0x000fe40007f7e0ff */
[----:B------:R-:W-:-:S02]  /*b6350*/  LOP3.LUT R19, R19, 0xffff, RZ, 0xc0, !PT ;  /* 0x0000ffff13137812 */ /* 0x000fc400078ec0ff */
[----:B0-----:R-:W-:Y:S02]  /*b6360*/  SHF.R.U32.HI R26, RZ, 0x8, R27 ;  /* 0x00000008ff1a7819 */ /* 0x001fe4000001161b */
[----:B------:R-:W-:Y:S02]  /*b6370*/  LOP3.LUT R18, R18, 0xffff, RZ, 0xc0, !PT ;  /* 0x0000ffff12127812 */ /* 0x000fe400078ec0ff */
[----:B------:R-:W-:Y:S01]  /*b6380*/  LOP3.LUT R26, R26, 0xffff, RZ, 0xc0, !PT ;  /* 0x0000ffff1a1a7812 */ /* 0x000fe200078ec0ff */
[----:B------:R-:W-:-:S03]  /*b6390*/  IMAD.X R29, R15, 0x1, R4, P3 ;  /* 0x000000010f1d7824 */ /* 0x000fc600018e0604 */
[----:B------:R-:W-:Y:S02]  /*b63a0*/  PRMT R27, R19, 0x3340, R26 ;  /* 0x00003340131b7816 */ /* 0x000fe4000000001a */
[----:B------:R-:W-:Y:S02]  /*b63b0*/  PRMT R26, R18, 0x3340, R0 ;  /* 0x00003340121a7816 */ /* 0x000fe40000000000 */
[----:B------:R-:W-:Y:S01]  /*b63c0*/  IADD3 R18, P3, R25, R5, RZ ;  /* 0x0000000519127210 */ /* 0x000fe20007f7e0ff */
[----:B------:R0:W-:Y:S04]  /*b63d0*/  STL.64 [R1+0x4e8], R28 ;  /* 0x0004e81c01007387 */ /* 0x0001e80000100a00 */
[----:B------:R-:W-:Y:S01]  /*b63e0*/  IMAD.X R19, R15, 0x1, R7, P3 ;  /* 0x000000010f137824 */ /* 0x000fe200018e0607 */
[----:B0-----:R-:W2:Y:S04]  /*b63f0*/  LDL.LU.64 R28, [R1+0x3308] ;  /* 0x00330800011c7983 */ /* 0x001ea80000300a00 */
[----:B------:R-:W-:Y:S04]  /*b6400*/  STL [R1+0x1fc], R27 ;  /* 0x0001fc1b01007387 */ /* 0x000fe80000100800 */
[----:B------:R-:W-:Y:S04]  /*b6410*/  STL [R1+0x78], R26 ;  /* 0x0000781a01007387 */ /* 0x000fe80000100800 */
[----:B------:R0:W-:Y:S02]  /*b6420*/  STL.64 [R1+0x560], R18 ;  /* 0x0005601201007387 */ /* 0x0001e40000100a00 */
[----:B0-----:R-:W-:-:S05]  /*b6430*/  IADD3 R18, P3, R25, R6, RZ ;  /* 0x0000000619127210 */ /* 0x001fca0007f7e0ff */
[----:B------:R-:W-:-:S05]  /*b6440*/  IMAD.X R19, R15, 0x1, R8, P3 ;  /* 0x000000010f137824 */ /* 0x000fca00018e0608 */
[----:B------:R0:W-:Y:S02]  /*b6450*/  STL.64 [R1+0x558], R18 ;  /* 0x0005581201007387 */ /* 0x0001e40000100a00 */
[----:B0-----:R-:W-:Y:S02]  /*b6460*/  SHF.R.U32.HI R18, RZ, 0x8, R10 ;  /* 0x00000008ff127819 */ /* 0x001fe4000001160a */
[----:B------:R-:W2:Y:S04]  /*b6470*/  LDL.LU R10, [R1+0x5d4] ;  /* 0x0005d400010a7983 */ /* 0x000ea80000300800 */
[----:B------:R-:W2:Y:S01]  /*b6480*/  LDL.LU R15, [R1+0x15c] ;  /* 0x00015c00010f7983 */ /* 0x000ea20000300800 */
[----:B------:R-:W-:-:S03]  /*b6490*/  LOP3.LUT R18, R18, 0xffff, RZ, 0xc0, !PT ;  /* 0x0000ffff12127812 */ /* 0x000fc600078ec0ff */
[----:B------:R-:W2:Y:S01]  /*b64a0*/  LDL.LU R25, [R1+0xba8] ;  /* 0x000ba80001197983 */ /* 0x000ea20000300800 */
[----:B------:R-:W-:-:S05]  /*b64b0*/  PRMT R19, R18, 0x3340, R0 ;  /* 0x0000334012137816 */ /* 0x000fca0000000000 */
[----:B------:R2:W-:Y:S01]  /*b64c0*/  STL [R1+0x98], R19 ;  /* 0x0000981301007387 */ /* 0x0005e20000100800 */
[----:B---3--:R-:W-:Y:S02]  /*b64d0*/  LOP3.LUT R18, R24, 0xffff, RZ, 0xc0, !PT ;  /* 0x0000ffff18127812 */ /* 0x008fe400078ec0ff */
[----:B----4-:R-:W-:Y:S02]  /*b64e0*/  LOP3.LUT R22, R22, 0xffff, RZ, 0xc0, !PT ;  /* 0x0000ffff16167812 */ /* 0x010fe400078ec0ff */
[----:B--2---:R-:W-:Y:S02]  /*b64f0*/  LOP3.LUT R19, R11, 0xffff, RZ, 0xc0, !PT ;  /* 0x0000ffff0b137812 */ /* 0x004fe400078ec0ff */
[----:B------:R-:W-:Y:S02]  /*b6500*/  LOP3.LUT R11, R12, 0xffff, RZ, 0xc0, !PT ;  /* 0x0000ffff0c0b7812 */ /* 0x000fe400078ec0ff */
[----:B------:R-:W-:Y:S01]  /*b6510*/  LOP3.LUT R12, R23, 0xffff, RZ, 0xc0, !PT ;  /* 0x0000ffff170c7812 */ /* 0x000fe200078ec0ff */
[----:B------:R0:W-:Y:S01]  /*b6520*/  STL [R1+0x10cc], R22 ;  /* 0x0010cc1601007387 */ /* 0x0001e20000100800 */
[----:B------:R-:W-:-:S02]  /*b6530*/  PRMT R23, R22, 0x3340, R0 ;  /* 0x0000334016177816 */ /* 0x000fc40000000000 */
[----:B------:R-:W-:Y:S02]  /*b6540*/  LOP3.LUT R17, R17, 0xffff, RZ, 0xc0, !PT ;  /* 0x0000ffff11117812 */ /* 0x000fe400078ec0ff */
[----:B0-----:R-:W-:-:S04]  /*b6550*/  PRMT R22, R18, 0x3340, R19 ;  /* 0x0000334012167816 */ /* 0x001fc80000000013 */
[----:B------:R-:W-:Y:S02]  /*b6560*/  PRMT R24, R22, 0x5410, R23 ;  /* 0x0000541016187816 */ /* 0x000fe40000000017 */
[----:B------:R-:W-:Y:S02]  /*b6570*/  PRMT R23, R12, 0x3340, R0 ;  /* 0x000033400c177816 */ /* 0x000fe40000000000 */
[----:B------:R-:W-:-:S04]  /*b6580*/  PRMT R22, R11, 0x3340, R17 ;  /* 0x000033400b167816 */ /* 0x000fc80000000011 */
[----:B------:R-:W-:Y:S01]  /*b6590*/  PRMT R23, R22, 0x5410, R23 ;  /* 0x0000541016177816 */ /* 0x000fe20000000017 */
[----:B------:R-:W-:Y:S04]  /*b65a0*/  STL [R1+0x1070], R24 ;  /* 0x0010701801007387 */ /* 0x000fe80000100800 */
[----:B------:R-:W2:Y:S04]  /*b65b0*/  LDL.LU R22, [R1+0x694] ;  /* 0x0006940001167983 */ /* 0x000ea80000300800 */
[----:B------:R0:W-:Y:S04]  /*b65c0*/  STL [R1+0xb3c], R23 ;  /* 0x000b3c1701007387 */ /* 0x0001e80000100800 */
[----:B0-----:R-:W3:Y:S01]  /*b65d0*/  LDL.LU R23, [R1+0x19c] ;  /* 0x00019c0001177983 */ /* 0x001ee20000300800 */
[----:B------:R-:W-:-:S02]  /*b65e0*/  SHF.R.U32.HI R18, RZ, 0x8, R18 ;  /* 0x00000008ff127819 */ /* 0x000fc40000011612 */
[----:B------:R-:W-:Y:S02]  /*b65f0*/  SHF.R.U32.HI R19, RZ, 0x8, R19 ;  /* 0x00000008ff137819 */ /* 0x000fe40000011613 */
[----:B------:R-:W-:Y:S02]  /*b6600*/  SHF.R.U32.HI R11, RZ, 0x8, R11 ;  /* 0x00000008ff0b7819 */ /* 0x000fe4000001160b */
[----:B------:R-:W-:Y:S02]  /*b6610*/  SHF.R.U32.HI R17, RZ, 0x8, R17 ;  /* 0x00000008ff117819 */ /* 0x000fe40000011611 */
[----:B------:R-:W-:Y:S02]  /*b6620*/  LOP3.LUT R18, R18, 0xffff, RZ, 0xc0, !PT ;  /* 0x0000ffff12127812 */ /* 0x000fe400078ec0ff */
[----:B------:R-:W-:Y:S02]  /*b6630*/  LOP3.LUT R19, R19, 0xffff, RZ, 0xc0, !PT ;  /* 0x0000ffff13137812 */ /* 0x000fe400078ec0ff */
[----:B------:R-:W-:-:S02]  /*b6640*/  LOP3.LUT R11, R11, 0xffff, RZ, 0xc0, !PT ;  /* 0x0000ffff0b0b7812 */ /* 0x000fc400078ec0ff */
[----:B------:R-:W-:Y:S02]  /*b6650*/  LOP3.LUT R17, R17, 0xffff, RZ, 0xc0, !PT ;  /* 0x0000ffff11117812 */ /* 0x000fe400078ec0ff */
[----:B------:R-:W-:Y:S02]  /*b6660*/  PRMT R18, R18, 0x3340, R19 ;  /* 0x0000334012127816 */ /* 0x000fe40000000013 */
[----:B------:R-:W-:-:S03]  /*b6670*/  PRMT R11, R11, 0x3340, R17 ;  /* 0x000033400b0b7816 */ /* 0x000fc60000000011 */
[----:B------:R0:W-:Y:S04]  /*b6680*/  STL [R1+0x1074], R18 ;  /* 0x0010741201007387 */ /* 0x0001e80000100800 */
[----:B------:R1:W-:Y:S01]  /*b6690*/  STL [R1+0x1f4], R11 ;  /* 0x0001f40b01007387 */ /* 0x0003e20000100800 */
[----:B0-----:R-:W-:Y:S02]  /*b66a0*/  LOP3.LUT R18, R14, 0xffff, RZ, 0xc0, !PT ;  /* 0x0000ffff0e127812 */ /* 0x001fe400078ec0ff */
[----:B------:R-:W-:Y:S02]  /*b66b0*/  SHF.R.U32.HI R12, RZ, 0x8, R12 ;  /* 0x00000008ff0c7819 */ /* 0x000fe4000001160c */
[----:B------:R-:W-:Y:S02]  /*b66c0*/  LOP3.LUT R10, R10, 0xffff, RZ, 0xc0, !PT ;  /* 0x0000ffff0a0a7812 */ /* 0x000fe400078ec0ff */
[----:B-1----:R-:W-:-:S02]  /*b66d0*/  LOP3.LUT R11, R15, 0xffff, RZ, 0xc0, !PT ;  /* 0x0000ffff0f0b7812 */ /* 0x002fc400078ec0ff */
[----:B------:R-:W-:Y:S02]  /*b66e0*/  PRMT R15, R18, 0x3340, R0 ;  /* 0x00003340120f7816 */ /* 0x000fe40000000000 */
[----:B------:R-:W-:-:S04]  /*b66f0*/  PRMT R14, R10, 0x3340, R11 ;  /* 0x000033400a0e7816 */ /* 0x000fc8000000000b */
[----:B------:R-:W-:Y:S02]  /*b6700*/  PRMT R14, R14, 0x5410, R15 ;  /* 0x000054100e0e7816 */ /* 0x000fe4000000000f */
[----:B------:R-:W-:Y:S02]  /*b6710*/  SHF.R.S32.HI R19, RZ, 0x1f, R25 ;  /* 0x0000001fff137819 */ /* 0x000fe40000011419 */
[----:B------:R-:W-:Y:S02]  /*b6720*/  SHF.R.U32.HI R10, RZ, 0x8, R10 ;  /* 0x00000008ff0a7819 */ /* 0x000fe4000001160a */
[----:B------:R-:W-:Y:S01]  /*b6730*/  SHF.R.U32.HI R11, RZ, 0x8, R11 ;  /* 0x00000008ff0b7819 */ /* 0x000fe2000001160b */
[----:B------:R0:W-:Y:S01]  /*b6740*/  STL [R1+0xb38], R14 ;  /* 0x000b380e01007387 */ /* 0x0001e20000100800 */
[----:B------:R-:W-:Y:S02]  /*b6750*/  LOP3.LUT R12, R12, 0xffff, RZ, 0xc0, !PT ;  /* 0x0000ffff0c0c7812 */ /* 0x000fe400078ec0ff */
[----:B------:R-:W-:-:S02]  /*b6760*/  LOP3.LUT R10, R10, 0xffff, RZ, 0xc0, !PT ;  /* 0x0000ffff0a0a7812 */ /* 0x000fc400078ec0ff */
[----:B------:R-:W-:Y:S02]  /*b6770*/  LOP3.LUT R11, R11, 0xffff, RZ, 0xc0, !PT ;  /* 0x0000ffff0b0b7812 */ /* 0x000fe400078ec0ff */
[----:B0-----:R-:W-:Y:S02]  /*b6780*/  IADD3 R14, P3, R25, R0, RZ ;  /* 0x00000000190e7210 */ /* 0x001fe40007f7e0ff */
[----:B------:R-:W-:Y:S02]  /*b6790*/  PRMT R12, R12, 0x3340, R0 ;  /* 0x000033400c0c7816 */ /* 0x000fe40000000000 */
[----:B------:R-:W-:Y:S01]  /*b67a0*/  PRMT R10, R10, 0x3340, R11 ;  /* 0x000033400a0a7816 */ /* 0x000fe2000000000b */
[----:B------:R-:W-:-:S05]  /*b67b0*/  IMAD.X R15, R19, 0x1, R2, P3 ;  /* 0x00000001130f7824 */ /* 0x000fca00018e0602 */
[----:B------:R-:W-:Y:S04]  /*b67c0*/  STL.64 [R1+0x550], R14 ;  /* 0x0005500e01007387 */ /* 0x000fe80000100a00 */
[----:B------:R-:W-:Y:S04]  /*b67d0*/  STL [R1+0x68], R12 ;  /* 0x0000680c01007387 */ /* 0x000fe80000100800 */
[----:B------:R-:W4:Y:S04]  /*b67e0*/  LDL.LU R17, [R1+0x7fc] ;  /* 0x0007fc0001117983 */ /* 0x000f280000300800 */
[----:B------:R0:W-:Y:S04]  /*b67f0*/  STL [R1+0x1f8], R10 ;  /* 0x0001f80a01007387 */ /* 0x0001e80000100800 */
[----:B------:R-:W4:Y:S04]  /*b6800*/  LDL.LU R11, [R1+0x140] ;  /* 0x00014000010b7983 */ /* 0x000f280000300800 */
[----:B0-----:R-:W4:Y:S01]  /*b6810*/  LDL.LU R10, [R1+0x5cc] ;  /* 0x0005cc00010a7983 */ /* 0x001f220000300800 */
[----:B------:R-:W-:-:S02]  /*b6820*/  LOP3.LUT R14, R13, 0xffff, RZ, 0xc0, !PT ;  /* 0x0000ffff0d0e7812 */ /* 0x000fc400078ec0ff */
[----:B--2---:R-:W-:Y:S02]  /*b6830*/  LOP3.LUT R15, R22, 0xffff, RZ, 0xc0, !PT ;  /* 0x0000ffff160f7812 */ /* 0x004fe400078ec0ff */
[----:B------:R-:W2:Y:S04]  /*b6840*/  LDL.LU R22, [R1+0x7f8] ;  /* 0x0007f80001167983 */ /* 0x000ea80000300800 */
[----:B------:R-:W2:Y:S04]  /*b6850*/  LDL.LU R12, [R1+0x13c] ;  /* 0x00013c00010c7983 */ /* 0x000ea80000300800 */
[----:B------:R-:W2:Y:S01]  /*b6860*/  LDL.LU R13, [R1+0x3300] ;  /* 0x00330000010d7983 */ /* 0x000ea20000300800 */
[----:B---3--:R-:W-:-:S03]  /*b6870*/  LOP3.LUT R24, R23, 0xffff, RZ, 0xc0, !PT ;  /* 0x0000ffff17187812 */ /* 0x008fc600078ec0ff */
[----:B------:R-:W3:Y:S01]  /*b6880*/  LDL.LU R23, [R1+0x5c8] ;  /* 0x0005c80001177983 */ /* 0x000ee20000300800 */
[----:B------:R-:W-:Y:S02]  /*b6890*/  PRMT R27, R14, 0x3340, R0 ;  /* 0x000033400e1b7816 */ /* 0x000fe40000000000 */
[--C-:B------:R-:W-:Y:S02]  /*b68a0*/  PRMT R26, R15, 0x3340, R24.reuse ;  /* 0x000033400f1a7816 */ /* 0x100fe40000000018 */
[----:B------:R-:W-:Y:S02]  /*b68b0*/  SHF.R.U32.HI R15, RZ, 0x8, R15 ;  /* 0x00000008ff0f7819 */ /* 0x000fe4000001160f */
[----:B------:R-:W-:Y:S02]  /*b68c0*/  SHF.R.U32.HI R24, RZ, 0x8, R24 ;  /* 0x00000008ff187819 */ /* 0x000fe40000011618 */
[----:B------:R-:W-:Y:S02]  /*b68d0*/  SHF.R.U32.HI R14, RZ, 0x8, R14 ;  /* 0x00000008ff0e7819 */ /* 0x000fe4000001160e */
[----:B------:R-:W-:-:S02]  /*b68e0*/  PRMT R27, R26, 0x5410, R27 ;  /* 0x000054101a1b7816 */ /* 0x000fc4000000001b */
[----:B------:R-:W-:Y:S02]  /*b68f0*/  IADD3 R26, P3, R25, R3, RZ ;  /* 0x00000003191a7210 */ /* 0x000fe40007f7e0ff */
[----:B------:R-:W-:Y:S02]  /*b6900*/  LOP3.LUT R15, R15, 0xffff, RZ, 0xc0, !PT ;  /* 0x0000ffff0f0f7812 */ /* 0x000fe400078ec0ff */
[----:B------:R-:W-:Y:S02]  /*b6910*/  LOP3.LUT R24, R24, 0xffff, RZ, 0xc0, !PT ;  /* 0x0000ffff18187812 */ /* 0x000fe400078ec0ff */
[----:B------:R-:W-:Y:S01]  /*b6920*/  LOP3.LUT R14, R14, 0xffff, RZ, 0xc0, !PT ;  /* 0x0000ffff0e0e7812 */ /* 0x000fe200078ec0ff */
[----:B------:R0:W-:Y:S01]  /*b6930*/  STL [R1+0xb34], R27 ;  /* 0x000b341b01007387 */ /* 0x0001e20000100800 */
[----:B------:R-:W-:Y:S02]  /*b6940*/  PRMT R15, R15, 0x3340, R24 ;  /* 0x000033400f0f7816 */ /* 0x000fe40000000018 */
[----:B------:R-:W-:Y:S01]  /*b6950*/  PRMT R24, R14, 0x3340, R0 ;  /* 0x000033400e187816 */ /* 0x000fe20000000000 */
[----:B0-----:R-:W-:Y:S01]  /*b6960*/  IMAD.X R27, R19, 0x1, R4, P3 ;  /* 0x00000001131b7824 */ /* 0x001fe200018e0604 */
[----:B------:R-:W-:-:S02]  /*b6970*/  IADD3 R14, P3, R25, R5, RZ ;  /* 0x00000005190e7210 */ /* 0x000fc40007f7e0ff */
[----:B------:R-:W-:Y:S02]  /*b6980*/  SHF.R.U32.HI R18, RZ, 0x8, R18 ;  /* 0x00000008ff127819 */ /* 0x000fe40000011612 */
[----:B------:R0:W-:Y:S02]  /*b6990*/  STL.64 [R1+0x580], R26 ;  /* 0x0005801a01007387 */ /* 0x0001e40000100a00 */
[----:B------:R-:W-:Y:S02]  /*b69a0*/  LOP3.LUT R18, R18, 0xffff, RZ, 0xc0, !PT ;  /* 0x0000ffff12127812 */ /* 0x000fe400078ec0ff */
[----:B0-----:R-:W3:Y:S04]  /*b69b0*/  LDL.LU R27, [R1+0xbac] ;  /* 0x000bac00011b7983 */ /* 0x001ee80000300800 */
[----:B------:R0:W-:Y:S04]  /*b69c0*/  STL [R1+0x1f0], R15 ;  /* 0x0001f00f01007387 */ /* 0x0001e80000100800 */
[----:B------:R1:W-:Y:S01]  /*b69d0*/  STL [R1+0x44], R24 ;  /* 0x0000441801007387 */ /* 0x0003e20000100800 */
[----:B0-----:R-:W-:Y:S01]  /*b69e0*/  IMAD.X R15, R19, 0x1, R7, P3 ;  /* 0x00000001130f7824 */ /* 0x001fe200018e0607 */
[----:B-1----:R-:W-:-:S05]  /*b69f0*/  IADD3 R24, P3, R25, R6, RZ ;  /* 0x0000000619187210 */ /* 0x002fca0007f7e0ff */
[----:B------:R-:W-:Y:S01]  /*b6a00*/  IMAD.X R25, R19, 0x1, R8, P3 ;  /* 0x0000000113197824 */ /* 0x000fe200018e0608 */
[----:B------:R-:W-:Y:S01]  /*b6a10*/  PRMT R19, R18, 0x3340, R0 ;  /* 0x0000334012137816 */ /* 0x000fe20000000000 */
[----:B------:R0:W-:Y:S04]  /*b6a20*/  STL.64 [R1+0x5d8], R14 ;  /* 0x0005d80e01007387 */ /* 0x0001e80000100a00 */
[----:B0-----:R-:W3:Y:S04]  /*b6a30*/  LDL.LU.64 R14, [R1+0x32f8] ;  /* 0x0032f800010e7983 */ /* 0x001ee80000300a00 */
[----:B------:R-:W-:Y:S04]  /*b6a40*/  STL.64 [R1+0x5d0], R24 ;  /* 0x0005d01801007387 */ /* 0x000fe80000100a00 */
[----:B------:R0:W-:Y:S01]  /*b6a50*/  STL [R1+0x64], R19 ;  /* 0x0000641301007387 */ /* 0x0001e20000100800 */
[----:B----4-:R-:W-:-:S02]  /*b6a60*/  LOP3.LUT R18, R17, 0xffff, RZ, 0xc0, !PT ;  /* 0x0000ffff11127812 */ /* 0x010fc400078ec0ff */
[----:B------:R-:W-:-:S04]  /*b6a70*/  LOP3.LUT R17, R11, 0xffff, RZ, 0xc0, !PT ;  /* 0x0000ffff0b117812 */ /* 0x000fc800078ec0ff */
[----:B------:R-:W-:Y:S02]  /*b6a80*/  PRMT R11, R17, 0x3340, R0 ;  /* 0x00003340110b7816 */ /* 0x000fe40000000000 */
[----:B0-----:R-:W-:-:S04]  /*b6a90*/  LOP3.LUT R19, R10, 0xffff, RZ, 0xc0, !PT ;  /* 0x0000ffff0a137812 */ /* 0x001fc800078ec0ff */
[----:B------:R-:W-:Y:S02]  /*b6aa0*/  PRMT R10, R18, 0x3340, R19 ;  /* 0x00003340120a7816 */ /* 0x000fe40000000013 */
[----:B--2---:R-:W-:Y:S02]  /*b6ab0*/  LOP3.LUT R22, R22, 0xffff, RZ, 0xc0, !PT ;  /* 0x0000ffff16167812 */ /* 0x004fe400078ec0ff */
[----:B------:R-:W-:-:S04]  /*b6ac0*/  LOP3.LUT R12, R12, 0xffff, RZ, 0xc0, !PT ;  /* 0x0000ffff0c0c7812 */ /* 0x000fc800078ec0ff */
[----:B------:R-:W-:Y:S02]  /*b6ad0*/  PRMT R24, R12, 0x3340, R0 ;  /* 0x000033400c187816 */ /* 0x000fe40000000000 */
[----:B---3--:R-:W-:Y:S02]  /*b6ae0*/  LOP3.LUT R26, R23, 0xffff, RZ, 0xc0, !PT ;  /* 0x0000ffff171a7812 */ /* 0x008fe400078ec0ff */
[----:B------:R-:W-:Y:S02]  /*b6af0*/  PRMT R23, R10, 0x5410, R11 ;  /* 0x000054100a177816 */ /* 0x000fe4000000000b */
[----:B------:R-:W2:Y:S04]  /*b6b00*/  LDL.LU R10, [R1+0x780] ;  /* 0x00078000010a7983 */ /* 0x000ea80000300800 */
[----:B------:R-:W3:Y:S04]  /*b6b10*/  LDL.LU R11, [R1+0x118] ;  /* 0x00011800010b7983 */ /* 0x000ee80000300800 */
[----:B------:R0:W-:Y:S04]  /*b6b20*/  STL [R1+0xb28], R23 ;  /* 0x000b281701007387 */ /* 0x0001e80000100800 */
[----:B------:R-:W4:Y:S01]  /*b6b30*/  LDL.LU R25, [R1+0x5ec] ;  /* 0x0005ec0001197983 */ /* 0x000f220000300800 */
[----:B0-----:R-:W-:-:S04]  /*b6b40*/  PRMT R23, R22, 0x3340, R26 ;  /* 0x0000334016177816 */ /* 0x001fc8000000001a */
[----:B------:R-:W-:Y:S02]  /*b6b50*/  PRMT R23, R23, 0x5410, R24 ;  /* 0x0000541017177816 */ /* 0x000fe40000000018 */
[----:B------:R-:W-:Y:S02]  /*b6b60*/  SHF.R.U32.HI R24, RZ, 0x8, R22 ;  /* 0x00000008ff187819 */ /* 0x000fe40000011616 */
[----:B------:R-:W4:Y:S04]  /*b6b70*/  LDL.LU R22, [R1+0x77c] ;  /* 0x00077c0001167983 */ /* 0x000f280000300800 */
[----:B------:R0:W-:Y:S04]  /*b6b80*/  STL [R1+0xb2c], R23 ;  /* 0x000b2c1701007387 */ /* 0x0001e80000100800 */
[----:B0-----:R-:W4:Y:S01]  /*b6b90*/  LDL.LU R23, [R1+0x5e8] ;  /* 0x0005e80001177983 */ /* 0x001f220000300800 */
[----:B------:R-:W-:-:S02]  /*b6ba0*/  SHF.R.U32.HI R26, RZ, 0x8, R26 ;  /* 0x00000008ff1a7819 */ /* 0x000fc4000001161a */
[----:B------:R-:W-:Y:S02]  /*b6bb0*/  LOP3.LUT R24, R24, 0xffff, RZ, 0xc0, !PT ;  /* 0x0000ffff18187812 */ /* 0x000fe400078ec0ff */
[----:B------:R-:W-:Y:S02]  /*b6bc0*/  SHF.R.U32.HI R18, RZ, 0x8, R18 ;  /* 0x00000008ff127819 */ /* 0x000fe40000011612 */
[----:B------:R-:W-:Y:S02]  /*b6bd0*/  SHF.R.U32.HI R19, RZ, 0x8, R19 ;  /* 0x00000008ff137819 */ /* 0x000fe40000011613 */
[----:B------:R-:W-:Y:S02]  /*b6be0*/  LOP3.LUT R26, R26, 0xffff, RZ, 0xc0, !PT ;  /* 0x0000ffff1a1a7812 */ /* 0x000fe400078ec0ff */
[----:B------:R-:W-:Y:S02]  /*b6bf0*/  LOP3.LUT R18, R18, 0xffff, RZ, 0xc0, !PT ;  /* 0x0000ffff12127812 */ /* 0x000fe400078ec0ff */
[----:B------:R-:W-:-:S02]  /*b6c00*/  LOP3.LUT R19, R19, 0xffff, RZ, 0xc0, !PT ;  /* 0x0000ffff13137812 */ /* 0x000fc400078ec0ff */
[----:B------:R-:W-:Y:S02]  /*b6c10*/  PRMT R24, R24, 0x3340, R26 ;  /* 0x0000334018187816 */ /* 0x000fe4000000001a */
[----:B------:R-:W-:Y:S02]  /*b6c20*/  PRMT R26, R18, 0x3340, R19 ;  /* 0x00003340121a7816 */ /* 0x000fe40000000013 */
[----:B------:R-:W-:Y:S01]  /*b6c30*/  IADD3 R18, P3, R27, R0, RZ ;  /* 0x000000001b127210 */ /* 0x000fe20007f7e0ff */
[----:B------:R0:W-:Y:S01]  /*b6c40*/  STL [R1+0x19c], R24 ;  /* 0x00019c1801007387 */ /* 0x0001e20000100800 */
[----:B------:R-:W-:Y:S02]  /*b6c50*/  SHF.R.U32.HI R17, RZ, 0x8, R17 ;  /* 0x00000008ff117819 */ /* 0x000fe40000011611 */
[----:B------:R-:W-:Y:S02]  /*b6c60*/  SHF.R.U32.HI R12, RZ, 0x8, R12 ;  /* 0x00000008ff0c7819 */ /* 0x000fe4000001160c */
[----:B0-----:R-:W-:-:S02]  /*b6c70*/  SHF.R.S32.HI R24, RZ, 0x1f, R27 ;  /* 0x0000001fff187819 */ /* 0x001fc4000001141b */
[----:B------:R-:W-:-:S03]  /*b6c80*/  LOP3.LUT R17, R17, 0xffff, RZ, 0xc0, !PT ;  /* 0x0000ffff11117812 */ /* 0x000fc600078ec0ff */
[----:B------:R-:W-:Y:S01]  /*b6c90*/  IMAD.X R19, R24, 0x1, R2, P3 ;  /* 0x0000000118137824 */ /* 0x000fe200018e0602 */
[----:B------:R-:W-:Y:S01]  /*b6ca0*/  STL [R1+0x18c], R26 ;  /* 0x00018c1a01007387 */ /* 0x000fe20000100800 */
[----:B------:R-:W-:-:S03]  /*b6cb0*/  LOP3.LUT R12, R12, 0xffff, RZ, 0xc0, !PT ;  /* 0x0000ffff0c0c7812 */ /* 0x000fc600078ec0ff */
[----:B------:R0:W-:Y:S02]  /*b6cc0*/  STL.64 [R1+0x5c8], R18 ;  /* 0x0005c81201007387 */ /* 0x0001e40000100a00 */
[--C-:B0-----:R-:W-:Y:S02]  /*b6cd0*/  PRMT R19, R17, 0x3340, R0.reuse ;  /* 0x0000334011137816 */ /* 0x101fe40000000000 */
[----:B------:R-:W-:Y:S01]  /*b6ce0*/  PRMT R18, R12, 0x3340, R0 ;  /* 0x000033400c127816 */ /* 0x000fe20000000000 */
[----:B------:R-:W4:Y:S04]  /*b6cf0*/  LDL.LU R17, [R1+0x75c] ;  /* 0x00075c0001117983 */ /* 0x000f280000300800 */
[----:B------:R0:W-:Y:S04]  /*b6d00*/  STL [R1+0x34], R19 ;  /* 0x0000341301007387 */ /* 0x0001e80000100800 */
[----:B------:R-:W4:Y:S04]  /*b6d10*/  LDL.LU R12, [R1+0x344] ;  /* 0x00034400010c7983 */ /* 0x000f280000300800 */
[----:B------:R4:W-:Y:S04]  /*b6d20*/  STL [R1+0x60], R18 ;  /* 0x0000601201007387 */ /* 0x0009e80000100800 */
[----:B0-----:R-:W4:Y:S01]  /*b6d30*/  LDL.LU R19, [R1+0x11c] ;  /* 0x00011c0001137983 */ /* 0x001f220000300800 */
[----:B--2---:R-:W-:-:S02]  /*b6d40*/  LOP3.LUT R10, R10, 0xffff, RZ, 0xc0, !PT ;  /* 0x0000ffff0a0a7812 */ /* 0x004fc400078ec0ff */
[----:B---3--:R-:W-:Y:S02]  /*b6d50*/  LOP3.LUT R11, R11, 0xffff, RZ, 0xc0, !PT ;  /* 0x0000ffff0b0b7812 */ /* 0x008fe400078ec0ff */
[----:B----4-:R-:W-:Y:S02]  /*b6d60*/  LOP3.LUT R18, R25, 0xffff, RZ, 0xc0, !PT ;  /* 0x0000ffff19127812 */ /* 0x010fe400078ec0ff */
[----:B------:R-:W-:Y:S02]  /*b6d70*/  PRMT R26, R11, 0x3340, R0 ;  /* 0x000033400b1a7816 */ /* 0x000fe40000000000 */
[----:B------:R-:W-:-:S04]  /*b6d80*/  PRMT R25, R10, 0x3340, R18 ;  /* 0x000033400a197816 */ /* 0x000fc80000000012 */
[----:B------:R-:W-:Y:S02]  /*b6d90*/  PRMT R25, R25, 0x5410, R26 ;  /* 0x0000541019197816 */ /* 0x000fe4000000001a */
[----:B------:R-:W-:-:S03]  /*b6da0*/  LOP3.LUT R22, R22, 0xffff, RZ, 0xc0, !PT ;  /* 0x0000ffff16167812 */ /* 0x000fc600078ec0ff */
[----:B------:R-:W-:Y:S04]  /*b6db0*/  STL [R1+0xb24], R25 ;  /* 0x000b241901007387 */ /* 0x000fe80000100800 */
[----:B------:R0:W-:Y:S01]  /*b6dc0*/  STL [R1+0x10c4], R22 ;  /* 0x0010c41601007387 */ /* 0x0001e20000100800 */
[----:B------:R-:W-:Y:S02]  /*b6dd0*/  LOP3.LUT R23, R23, 0xffff, RZ, 0xc0, !PT ;  /* 0x0000ffff17177812 */ /* 0x000fe400078ec0ff */
[----:B0-----:R-:W-:-:S03]  /*b6de0*/  SHF.R.U32.HI R22, RZ, 0x8, R22 ;  /* 0x00000008ff167819 */ /* 0x001fc60000011616 */
[----:B------:R0:W-:Y:S01]  /*b6df0*/  STL [R1+0x10c0], R23 ;  /* 0x0010c01701007387 */ /* 0x0001e20000100800 */
[----:B------:R-:W-:Y:S02]  /*b6e00*/  SHF.R.U32.HI R10, RZ, 0x8, R10 ;  /* 0x00000008ff0a7819 */ /* 0x000fe4000001160a */
[----:B------:R-:W-:Y:S02]  /*b6e10*/  SHF.R.U32.HI R18, RZ, 0x8, R18 ;  /* 0x00000008ff127819 */ /* 0x000fe40000011612 */
[----:B------:R-:W-:Y:S02]  /*b6e20*/  LOP3.LUT R22, R22, 0xffff, RZ, 0xc0, !PT ;  /* 0x0000ffff16167812 */ /* 0x000fe400078ec0ff */
[----:B0-----:R-:W-:-:S04]  /*b6e30*/  SHF.R.U32.HI R23, RZ, 0x8, R23 ;  /* 0x00000008ff177819 */ /* 0x001fc80000011617 */
[----:B------:R-:W-:Y:S02]  /*b6e40*/  LOP3.LUT R23, R23, 0xffff, RZ, 0xc0, !PT ;  /* 0x0000ffff17177812 */ /* 0x000fe400078ec0ff */
[----:B------:R-:W-:Y:S02]  /*b6e50*/  LOP3.LUT R10, R10, 0xffff, RZ, 0xc0, !PT ;  /* 0x0000ffff0a0a7812 */ /* 0x000fe400078ec0ff */
[----:B------:R-:W-:Y:S02]  /*b6e60*/  LOP3.LUT R18, R18, 0xffff, RZ, 0xc0, !PT ;  /* 0x0000ffff12127812 */ /* 0x000fe400078ec0ff */
[----:B------:R-:W-:Y:S02]  /*b6e70*/  PRMT R25, R22, 0x3340, R23 ;  /* 0x0000334016197816 */ /* 0x000fe40000000017 */
[----:B------:R-:W-:Y:S02]  /*b6e80*/  IADD3 R22, P3, R27, R3, RZ ;  /* 0x000000031b167210 */ /* 0x000fe40007f7e0ff */
[----:B------:R-:W-:-:S03]  /*b6e90*/  PRMT R10, R10, 0x3340, R18 ;  /* 0x000033400a0a7816 */ /* 0x000fc60000000012 */
[----:B------:R-:W-:Y:S01]  /*b6ea0*/  IMAD.X R23, R24, 0x1, R4, P3 ;  /* 0x0000000118177824 */ /* 0x000fe200018e0604 */
[----:B------:R-:W-:Y:S04]  /*b6eb0*/  STL [R1+0x190], R25 ;  /* 0x0001901901007387 */ /* 0x000fe80000100800 */
[----:B------:R-:W-:Y:S04]  /*b6ec0*/  STL [R1+0x154], R10 ;  /* 0x0001540a01007387 */ /* 0x000fe80000100800 */
[----:B------:R0:W-:Y:S04]  /*b6ed0*/  STL.64 [R1+0x5e8], R22 ;  /* 0x0005e81601007387 */ /* 0x0001e80000100a00 */
[----:B0-----:R-:W2:Y:S04]  /*b6ee0*/  LDL.LU.64 R22, [R1+0x32f0] ;  /* 0x0032f00001167983 */ /* 0x001ea80000300a00 */
[----:B------:R-:W3:Y:S01]  /*b6ef0*/  LDL.LU R10, [R1+0x760] ;  /* 0x00076000010a7983 */ /* 0x000ee20000300800 */
[----:B------:R-:W-:-:S02]  /*b6f00*/  SHF.R.U32.HI R18, RZ, 0x8, R11 ;  /* 0x00000008ff127819 */ /* 0x000fc4000001160b */
[----:B------:R-:W-:Y:S01]  /*b6f10*/  LOP3.LUT R12, R12, 0xffff, RZ, 0xc0, !PT ;  /* 0x0000ffff0c0c7812 */ /* 0x000fe200078ec0ff */
[----:B------:R-:W4:Y:S01]  /*b6f20*/  LDL.LU R11, [R1+0x348] ;  /* 0x00034800010b7983 */ /* 0x000f220000300800 */
[----:B------:R-:W-:-:S04]  /*b6f30*/  LOP3.LUT R18, R18, 0xffff, RZ, 0xc0, !PT ;  /* 0x0000ffff12127812 */ /* 0x000fc800078ec0ff */
[----:B------:R-:W-:Y:S02]  /*b6f40*/  PRMT R25, R18, 0x3340, R0 ;  /* 0x0000334012197816 */ /* 0x000fe40000000000 */
[----:B------:R-:W-:-:S03]  /*b6f50*/  LOP3.LUT R18, R17, 0xffff, RZ, 0xc0, !PT ;  /* 0x0000ffff11127812 */ /* 0x000fc600078ec0ff */
[----:B------:R0:W-:Y:S01]  /*b6f60*/  STL [R1+0x40], R25 ;  /* 0x0000401901007387 */ /* 0x0001e20000100800 */
[----:B------:R-:W-:Y:S02]  /*b6f70*/  LOP3.LUT R19, R19, 0xffff, RZ, 0xc0, !PT ;  /* 0x0000ffff13137812 */ /* 0x000fe400078ec0ff */
[----:B0-----:R-:W-:Y:S02]  /*b6f80*/  PRMT R25, R18, 0x3340, R12 ;  /* 0x0000334012197816 */ /* 0x001fe4000000000c */
[----:B------:R-:W-:-:S04]  /*b6f90*/  SHF.R.U32.HI R18, RZ, 0x8, R18 ;  /* 0x00000008ff127819 */ /* 0x000fc80000011612 */
[----:B------:R-:W-:Y:S02]  /*b6fa0*/  LOP3.LUT R18, R18, 0xffff, RZ, 0xc0, !PT ;  /* 0x0000ffff12127812 */ /* 0x000fe400078ec0ff */
[----:B--2---:R-:W-:Y:S02]  /*b6fb0*/  LOP3.LUT R17, R22, 0xffff, RZ, 0xc0, !PT ;  /* 0x0000ffff16117812 */ /* 0x004fe400078ec0ff */
[----:B------:R-:W2:Y:S02]  /*b6fc0*/  LDL.LU R22, [R1+0x32e8] ;  /* 0x0032e80001167983 */ /* 0x000ea40000300800 */
[----:B------:R-:W-:-:S04]  /*b6fd0*/  PRMT R26, R17, 0x3340, R0 ;  /* 0x00003340111a7816 */ /* 0x000fc80000000000 */
[----:B------:R-:W-:Y:S01]  /*b6fe0*/  PRMT R25, R25, 0x5410, R26 ;  /* 0x0000541019197816 */ /* 0x000fe2000000001a */
[----:B------:R-:W-:Y:S04]  /*b6ff0*/  STL [R1+0x10bc], R19 ;  /* 0x0010bc1301007387 */ /* 0x000fe80000100800 */
[----:B------:R0:W-:Y:S02]  /*b7000*/  STL [R1+0xb14], R25 ;  /* 0x000b141901007387 */ /* 0x0001e40000100800 */
[----:B0-----:R-:W-:Y:S02]  /*b7010*/  SHF.R.U32.HI R25, RZ, 0x8, R19 ;  /* 0x00000008ff197819 */ /* 0x001fe40000011613 */
[----:B------:R-:W-:Y:S02]  /*b7020*/  SHF.R.U32.HI R19, RZ, 0x8, R12 ;  /* 0x00000008ff137819 */ /* 0x000fe4000001160c */
[----:B------:R-:W2:Y:S01]  /*b7030*/  LDL.LU R12, [R1+0x698] ;  /* 0x00069800010c7983 */ /* 0x000ea20000300800 */
[----:B------:R-:W-:-:S02]  /*b7040*/  LOP3.LUT R26, R25, 0xffff, RZ, 0xc0, !PT ;  /* 0x0000ffff191a7812 */ /* 0x000fc400078ec0ff */
[----:B------:R-:W-:Y:S01]  /*b7050*/  LOP3.LUT R19, R19, 0xffff, RZ, 0xc0, !PT ;  /* 0x0000ffff13137812 */ /* 0x000fe200078ec0ff */
[----:B------:R-:W2:Y:S01]  /*b7060*/  LDL.LU R25, [R1+0xbc0] ;  /* 0x000bc00001197983 */ /* 0x000ea20000300800 */
[----:B------:R-:W-:-:S05]  /*b7070*/  PRMT R26, R26, 0x3340, R0 ;  /* 0x000033401a1a7816 */ /* 0x000fca0000000000 */
[----:B------:R0:W-:Y:S02]  /*b7080*/  STL [R1+0x8c], R26 ;  /* 0x00008c1a01007387 */ /* 0x0001e40000100800 */
[----:B0-----:R-:W-:Y:S02]  /*b7090*/  PRMT R26, R18, 0x3340, R19 ;  /* 0x00003340121a7816 */ /* 0x001fe40000000013 */
[----:B------:R-:W-:-:S05]  /*b70a0*/  IADD3 R18, P3, R27, R5, RZ ;  /* 0x000000051b127210 */ /* 0x000fca0007f7e0ff */
[----:B------:R-:W-:Y:S01]  /*b70b0*/  IMAD.X R19, R24, 0x1, R7, P3 ;  /* 0x0000000118137824 */ /* 0x000fe200018e0607 */
[----:B------:R-:W-:Y:S04]  /*b70c0*/  STL [R1+0x15c], R26 ;  /* 0x00015c1a01007387 */ /* 0x000fe80000100800 */
[----:B------:R0:W-:Y:S01]  /*b70d0*/  STL.64 [R1+0x638], R18 ;  /* 0x0006381201007387 */ /* 0x0001e20000100a00 */
[----:B------:R-:W-:-:S04]  /*b70e0*/  SHF.R.U32.HI R17, RZ, 0x8, R17 ;  /* 0x00000008ff117819 */ /* 0x000fc80000011611 */
[----:B------:R-:W-:Y:S02]  /*b70f0*/  LOP3.LUT R17, R17, 0xffff, RZ, 0xc0, !PT ;  /* 0x0000ffff11117812 */ /* 0x000fe400078ec0ff */
[----:B0-----:R-:W-:-:S05]  /*b7100*/  IADD3 R18, P3, R27, R6, RZ ;  /* 0x000000061b127210 */ /* 0x001fca0007f7e0ff */
[----:B------:R-:W-:-:S05]  /*b7110*/  IMAD.X R19, R24, 0x1, R8, P3 ;  /* 0x0000000118137824 */ /* 0x000fca00018e0608 */
[----:B------:R0:W-:Y:S02]  /*b7120*/  STL.64 [R1+0x630], R18 ;  /* 0x0006301201007387 */ /* 0x0001e40000100a00 */
[--C-:B0-----:R-:W-:Y:S02]  /*b7130*/  PRMT R18, R17, 0x3340, R0.reuse ;  /* 0x0000334011127816 */ /* 0x101fe40000000000 */
[----:B---3--:R-:W-:Y:S02]  /*b7140*/  LOP3.LUT R17, R10, 0xffff, RZ, 0xc0, !PT ;  /* 0x0000ffff0a117812 */ /* 0x008fe400078ec0ff */
[----:B------:R-:W-:Y:S01]  /*b7150*/  LOP3.LUT R10, R9, 0xffff, RZ, 0xc0, !PT ;  /* 0x0000ffff090a7812 */ /* 0x000fe200078ec0ff */
[----:B------:R4:W-:Y:S04]  /*b7160*/  STL [R1+0x5c], R18 ;  /* 0x00005c1201007387 */ /* 0x0009e80000100800 */
[----:B------:R-:W3:Y:S01]  /*b7170*/  LDL.LU R9, [R1+0x32e4] ;  /* 0x0032e40001097983 */ /* 0x000ee20000300800 */
[----:B------:R-:W-:-:S02]  /*b7180*/  PRMT R19, R10, 0x3340, R0 ;  /* 0x000033400a137816 */ /* 0x000fc40000000000 */
[----:B------:R-:W-:Y:S02]  /*b7190*/  SHF.R.U32.HI R10, RZ, 0x8, R10 ;  /* 0x00000008ff0a7819 */ /* 0x000fe4000001160a */
[----:B----4-:R-:W-:-:S04]  /*b71a0*/  LOP3.LUT R18, R11, 0xffff, RZ, 0xc0, !PT ;  /* 0x0000ffff0b127812 */ /* 0x010fc800078ec0ff */
[--C-:B------:R-:W-:Y:S02]  /*b71b0*/  PRMT R11, R17, 0x3340, R18.reuse ;  /* 0x00003340110b7816 */ /* 0x100fe40000000012 */
[----:B------:R-:W-:Y:S02]  /*b71c0*/  SHF.R.U32.HI R17, RZ, 0x8, R17 ;  /* 0x00000008ff117819 */ /* 0x000fe40000011611 */
[----:B------:R-:W-:Y:S02]  /*b71d0*/  SHF.R.U32.HI R18, RZ, 0x8, R18 ;  /* 0x00000008ff127819 */ /* 0x000fe40000011612 */
[----:B------:R-:W-:Y:S02]  /*b71e0*/  LOP3.LUT R10, R10, 0xffff, RZ, 0xc0, !PT ;  /* 0x0000ffff0a0a7812 */ /* 0x000fe400078ec0ff */
[----:B------:R-:W-:Y:S02]  /*b71f0*/  LOP3.LUT R17, R17, 0xffff, RZ, 0xc0, !PT ;  /* 0x0000ffff11117812 */ /* 0x000fe400078ec0ff */
[----:B------:R-:W-:-:S02]  /*b7200*/  LOP3.LUT R18, R18, 0xffff, RZ, 0xc0, !PT ;  /* 0x0000ffff12127812 */ /* 0x000fc400078ec0ff */
[----:B------:R-:W-:Y:S02]  /*b7210*/  PRMT R19, R11, 0x5410, R19 ;  /* 0x000054100b137816 */ /* 0x000fe40000000013 */
[----:B------:R-:W-:Y:S01]  /*b7220*/  PRMT R10, R10, 0x3340, R0 ;  /* 0x000033400a0a7816 */ /* 0x000fe20000000000 */
[----:B------:R-:W4:Y:S01]  /*b7230*/  LDL.LU R11, [R1+0x69c] ;  /* 0x00069c00010b7983 */ /* 0x000f220000300800 */
[----:B------:R-:W-:-:S03]  /*b7240*/  PRMT R17, R17, 0x3340, R18 ;  /* 0x0000334011117816 */ /* 0x000fc60000000012 */
[----:B------:R0:W-:Y:S01]  /*b7250*/  STL [R1+0xb10], R19 ;  /* 0x000b101301007387 */ /* 0x0001e20000100800 */
[----:B------:R-:W-:-:S03]  /*b7260*/  LOP3.LUT R18, R28, 0xffff, RZ, 0xc0, !PT ;  /* 0x0000ffff1c127812 */ /* 0x000fc600078ec0ff */
[----:B------:R-:W-:Y:S04]  /*b7270*/  STL [R1+0x14c], R17 ;  /* 0x00014c1101007387 */ /* 0x000fe80000100800 */
[----:B------:R3:W-:Y:S04]  /*b7280*/  STL [R1+0x3c], R10 ;  /* 0x00003c0a01007387 */ /* 0x0007e80000100800 */
[----:B------:R-:W4:Y:S01]  /*b7290*/  LDL.LU R28, [R1+0x32e0] ;  /* 0x0032e000011c7983 */ /* 0x000f220000300800 */
[----:B0-----:R-:W-:Y:S02]  /*b72a0*/  PRMT R19, R18, 0x3340, R0 ;  /* 0x0000334012137816 */ /* 0x001fe40000000000 */
[----:B--2---:R-:W-:-:S02]  /*b72b0*/  LOP3.LUT R12, R12, 0xffff, RZ, 0xc0, !PT ;  /* 0x0000ffff0c0c7812 */ /* 0x004fc400078ec0ff */
[----:B------:R-:W-:Y:S02]  /*b72c0*/  SHF.R.S32.HI R24, RZ, 0x1f, R25 ;  /* 0x0000001fff187819 */ /* 0x000fe40000011419 */
[----:B------:R-:W-:-:S05]  /*b72d0*/  IADD3 R26, P3, R25, R0, RZ ;  /* 0x00000000191a7210 */ /* 0x000fca0007f7e0ff */
[----:B------:R-:W-:Y:S01]  /*b72e0*/  IMAD.X R27, R24, 0x1, R2, P3 ;  /* 0x00000001181b7824 */ /* 0x000fe200018e0602 */
[----:B---3--:R-:W-:Y:S02]  /*b72f0*/  LOP3.LUT R10, R9, 0xffff, RZ, 0xc0, !PT ;  /* 0x0000ffff090a7812 */ /* 0x008fe400078ec0ff */
[----:B------:R-:W2:Y:S02]  /*b7300*/  LDL.LU R9, [R1+0x32dc] ;  /* 0x0032dc0001097983 */ /* 0x000ea40000300800 */
[----:B------:R-:W-:-:S04]  /*b7310*/  PRMT R17, R12, 0x3340, R10 ;  /* 0x000033400c117816 */ /* 0x000fc8000000000a */
[----:B------:R-:W-:Y:S02]  /*b7320*/  PRMT R17, R17, 0x5410, R19 ;  /* 0x0000541011117816 */ /* 0x000fe40000000013 */
[----:B------:R-:W-:-:S03]  /*b7330*/  SHF.R.U32.HI R19, RZ, 0x8, R12 ;  /* 0x00000008ff137819 */ /* 0x000fc6000001160c */
[----:B------:R0:W-:Y:S04]  /*b7340*/  STL [R1+0xe14], R17 ;  /* 0x000e141101007387 */ /* 0x0001e80000100800 */
[----:B------:R1:W-:Y:S04]  /*b7350*/  STL.64 [R1+0x628], R26 ;  /* 0x0006281a01007387 */ /* 0x0003e80000100a00 */
[----:B------:R-:W3:Y:S04]  /*b7360*/  LDL.LU R12, [R1+0x81c] ;  /* 0x00081c00010c7983 */ /* 0x000ee80000300800 */
[----:B0-----:R-:W3:Y:S01]  /*b7370*/  LDL.LU R17, [R1+0x16c] ;  /* 0x00016c0001117983 */ /* 0x001ee20000300800 */
[----:B-1----:R-:W-:-:S03]  /*b7380*/  SHF.R.U32.HI R26, RZ, 0x8, R10 ;  /* 0x00000008ff1a7819 */ /* 0x002fc6000001160a */
[----:B------:R-:W3:Y:S01]  /*b7390*/  LDL.LU R10, [R1+0x68c] ;  /* 0x00068c00010a7983 */ /* 0x000ee20000300800 */
[----:B------:R-:W-:Y:S02]  /*b73a0*/  SHF.R.U32.HI R18, RZ, 0x8, R18 ;  /* 0x00000008ff127819 */ /* 0x000fe40000011612 */
[----:B------:R-:W-:Y:S02]  /*b73b0*/  LOP3.LUT R19, R19, 0xffff, RZ, 0xc0, !PT ;  /* 0x0000ffff13137812 */ /* 0x000fe400078ec0ff */
[----:B------:R-:W-:Y:S02]  /*b73c0*/  LOP3.LUT R26, R26, 0xffff, RZ, 0xc0, !PT ;  /* 0x0000ffff1a1a7812 */ /* 0x000fe400078ec0ff */
[----:B------:R-:W-:Y:S02]  /*b73d0*/  LOP3.LUT R18, R18, 0xffff, RZ, 0xc0, !PT ;  /* 0x0000ffff12127812 */ /* 0x000fe400078ec0ff */
[----:B------:R-:W-:Y:S02]  /*b73e0*/  PRMT R26, R19, 0x3340, R26 ;  /* 0x00003340131a7816 */ /* 0x000fe4000000001a */
[----:B------:R-:W-:-:S02]  /*b73f0*/  PRMT R19, R18, 0x3340, R0 ;  /* 0x0000334012137816 */ /* 0x000fc40000000000 */
[----:B----4-:R-:W-:Y:S02]  /*b7400*/  LOP3.LUT R11, R11, 0xffff, RZ, 0xc0, !PT ;  /* 0x0000ffff0b0b7812 */ /* 0x010fe400078ec0ff */
[----:B------:R-:W-:Y:S01]  /*b7410*/  LOP3.LUT R18, R16, 0xffff, RZ, 0xc0, !PT ;  /* 0x0000ffff10127812 */ /* 0x000fe200078ec0ff */
[----:B------:R-:W-:Y:S04]  /*b7420*/  STL [R1+0x140], R26 ;  /* 0x0001401a01007387 */ /* 0x000fe80000100800 */
[----:B------:R0:W-:Y:S02]  /*b7430*/  STL [R1+0x74], R19 ;  /* 0x0000741301007387 */ /* 0x0001e40000100800 */
[----:B0-----:R-:W-:Y:S02]  /*b7440*/  PRMT R19, R18, 0x3340, R0 ;  /* 0x0000334012137816 */ /* 0x001fe40000000000 */
[----:B------:R-:W-:-:S02]  /*b7450*/  IADD3 R26, P3, R25, R3, RZ ;  /* 0x00000003191a7210 */ /* 0x000fc40007f7e0ff */
[----:B------:R-:W-:-:S03]  /*b7460*/  SHF.R.U32.HI R18, RZ, 0x8, R18 ;  /* 0x00000008ff127819 */ /* 0x000fc60000011612 */
[----:B------:R-:W-:Y:S01]  /*b7470*/  IMAD.X R27, R24, 0x1, R4, P3 ;  /* 0x00000001181b7824 */ /* 0x000fe200018e0604 */
[----:B------:R-:W-:-:S04]  /*b7480*/  LOP3.LUT R18, R18, 0xffff, RZ, 0xc0, !PT ;  /* 0x0000ffff12127812 */ /* 0x000fc800078ec0ff */
[----:B------:R-:W-:Y:S02]  /*b7490*/  PRMT R18, R18, 0x3340, R0 ;  /* 0x0000334012127816 */ /* 0x000fe40000000000 */
[----:B--2---:R-:W-:-:S04]  /*b74a0*/  LOP3.LUT R9, R9, 0xffff, RZ, 0xc0, !PT ;  /* 0x0000ffff09097812 */ /* 0x004fc800078ec0ff */
[----:B------:R-:W-:-:S04]  /*b74b0*/  PRMT R16, R11, 0x3340, R9 ;  /* 0x000033400b107816 */ /* 0x000fc80000000009 */
[----:B------:R-:W-:Y:S02]  /*b74c0*/  PRMT R16, R16, 0x5410, R19 ;  /* 0x0000541010107816 */ /* 0x000fe40000000013 */
[----:B------:R-:W-:-:S03]  /*b74d0*/  SHF.R.U32.HI R19, RZ, 0x8, R9 ;  /* 0x00000008ff137819 */ /* 0x000fc60000011609 */
[----:B------:R0:W-:Y:S01]  /*b74e0*/  STL [R1+0xe10], R16 ;  /* 0x000e101001007387 */ /* 0x0001e20000100800 */
[----:B------:R-:W-:-:S03]  /*b74f0*/  LOP3.LUT R19, R19, 0xffff, RZ, 0xc0, !PT ;  /* 0x0000ffff13137812 */ /* 0x000fc600078ec0ff */
[----:B------:R-:W2:Y:S01]  /*b7500*/  LDL.LU R9, [R1+0x1064] ;  /* 0x0010640001097983 */ /* 0x000ea20000300800 */
[----:B0-----:R-:W-:-:S04]  /*b7510*/  SHF.R.U32.HI R16, RZ, 0x8, R11 ;  /* 0x00000008ff107819 */ /* 0x001fc8000001160b */
[----:B------:R-:W-:Y:S01]  /*b7520*/  LOP3.LUT R16, R16, 0xffff, RZ, 0xc0, !PT ;  /* 0x0000ffff10107812 */ /* 0x000fe200078ec0ff */
[----:B------:R0:W-:Y:S03]  /*b7530*/  STL.64 [R1+0x640], R26 ;  /* 0x0006401a01007387 */ /* 0x0001e60000100a00 */
[----:B------:R-:W-:Y:S02]  /*b7540*/  PRMT R19, R16, 0x3340, R19 ;  /* 0x0000334010137816 */ /* 0x000fe40000000013 */
[----:B---3--:R-:W-:Y:S02]  /*b7550*/  LOP3.LUT R12, R12, 0xffff, RZ, 0xc0, !PT ;  /* 0x0000ffff0c0c7812 */ /* 0x008fe400078ec0ff */
[----:B------:R-:W-:Y:S02]  /*b7560*/  LOP3.LUT R17, R17, 0xffff, RZ, 0xc0, !PT ;  /* 0x0000ffff11117812 */ /* 0x000fe400078ec0ff */
[----:B------:R-:W-:Y:S01]  /*b7570*/  LOP3.LUT R10, R10, 0xffff, RZ, 0xc0, !PT ;  /* 0x0000ffff0a0a7812 */ /* 0x000fe200078ec0ff */
[----:B0-----:R-:W3:Y:S04]  /*b7580*/  LDL.LU R27, [R1+0x180] ;  /* 0x00018000011b7983 */ /* 0x001ee80000300800 */
[----:B------:R-:W4:Y:S04]  /*b7590*/  LDL.LU R11, [R1+0x690] ;  /* 0x00069000010b7983 */ /* 0x000f280000300800 */
[----:B------:R-:W3:Y:S04]  /*b75a0*/  LDL.LU R16, [R1+0xbc4] ;  /* 0x000bc40001107983 */ /* 0x000ee80000300800 */
[----:B------:R0:W-:Y:S04]  /*b75b0*/  STL [R1+0x13c], R19 ;  /* 0x00013c1301007387 */ /* 0x0001e80000100800 */
[----:B------:R1:W-:Y:S01]  /*b75c0*/  STL [R1+0x58], R18 ;  /* 0x0000581201007387 */ /* 0x0003e20000100800 */
[----:B0-----:R-:W-:-:S02]  /*b75d0*/  PRMT R19, R17, 0x3340, R0 ;  /* 0x0000334011137816 */ /* 0x001fc40000000000 */
[----:B-1----:R-:W-:-:S04]  /*b75e0*/  PRMT R18, R12, 0x3340, R10 ;  /* 0x000033400c127816 */ /* 0x002fc8000000000a */
[----:B------:R-:W-:Y:S02]  /*b75f0*/  PRMT R26, R18, 0x5410, R19 ;  /* 0x00005410121a7816 */ /* 0x000fe40000000013 */
[----:B------:R-:W-:-:S05]  /*b7600*/  IADD3 R18, P3, R25, R5, RZ ;  /* 0x0000000519127210 */ /* 0x000fca0007f7e0ff */
[----:B------:R-:W-:Y:S01]  /*b7610*/  IMAD.X R19, R24, 0x1, R7, P3 ;  /* 0x0000000118137824 */ /* 0x000fe200018e0607 */
[----:B------:R-:W-:Y:S04]  /*b7620*/  STL [R1+0xbac], R26 ;  /* 0x000bac1a01007387 */ /* 0x000fe80000100800 */
[----:B------:R0:W-:Y:S01]  /*b7630*/  STL.64 [R1+0x668], R18 ;  /* 0x0006681201007387 */ /* 0x0001e20000100a00 */
[----:B------:R-:W-:Y:S02]  /*b7640*/  SHF.R.U32.HI R12, RZ, 0x8, R12 ;  /* 0x00000008ff0c7819 */ /* 0x000fe4000001160c */
[----:B0-----:R-:W-:-:S05]  /*b7650*/  IADD3 R18, P3, R25, R6, RZ ;  /* 0x0000000619127210 */ /* 0x001fca0007f7e0ff */
[----:B------:R-:W-:Y:S01]  /*b7660*/  IMAD.X R19, R24, 0x1, R8, P3 ;  /* 0x0000000118137824 */ /* 0x000fe200018e0608 */
[----:B------:R-:W-:-:S04]  /*b7670*/  LOP3.LUT R12, R12, 0xffff, RZ, 0xc0, !PT ;  /* 0x0000ffff0c0c7812 */ /* 0x000fc800078ec0ff */
[----:B------:R0:W-:Y:S02]  /*b7680*/  STL.64 [R1+0x660], R18 ;  /* 0x0006601201007387 */ /* 0x0001e40000100a00 */
[----:B0-----:R-:W-:Y:S02]  /*b7690*/  SHF.R.U32.HI R18, RZ, 0x8, R10 ;  /* 0x00000008ff127819 */ /* 0x001fe4000001160a */
[----:B------:R-:W3:Y:S04]  /*b76a0*/  LDL.LU R10, [R1+0x7f0] ;  /* 0x0007f000010a7983 */ /* 0x000ee80000300800 */
[----:B------:R-:W3:Y:S01]  /*b76b0*/  LDL.LU R24, [R1+0x67c] ;  /* 0x00067c0001187983 */ /* 0x000ee20000300800 */
[----:B------:R-:W-:-:S03]  /*b76c0*/  LOP3.LUT R18, R18, 0xffff, RZ, 0xc0, !PT ;  /* 0x0000ffff12127812 */ /* 0x000fc600078ec0ff */
[----:B------:R-:W3:Y:S01]  /*b76d0*/  LDL.LU R25, [R1+0x804] ;  /* 0x0008040001197983 */ /* 0x000ee20000300800 */
[----:B------:R-:W-:-:S03]  /*b76e0*/  PRMT R18, R12, 0x3340, R18 ;  /* 0x000033400c127816 */ /* 0x000fc60000000012 */
[----:B------:R-:W3:Y:S04]  /*b76f0*/  LDL.LU R12, [R1+0x688] ;  /* 0x00068800010c7983 */ /* 0x000ee80000300800 */
[----:B------:R3:W-:Y:S01]  /*b7700*/  STL [R1+0x138], R18 ;  /* 0x0001381201007387 */ /* 0x0007e20000100800 */
[----:B------:R-:W-:-:S04]  /*b7710*/  SHF.R.U32.HI R17, RZ, 0x8, R17 ;  /* 0x00000008ff117819 */ /* 0x000fc80000011611 */
[----:B------:R-:W-:-:S04]  /*b7720*/  LOP3.LUT R17, R17, 0xffff, RZ, 0xc0, !PT ;  /* 0x0000ffff11117812 */ /* 0x000fc800078ec0ff */
[----:B------:R-:W-:Y:S02]  /*b7730*/  PRMT R17, R17, 0x3340, R0 ;  /* 0x0000334011117816 */ /* 0x000fe40000000000 */
[----:B--2---:R-:W-:Y:S02]  /*b7740*/  LOP3.LUT R9, R9, 0xffff, RZ, 0xc0, !PT ;  /* 0x0000ffff09097812 */ /* 0x004fe400078ec0ff */
[----:B----4-:R-:W-:Y:S02]  /*b7750*/  LOP3.LUT R11, R11, 0xffff, RZ, 0xc0, !PT ;  /* 0x0000ffff0b0b7812 */ /* 0x010fe400078ec0ff */
[----:B---3--:R-:W-:Y:S02]  /*b7760*/  LOP3.LUT R18, R27, 0xffff, RZ, 0xc0, !PT ;  /* 0x0000ffff1b127812 */ /* 0x008fe400078ec0ff */
[----:B------:R-:W-:Y:S02]  /*b7770*/  PRMT R19, R9, 0x3340, R11 ;  /* 0x0000334009137816 */ /* 0x000fe4000000000b */
[----:B------:R-:W-:-:S02]  /*b7780*/  SHF.R.U32.HI R9, RZ, 0x8, R9 ;  /* 0x00000008ff097819 */ /* 0x000fc40000011609 */
[----:B------:R-:W-:Y:S02]  /*b7790*/  SHF.R.U32.HI R11, RZ, 0x8, R11 ;  /* 0x00000008ff0b7819 */ /* 0x000fe4000001160b */
[----:B------:R-:W-:Y:S02]  /*b77a0*/  PRMT R26, R18, 0x3340, R0 ;  /* 0x00003340121a7816 */ /* 0x000fe40000000000 */
[----:B------:R-:W-:Y:S02]  /*b77b0*/  LOP3.LUT R9, R9, 0xffff, RZ, 0xc0, !PT ;  /* 0x0000ffff09097812 */ /* 0x000fe400078ec0ff */
[----:B------:R-:W-:Y:S02]  /*b77c0*/  LOP3.LUT R11, R11, 0xffff, RZ, 0xc0, !PT ;  /* 0x0000ffff0b0b7812 */ /* 0x000fe400078ec0ff */
[----:B------:R-:W-:Y:S02]  /*b77d0*/  PRMT R19, R19, 0x5410, R26 ;  /* 0x0000541013137816 */ /* 0x000fe4000000001a */
[----:B------:R-:W-:-:S03]  /*b77e0*/  PRMT R9, R9, 0x3340, R11 ;  /* 0x0000334009097816 */ /* 0x000fc6000000000b */
[----:B------:R-:W-:Y:S04]  /*b77f0*/  STL [R1+0xba8], R19 ;  /* 0x000ba81301007387 */ /* 0x000fe80000100800 */
[----:B------:R0:W-:Y:S04]  /*b7800*/  STL [R1+0x30], R17 ;  /* 0x0000301101007387 */ /* 0x0001e80000100800 */
[----:B------:R-:W2:Y:S04]  /*b7810*/  LDL.LU R11, [R1+0x784] ;  /* 0x00078400010b7983 */ /* 0x000ea80000300800 */
[----:B------:R1:W-:Y:S01]  /*b7820*/  STL [R1+0x128], R9 ;  /* 0x0001280901007387 */ /* 0x0003e20000100800 */
[----:B------:R-:W-:-:S02]  /*b7830*/  SHF.R.U32.HI R18, RZ, 0x8, R18 ;  /* 0x00000008ff127819 */ /* 0x000fc40000011612 */
[----:B------:R-:W-:Y:S01]  /*b7840*/  IADD3 R26, P3, R16, R0, RZ ;  /* 0x00000000101a7210 */ /* 0x000fe20007f7e0ff */
[----:B0-----:R-:W3:Y:S01]  /*b7850*/  LDL.LU R17, [R1+0x678] ;  /* 0x0006780001117983 */ /* 0x001ee20000300800 */
[----:B-1----:R-:W-:Y:S02]  /*b7860*/  SHF.R.S32.HI R9, RZ, 0x1f, R16 ;  /* 0x0000001fff097819 */ /* 0x002fe40000011410 */
[----:B------:R-:W-:-:S03]  /*b7870*/  LOP3.LUT R18, R18, 0xffff, RZ, 0xc0, !PT ;  /* 0x0000ffff12127812 */ /* 0x000fc600078ec0ff */
[----:B------:R-:W-:Y:S01]  /*b7880*/  IMAD.X R27, R9, 0x1, R2, P3 ;  /* 0x00000001091b7824 */ /* 0x000fe200018e0602 */
[--C-:B------:R-:W-:Y:S02]  /*b7890*/  PRMT R19, R18, 0x3340, R0.reuse ;  /* 0x0000334012137816 */ /* 0x100fe40000000000 */
[----:B------:R-:W-:Y:S02]  /*b78a0*/  LOP3.LUT R18, R14, 0xffff, RZ, 0xc0, !PT ;  /* 0x0000ffff0e127812 */ /* 0x000fe400078ec0ff */
[----:B------:R0:W-:Y:S04]  /*b78b0*/  STL.64 [R1+0x658], R26 ;  /* 0x0006581a01007387 */ /* 0x0001e80000100a00 */
[----:B------:R1:W-:Y:S04]  /*b78c0*/  STL [R1+0x2c], R19 ;  /* 0x00002c1301007387 */ /* 0x0003e80000100800 */
[----:B------:R-:W4:Y:S01]  /*b78d0*/  LDL.LU R14, [R1+0x32d8] ;  /* 0x0032d800010e7983 */ /* 0x000f220000300800 */
[----:B0-----:R-:W-:-:S02]  /*b78e0*/  PRMT R26, R18, 0x3340, R0 ;  /* 0x00003340121a7816 */ /* 0x001fc40000000000 */
[----:B------:R-:W-:Y:S02]  /*b78f0*/  LOP3.LUT R10, R10, 0xffff, RZ, 0xc0, !PT ;  /* 0x0000ffff0a0a7812 */ /* 0x000fe400078ec0ff */
[----:B------:R-:W-:Y:S02]  /*b7900*/  LOP3.LUT R24, R24, 0xffff, RZ, 0xc0, !PT ;  /* 0x0000ffff18187812 */ /* 0x000fe400078ec0ff */
[----:B-1----:R-:W-:Y:S02]  /*b7910*/  LOP3.LUT R19, R25, 0xffff, RZ, 0xc0, !PT ;  /* 0x0000ffff19137812 */ /* 0x002fe400078ec0ff */
[----:B------:R-:W-:Y:S02]  /*b7920*/  PRMT R25, R10, 0x3340, R24 ;  /* 0x000033400a197816 */ /* 0x000fe40000000018 */
[----:B------:R-:W-:Y:S02]  /*b7930*/  LOP3.LUT R12, R12, 0xffff, RZ, 0xc0, !PT ;  /* 0x0000ffff0c0c7812 */ /* 0x000fe400078ec0ff */
[----:B------:R-:W-:-:S02]  /*b7940*/  PRMT R26, R25, 0x5410, R26 ;  /* 0x00005410191a7816 */ /* 0x000fc4000000001a */
[----:B------:R-:W-:Y:S02]  /*b7950*/  SHF.R.U32.HI R25, RZ, 0x8, R19 ;  /* 0x00000008ff197819 */ /* 0x000fe40000011613 */
[--C-:B------:R-:W-:Y:S01]  /*b7960*/  PRMT R19, R19, 0x3340, R12.reuse ;  /* 0x0000334013137816 */ /* 0x100fe2000000000c */
[----:B------:R0:W-:Y:S04]  /*b7970*/  STL [R1+0xb0c], R26 ;  /* 0x000b0c1a01007387 */ /* 0x0001e80000100800 */
[----:B------:R1:W-:Y:S01]  /*b7980*/  STL [R1+0x1064], R19 ;  /* 0x0010641301007387 */ /* 0x0003e20000100800 */
[----:B0-----:R-:W-:Y:S02]  /*b7990*/  SHF.R.U32.HI R26, RZ, 0x8, R12 ;  /* 0x00000008ff1a7819 */ /* 0x001fe4000001160c */
[----:B-1----:R-:W-:Y:S01]  /*b79a0*/  SHF.R.U32.HI R19, RZ, 0x8, R10 ;  /* 0x00000008ff137819 */ /* 0x002fe2000001160a */
        /* <DEDUP_REMOVED lines=8> */
[----:B------:R-:W-:-:S02]  /*b7a30*/  LOP3.LUT R26, R23, 0xffff, RZ, 0xc0, !PT ;  /* 0x0000ffff171a7812 */ /* 0x000fc400078ec0ff */
[----:B------:R-:W-:Y:S02]  /*b7a40*/  PRMT R27, R19, 0x3340, R24 ;  /* 0x00003340131b7816 */ /* 0x000fe40000000018 */
[----:B------:R-:W-:-:S03]  /*b7a50*/  PRMT R24, R26, 0x3340, R0 ;  /* 0x000033401a187816 */ /* 0x000fc60000000000 */
[----:B------:R-:W-:Y:S04]  /*b7a60*/  STL [R1+0x3280], R27 ;  /* 0x0032801b01007387 */ /* 0x000fe80000100800 */
[----:B------:R0:W-:Y:S04]  /*b7a70*/  STL [R1+0xbc0], R25 ;  /* 0x000bc01901007387 */ /* 0x0001e80000100800 */
[----:B------:R-:W4:Y:S01]  /*b7a80*/  LDL.LU R23, [R1+0x32d4] ;  /* 0x0032d40001177983 */ /* 0x000f220000300800 */
[----:B--2---:R-:W-:Y:S02]  /*b7a90*/  LOP3.LUT R11, R11, 0xffff, RZ, 0xc0, !PT ;  /* 0x0000ffff0b0b7812 */ /* 0x004fe400078ec0ff */
[----:B---3--:R-:W-:-:S04]  /*b7aa0*/  LOP3.LUT R17, R17, 0xffff, RZ, 0xc0, !PT ;  /* 0x0000ffff11117812 */ /* 0x008fc800078ec0ff */
[----:B------:R-:W-:-:S04]  /*b7ab0*/  PRMT R19, R11, 0x3340, R17 ;  /* 0x000033400b137816 */ /* 0x000fc80000000011 */
[----:B------:R-:W-:Y:S02]  /*b7ac0*/  PRMT R19, R19, 0x5410, R24 ;  /* 0x0000541013137816 */ /* 0x000fe40000000018 */
[----:B------:R-:W-:-:S03]  /*b7ad0*/  IADD3 R24, P3, R16, R3, RZ ;  /* 0x0000000310187210 */ /* 0x000fc60007f7e0ff */
[----:B------:R1:W-:Y:S01]  /*b7ae0*/  STL [R1+0x208], R19 ;  /* 0x0002081301007387 */ /* 0x0003e20000100800 */
[----:B------:R-:W-:Y:S02]  /*b7af0*/  SHF.R.U32.HI R11, RZ, 0x8, R11 ;  /* 0x00000008ff0b7819 */ /* 0x000fe4000001160b */
[----:B------:R-:W-:Y:S01]  /*b7b00*/  SHF.R.U32.HI R17, RZ, 0x8, R17 ;  /* 0x00000008ff117819 */ /* 0x000fe20000011611 */
[----:B0-----:R-:W-:Y:S01]  /*b7b10*/  IMAD.X R25, R9, 0x1, R4, P3 ;  /* 0x0000000109197824 */ /* 0x001fe200018e0604 */
[----:B-1----:R-:W-:Y:S02]  /*b7b20*/  SHF.R.U32.HI R19, RZ, 0x8, R18 ;  /* 0x00000008ff137819 */ /* 0x002fe40000011612 */
[----:B------:R-:W-:Y:S02]  /*b7b30*/  LOP3.LUT R11, R11, 0xffff, RZ, 0xc0, !PT ;  /* 0x0000ffff0b0b7812 */ /* 0x000fe400078ec0ff */
[----:B------:R-:W-:Y:S01]  /*b7b40*/  LOP3.LUT R17, R17, 0xffff, RZ, 0xc0, !PT ;  /* 0x0000ffff11117812 */ /* 0x000fe200078ec0ff */
[----:B------:R-:W2:Y:S01]  /*b7b50*/  LDL.LU R18, [R1+0x768] ;  /* 0x0007680001127983 */ /* 0x000ea20000300800 */
[----:B------:R-:W-:-:S03]  /*b7b60*/  LOP3.LUT R19, R19, 0xffff, RZ, 0xc0, !PT ;  /* 0x0000ffff13137812 */ /* 0x000fc600078ec0ff */
[----:B------:R0:W-:Y:S01]  /*b7b70*/  STL.64 [R1+0x678], R24 ;  /* 0x0006781801007387 */ /* 0x0001e20000100a00 */
[----:B------:R-:W-:-:S05]  /*b7b80*/  PRMT R19, R19, 0x3340, R0 ;  /* 0x0000334013137816 */ /* 0x000fca0000000000 */
[----:B------:R1:W-:Y:S01]  /*b7b90*/  STL [R1+0x54], R19 ;  /* 0x0000541301007387 */ /* 0x0003e20000100800 */
[----:B0-----:R-:W-:-:S05]  /*b7ba0*/  PRMT R24, R11, 0x3340, R17 ;  /* 0x000033400b187816 */ /* 0x001fca0000000011 */
[----:B------:R0:W-:Y:S01]  /*b7bb0*/  STL [R1+0x3284], R24 ;  /* 0x0032841801007387 */ /* 0x0001e20000100800 */
[----:B----4-:R-:W-:Y:S02]  /*b7bc0*/  LOP3.LUT R11, R12, 0xffff, RZ, 0xc0, !PT ;  /* 0x0000ffff0c0b7812 */ /* 0x010fe400078ec0ff */
[----:B------:R-:W-:Y:S02]  /*b7bd0*/  LOP3.LUT R12, R15, 0xffff, RZ, 0xc0, !PT ;  /* 0x0000ffff0f0c7812 */ /* 0x000fe400078ec0ff */
[----:B-1----:R-:W-:Y:S01]  /*b7be0*/  LOP3.LUT R19, R10, 0xffff, RZ, 0xc0, !PT ;  /* 0x0000ffff0a137812 */ /* 0x002fe200078ec0ff */
[----:B------:R-:W3:Y:S04]  /*b7bf0*/  LDL.LU R15, [R1+0x32d0] ;  /* 0x0032d000010f7983 */ /* 0x000ee80000300800 */
[----:B------:R-:W4:Y:S01]  /*b7c00*/  LDL.LU R10, [R1+0x109c] ;  /* 0x00109c00010a7983 */ /* 0x000f220000300800 */
[----:B0-----:R-:W-:-:S02]  /*b7c10*/  PRMT R24, R12, 0x3340, R0 ;  /* 0x000033400c187816 */ /* 0x001fc40000000000 */
[----:B------:R-:W-:-:S04]  /*b7c20*/  PRMT R17, R11, 0x3340, R19 ;  /* 0x000033400b117816 */ /* 0x000fc80000000013 */
[----:B------:R-:W-:Y:S02]  /*b7c30*/  PRMT R25, R17, 0x5410, R24 ;  /* 0x0000541011197816 */ /* 0x000fe40000000018 */
[----:B------:R-:W-:Y:S01]  /*b7c40*/  IADD3 R24, P3, R16, R5, RZ ;  /* 0x0000000510187210 */ /* 0x000fe20007f7e0ff */
[----:B------:R-:W3:Y:S04]  /*b7c50*/  LDL.LU R17, [R1+0x6b0] ;  /* 0x0006b00001117983 */ /* 0x000ee80000300800 */
[----:B------:R0:W-:Y:S02]  /*b7c60*/  STL [R1+0x31b4], R25 ;  /* 0x0031b41901007387 */ /* 0x0001e40000100800 */
[----:B0-----:R-:W-:-:S05]  /*b7c70*/  IMAD.X R25, R9, 0x1, R7, P3 ;  /* 0x0000000109197824 */ /* 0x001fca00018e0607 */
[----:B------:R0:W-:Y:S02]  /*b7c80*/  STL.64 [R1+0x698], R24 ;  /* 0x0006981801007387 */ /* 0x0001e40000100a00 */
[----:B0-----:R-:W-:Y:S02]  /*b7c90*/  IADD3 R24, P3, R16, R6, RZ ;  /* 0x0000000610187210 */ /* 0x001fe40007f7e0ff */
[----:B------:R-:W3:Y:S03]  /*b7ca0*/  LDL.LU R16, [R1+0x32cc] ;  /* 0x0032cc0001107983 */ /* 0x000ee60000300800 */
[----:B------:R-:W-:Y:S02]  /*b7cb0*/  IMAD.X R25, R9, 0x1, R8, P3 ;  /* 0x0000000109197824 */ /* 0x000fe400018e0608 */
[----:B------:R-:W3:Y:S04]  /*b7cc0*/  LDL.LU R9, [R1+0x32c8] ;  /* 0x0032c80001097983 */ /* 0x000ee80000300800 */
[----:B------:R0:W-:Y:S01]  /*b7cd0*/  STL.64 [R1+0x690], R24 ;  /* 0x0006901801007387 */ /* 0x0001e20000100a00 */
[----:B------:R-:W-:-:S02]  /*b7ce0*/  SHF.R.U32.HI R11, RZ, 0x8, R11 ;  /* 0x00000008ff0b7819 */ /* 0x000fc4000001160b */
[----:B0-----:R-:W-:-:S04]  /*b7cf0*/  SHF.R.U32.HI R24, RZ, 0x8, R26 ;  /* 0x00000008ff187819 */ /* 0x001fc8000001161a */
[----:B------:R-:W-:Y:S02]  /*b7d00*/  LOP3.LUT R24, R24, 0xffff, RZ, 0xc0, !PT ;  /* 0x0000ffff18187812 */ /* 0x000fe400078ec0ff */
[----:B------:R-:W-:Y:S02]  /*b7d10*/  SHF.R.U32.HI R19, RZ, 0x8, R19 ;  /* 0x00000008ff137819 */ /* 0x000fe40000011613 */
[----:B------:R-:W-:Y:S02]  /*b7d20*/  PRMT R24, R24, 0x3340, R0 ;  /* 0x0000334018187816 */ /* 0x000fe40000000000 */
[----:B------:R-:W-:Y:S02]  /*b7d30*/  LOP3.LUT R11, R11, 0xffff, RZ, 0xc0, !PT ;  /* 0x0000ffff0b0b7812 */ /* 0x000fe400078ec0ff */
[----:B------:R-:W-:Y:S02]  /*b7d40*/  LOP3.LUT R19, R19, 0xffff, RZ, 0xc0, !PT ;  /* 0x0000ffff13137812 */ /* 0x000fe400078ec0ff */
[----:B------:R-:W-:Y:S01]  /*b7d50*/  SHF.R.U32.HI R25, RZ, 0x8, R12 ;  /* 0x00000008ff197819 */ /* 0x000fe2000001160c */
[----:B------:R3:W-:Y:S01]  /*b7d60*/  STL [R1+0x24], R24 ;  /* 0x0000241801007387 */ /* 0x0007e20000100800 */
[----:B------:R-:W-:-:S02]  /*b7d70*/  PRMT R11, R11, 0x3340, R19 ;  /* 0x000033400b0b7816 */ /* 0x000fc40000000013 */
[----:B------:R-:W-:-:S04]  /*b7d80*/  LOP3.LUT R25, R25, 0xffff, RZ, 0xc0, !PT ;  /* 0x0000ffff19197812 */ /* 0x000fc800078ec0ff */
[----:B------:R-:W-:Y:S02]  /*b7d90*/  PRMT R25, R25, 0x3340, R0 ;  /* 0x0000334019197816 */ /* 0x000fe40000000000 */
[----:B--2---:R-:W-:-:S04]  /*b7da0*/  LOP3.LUT R18, R18, 0xffff, RZ, 0xc0, !PT ;  /* 0x0000ffff12127812 */ /* 0x004fc800078ec0ff */
[----:B------:R-:W-:-:S04]  /*b7db0*/  SHF.R.U32.HI R19, RZ, 0x8, R18 ;  /* 0x00000008ff137819 */ /* 0x000fc80000011612 */
[----:B------:R-:W-:Y:S02]  /*b7dc0*/  LOP3.LUT R19, R19, 0xffff, RZ, 0xc0, !PT ;  /* 0x0000ffff13137812 */ /* 0x000fe400078ec0ff */
[----:B----4-:R-:W-:Y:S02]  /*b7dd0*/  LOP3.LUT R10, R10, 0xffff, RZ, 0xc0, !PT ;  /* 0x0000ffff0a0a7812 */ /* 0x010fe400078ec0ff */
[----:B---3--:R-:W-:Y:S02]  /*b7de0*/  LOP3.LUT R24, R9, 0xffff, RZ, 0xc0, !PT ;  /* 0x0000ffff09187812 */ /* 0x008fe400078ec0ff */
[----:B------:R-:W2:Y:S04]  /*b7df0*/  LDL.LU R9, [R1+0x1098] ;  /* 0x0010980001097983 */ /* 0x000ea80000300800 */
[----:B------:R0:W-:Y:S04]  /*b7e00*/  STL [R1+0x10b8], R18 ;  /* 0x0010b81201007387 */ /* 0x0001e80000100800 */
[----:B------:R-:W3:Y:S04]  /*b7e10*/  LDL.LU R12, [R1+0x6a4] ;  /* 0x0006a400010c7983 */ /* 0x000ee80000300800 */
[----:B------:R1:W-:Y:S04]  /*b7e20*/  STL [R1+0x108c], R24 ;  /* 0x00108c1801007387 */ /* 0x0003e80000100800 */
[----:B0-----:R-:W4:Y:S01]  /*b7e30*/  LDL.LU R18, [R1+0xbc8] ;  /* 0x000bc80001127983 */ /* 0x001f220000300800 */
[----:B-1----:R-:W-:-:S04]  /*b7e40*/  SHF.R.U32.HI R24, RZ, 0x8, R24 ;  /* 0x00000008ff187819 */ /* 0x002fc80000011618 */
[----:B------:R-:W-:Y:S01]  /*b7e50*/  LOP3.LUT R24, R24, 0xffff, RZ, 0xc0, !PT ;  /* 0x0000ffff18187812 */ /* 0x000fe200078ec0ff */
[----:B------:R0:W-:Y:S03]  /*b7e60*/  STL [R1+0x20], R25 ;  /* 0x0000201901007387 */ /* 0x0001e60000100800 */
[----:B------:R-:W-:Y:S02]  /*b7e70*/  PRMT R19, R19, 0x3340, R24 ;  /* 0x0000334013137816 */ /* 0x000fe40000000018 */
[----:B------:R-:W-:Y:S02]  /*b7e80*/  LOP3.LUT R24, R23, 0xffff, RZ, 0xc0, !PT ;  /* 0x0000ffff17187812 */ /* 0x000fe400078ec0ff */
[----:B0-----:R-:W-:Y:S02]  /*b7e90*/  LOP3.LUT R25, R17, 0xffff, RZ, 0xc0, !PT ;  /* 0x0000ffff11197812 */ /* 0x001fe400078ec0ff */
[----:B------:R-:W-:-:S02]  /*b7ea0*/  PRMT R26, R24, 0x3340, R0 ;  /* 0x00003340181a7816 */ /* 0x000fc40000000000 */
[----:B------:R-:W-:Y:S01]  /*b7eb0*/  PRMT R17, R10, 0x3340, R25 ;  /* 0x000033400a117816 */ /* 0x000fe20000000019 */
[----:B------:R0:W-:Y:S04]  /*b7ec0*/  STL [R1+0x118], R19 ;  /* 0x0001181301007387 */ /* 0x0001e80000100800 */
[----:B------:R-:W4:Y:S01]  /*b7ed0*/  LDL.LU R23, [R1+0x32c4] ;  /* 0x0032c40001177983 */ /* 0x000f220000300800 */
[----:B------:R-:W-:Y:S02]  /*b7ee0*/  PRMT R17, R17, 0x5410, R26 ;  /* 0x0000541011117816 */ /* 0x000fe4000000001a */
[----:B------:R-:W-:Y:S02]  /*b7ef0*/  SHF.R.U32.HI R10, RZ, 0x8, R10 ;  /* 0x00000008ff0a7819 */ /* 0x000fe4000001160a */
[----:B0-----:R-:W-:Y:S01]  /*b7f00*/  LOP3.LUT R19, R29, 0xffff, RZ, 0xc0, !PT ;  /* 0x0000ffff1d137812 */ /* 0x001fe200078ec0ff */
[----:B------:R0:W-:Y:S04]  /*b7f10*/  STL [R1+0x31bc], R17 ;  /* 0x0031bc1101007387 */ /* 0x0001e80000100800 */
[----:B------:R1:W-:Y:S01]  /*b7f20*/  STL [R1+0xbc4], R19 ;  /* 0x000bc41301007387 */ /* 0x0003e20000100800 */
[----:B------:R-:W-:-:S03]  /*b7f30*/  LOP3.LUT R10, R10, 0xffff, RZ, 0xc0, !PT ;  /* 0x0000ffff0a0a7812 */ /* 0x000fc600078ec0ff */
[----:B------:R-:W4:Y:S01]  /*b7f40*/  LDL.LU R29, [R1+0xbb0] ;  /* 0x000bb000011d7983 */ /* 0x000f220000300800 */
[----:B0-----:R-:W-:Y:S02]  /*b7f50*/  SHF.R.U32.HI R17, RZ, 0x8, R25 ;  /* 0x00000008ff117819 */ /* 0x001fe40000011619 */
[----:B-1----:R-:W-:Y:S02]  /*b7f60*/  SHF.R.U32.HI R19, RZ, 0x8, R19 ;  /* 0x00000008ff137819 */ /* 0x002fe40000011613 */
[----:B------:R-:W-:Y:S02]  /*b7f70*/  LOP3.LUT R17, R17, 0xffff, RZ, 0xc0, !PT ;  /* 0x0000ffff11117812 */ /* 0x000fe400078ec0ff */
[----:B------:R-:W-:Y:S02]  /*b7f80*/  LOP3.LUT R19, R19, 0xffff, RZ, 0xc0, !PT ;  /* 0x0000ffff13137812 */ /* 0x000fe400078ec0ff */
[----:B------:R-:W-:Y:S02]  /*b7f90*/  PRMT R10, R10, 0x3340, R17 ;  /* 0x000033400a0a7816 */ /* 0x000fe40000000011 */
[----:B------:R-:W-:-:S03]  /*b7fa0*/  PRMT R19, R19, 0x3340, R0 ;  /* 0x0000334013137816 */ /* 0x000fc60000000000 */
[----:B------:R0:W-:Y:S04]  /*b7fb0*/  STL.64 [R1+0x3250], R10 ;  /* 0x0032500a01007387 */ /* 0x0001e80000100a00 */
[----:B------:R-:W-:Y:S01]  /*b7fc0*/  STL [R1+0x38], R19 ;  /* 0x0000381301007387 */ /* 0x000fe20000100800 */
[----:B0-----:R-:W-:-:S03]  /*b7fd0*/  LOP3.LUT R10, R14, 0xffff, RZ, 0xc0, !PT ;  /* 0x0000ffff0e0a7812 */ /* 0x001fc600078ec0ff */
[----:B------:R-:W4:Y:S01]  /*b7fe0*/  LDL.LU R14, [R1+0x32c0] ;  /* 0x0032c000010e7983 */ /* 0x000f220000300800 */
[----:B------:R-:W-:Y:S02]  /*b7ff0*/  PRMT R17, R10, 0x3340, R0 ;  /* 0x000033400a117816 */ /* 0x000fe40000000000 */
[----:B------:R-:W-:-:S04]  /*b8000*/  SHF.R.U32.HI R10, RZ, 0x8, R10 ;  /* 0x00000008ff0a7819 */ /* 0x000fc8000001160a */
[----:B------:R-:W-:Y:S02]  /*b8010*/  LOP3.LUT R10, R10, 0xffff, RZ, 0xc0, !PT ;  /* 0x0000ffff0a0a7812 */ /* 0x000fe400078ec0ff */
[----:B--2---:R-:W-:Y:S02]  /*b8020*/  LOP3.LUT R9, R9, 0xffff, RZ, 0xc0, !PT ;  /* 0x0000ffff09097812 */ /* 0x004fe400078ec0ff */
[----:B---3--:R-:W-:-:S04]  /*b8030*/  LOP3.LUT R11, R12, 0xffff, RZ, 0xc0, !PT ;  /* 0x0000ffff0c0b7812 */ /* 0x008fc800078ec0ff */
[----:B------:R-:W-:Y:S02]  /*b8040*/  PRMT R12, R9, 0x3340, R11 ;  /* 0x00003340090c7816 */ /* 0x000fe4000000000b */
[----:B------:R-:W-:Y:S02]  /*b8050*/  SHF.R.U32.HI R9, RZ, 0x8, R9 ;  /* 0x00000008ff097819 */ /* 0x000fe40000011609 */
[----:B------:R-:W-:Y:S02]  /*b8060*/  SHF.R.U32.HI R11, RZ, 0x8, R11 ;  /* 0x00000008ff0b7819 */ /* 0x000fe4000001160b */
[----:B------:R-:W-:Y:S02]  /*b8070*/  PRMT R12, R12, 0x5410, R17 ;  /* 0x000054100c0c7816 */ /* 0x000fe40000000011 */
[----:B----4-:R-:W-:Y:S02]  /*b8080*/  SHF.R.S32.HI R17, RZ, 0x1f, R18 ;  /* 0x0000001fff117819 */ /* 0x010fe40000011412 */
[----:B------:R-:W-:-:S02]  /*b8090*/  IADD3 R26, P3, R18, R0, RZ ;  /* 0x00000000121a7210 */ /* 0x000fc40007f7e0ff */
[----:B------:R-:W-:Y:S02]  /*b80a0*/  LOP3.LUT R9, R9, 0xffff, RZ, 0xc0, !PT ;  /* 0x0000ffff09097812 */ /* 0x000fe400078ec0ff */
[----:B------:R-:W-:Y:S01]  /*b80b0*/  LOP3.LUT R11, R11, 0xffff, RZ, 0xc0, !PT ;  /* 0x0000ffff0b0b7812 */ /* 0x000fe200078ec0ff */
[----:B------:R-:W-:-:S03]  /*b80c0*/  IMAD.X R27, R17, 0x1, R2, P3 ;  /* 0x00000001111b7824 */ /* 0x000fc600018e0602 */
[----:B------:R-:W-:Y:S01]  /*b80d0*/  PRMT R9, R9, 0x3340, R11 ;  /* 0x0000334009097816 */ /* 0x000fe2000000000b */
[----:B------:R-:W-:Y:S04]  /*b80e0*/  STL [R1+0x31c0], R12 ;  /* 0x0031c00c01007387 */ /* 0x000fe80000100800 */
[----:B------:R0:W-:Y:S04]  /*b80f0*/  STL.64 [R1+0x688], R26 ;  /* 0x0006881a01007387 */ /* 0x0001e80000100a00 */
[----:B0-----:R-:W2:Y:S04]  /*b8100*/  LDL.LU R27, [R1+0xbb4] ;  /* 0x000bb400011b7983 */ /* 0x001ea80000300800 */
[----:B------:R0:W-:Y:S02]  /*b8110*/  STL [R1+0x3290], R9 ;  /* 0x0032900901007387 */ /* 0x0001e40000100800 */
[----:B0-----:R-:W-:-:S05]  /*b8120*/  PRMT R9, R10, 0x3340, R0 ;  /* 0x000033400a097816 */ /* 0x001fca0000000000 */
[----:B------:R0:W-:Y:S04]  /*b8130*/  STL [R1+0x70], R9 ;  /* 0x0000700901007387 */ /* 0x0001e80000100800 */
[----:B------:R-:W3:Y:S01]  /*b8140*/  LDL.LU R26, [R1+0x73c] ;  /* 0x00073c00011a7983 */ /* 0x000ee20000300800 */
[----:B------:R-:W-:-:S03]  /*b8150*/  LOP3.LUT R10, R29, 0xffff, RZ, 0xc0, !PT ;  /* 0x0000ffff1d0a7812 */ /* 0x000fc600078ec0ff */
[----:B------:R-:W4:Y:S01]  /*b8160*/  LDL.LU R19, [R1+0x800] ;  /* 0x0008000001137983 */ /* 0x000f220000300800 */
[----:B0-----:R-:W-:Y:S02]  /*b8170*/  LOP3.LUT R9, R28, 0xffff, RZ, 0xc0, !PT ;  /* 0x0000ffff1c097812 */ /* 0x001fe400078ec0ff */
[----:B------:R-:W-:-:S05]  /*b8180*/  IADD3 R28, P3, R18, R3, RZ ;  /* 0x00000003121c7210 */ /* 0x000fca0007f7e0ff */
[----:B------:R-:W-:Y:S01]  /*b8190*/  IMAD.X R29, R17, 0x1, R4, P3 ;  /* 0x00000001111d7824 */ /* 0x000fe200018e0604 */
[----:B------:R-:W-:Y:S02]  /*b81a0*/  LOP3.LUT R11, R14, 0xffff, RZ, 0xc0, !PT ;  /* 0x0000ffff0e0b7812 */ /* 0x000fe400078ec0ff */
[----:B------:R-:W-:Y:S02]  /*b81b0*/  PRMT R14, R9, 0x3340, R0 ;  /* 0x00003340090e7816 */ /* 0x000fe40000000000 */
[----:B------:R-:W-:-:S04]  /*b81c0*/  PRMT R12, R10, 0x3340, R11 ;  /* 0x000033400a0c7816 */ /* 0x000fc8000000000b */
[----:B------:R-:W-:-:S05]  /*b81d0*/  PRMT R14, R12, 0x5410, R14 ;  /* 0x000054100c0e7816 */ /* 0x000fca000000000e */
[----:B------:R-:W-:Y:S04]  /*b81e0*/  STL [R1+0x31c4], R14 ;  /* 0x0031c40e01007387 */ /* 0x000fe80000100800 */
[----:B------:R0:W-:Y:S04]  /*b81f0*/  STL.64 [R1+0x6a0], R28 ;  /* 0x0006a01c01007387 */ /* 0x0001e80000100a00 */
[----:B0-----:R-:W2:Y:S01]  /*b8200*/  LDL.LU R29, [R1+0x32bc] ;  /* 0x0032bc00011d7983 */ /* 0x001ea20000300800 */
[----:B------:R-:W-:Y:S02]  /*b8210*/  SHF.R.U32.HI R10, RZ, 0x8, R10 ;  /* 0x00000008ff0a7819 */ /* 0x000fe4000001160a */
[----:B------:R-:W-:-:S02]  /*b8220*/  SHF.R.U32.HI R11, RZ, 0x8, R11 ;  /* 0x00000008ff0b7819 */ /* 0x000fc4000001160b */
[----:B------:R-:W-:Y:S02]  /*b8230*/  SHF.R.U32.HI R12, RZ, 0x8, R24 ;  /* 0x00000008ff0c7819 */ /* 0x000fe40000011618 */
[----:B------:R-:W-:Y:S02]  /*b8240*/  LOP3.LUT R10, R10, 0xffff, RZ, 0xc0, !PT ;  /* 0x0000ffff0a0a7812 */ /* 0x000fe400078ec0ff */
[----:B------:R-:W-:Y:S02]  /*b8250*/  LOP3.LUT R11, R11, 0xffff, RZ, 0xc0, !PT ;  /* 0x0000ffff0b0b7812 */ /* 0x000fe400078ec0ff */
[----:B------:R-:W-:Y:S02]  /*b8260*/  LOP3.LUT R12, R12, 0xffff, RZ, 0xc0, !PT ;  /* 0x0000ffff0c0c7812 */ /* 0x000fe400078ec0ff */
[----:B------:R-:W-:Y:S02]  /*b8270*/  PRMT R28, R10, 0x3340, R11 ;  /* 0x000033400a1c7816 */ /* 0x000fe4000000000b */
[----:B------:R-:W-:-:S02]  /*b8280*/  IADD3 R10, P3, R18, R5, RZ ;  /* 0x00000005120a7210 */ /* 0x000fc40007f7e0ff */
[----:B------:R-:W-:-:S03]  /*b8290*/  PRMT R12, R12, 0x3340, R0 ;  /* 0x000033400c0c7816 */ /* 0x000fc60000000000 */
[----:B------:R-:W-:Y:S02]  /*b82a0*/  IMAD.X R11, R17, 0x1, R7, P3 ;  /* 0x00000001110b7824 */ /* 0x000fe400018e0607 */
[----:B------:R-:W-:Y:S01]  /*b82b0*/  STL [R1+0x50], R12 ;  /* 0x0000500c01007387 */ /* 0x000fe20000100800 */
[----:B------:R-:W-:-:S03]  /*b82c0*/  SHF.R.U32.HI R9, RZ, 0x8, R9 ;  /* 0x00000008ff097819 */ /* 0x000fc60000011609 */
[----:B------:R0:W-:Y:S01]  /*b82d0*/  STL.64 [R1+0x6b8], R10 ;  /* 0x0006b80a01007387 */ /* 0x0001e20000100a00 */
[----:B------:R-:W-:-:S04]  /*b82e0*/  LOP3.LUT R9, R9, 0xffff, RZ, 0xc0, !PT ;  /* 0x0000ffff09097812 */ /* 0x000fc800078ec0ff */
[----:B------:R-:W-:Y:S02]  /*b82f0*/  PRMT R9, R9, 0x3340, R0 ;  /* 0x0000334009097816 */ /* 0x000fe40000000000 */
[----:B0-----:R-:W-:Y:S02]  /*b8300*/  IADD3 R10, P3, R18, R6, RZ ;  /* 0x00000006120a7210 */ /* 0x001fe40007f7e0ff */
[----:B------:R-:W4:Y:S03]  /*b8310*/  LDL.LU R18, [R1+0x818] ;  /* 0x0008180001127983 */ /* 0x000f260000300800 */
[----:B------:R-:W-:-:S05]  /*b8320*/  IMAD.X R11, R17, 0x1, R8, P3 ;  /* 0x00000001110b7824 */ /* 0x000fca00018e0608 */
[----:B------:R2:W-:Y:S04]  /*b8330*/  STL.64 [R1+0x6b0], R10 ;  /* 0x0006b00a01007387 */ /* 0x0005e80000100a00 */
[----:B------:R-:W4:Y:S04]  /*b8340*/  LDL.LU R25, [R1+0xbcc] ;  /* 0x000bcc0001197983 */ /* 0x000f280000300800 */
[----:B------:R4:W-:Y:S01]  /*b8350*/  STL [R1+0xd8], R9 ;  /* 0x0000d80901007387 */ /* 0x0009e20000100800 */
[----:B--2---:R-:W-:-:S03]  /*b8360*/  LOP3.LUT R10, R29, 0xffff, RZ, 0xc0, !PT ;  /* 0x0000ffff1d0a7812 */ /* 0x004fc600078ec0ff */
[----:B------:R-:W2:Y:S01]  /*b8370*/  LDL.LU R29, [R1+0x32b8] ;  /* 0x0032b800011d7983 */ /* 0x000ea20000300800 */
[----:B------:R-:W-:Y:S02]  /*b8380*/  LOP3.LUT R11, R27, 0xffff, RZ, 0xc0, !PT ;  /* 0x0000ffff1b0b7812 */ /* 0x000fe400078ec0ff */
[----:B---3--:R-:W-:Y:S02]  /*b8390*/  LOP3.LUT R12, R26, 0xffff, RZ, 0xc0, !PT ;  /* 0x0000ffff1a0c7812 */ /* 0x008fe400078ec0ff */
[----:B------:R-:W-:Y:S01]  /*b83a0*/  LOP3.LUT R14, R13, 0xffff, RZ, 0xc0, !PT ;  /* 0x0000ffff0d0e7812 */ /* 0x000fe200078ec0ff */
[----:B------:R0:W-:Y:S01]  /*b83b0*/  STL [R1+0xbb0], R10 ;  /* 0x000bb00a01007387 */ /* 0x0001e20000100800 */
[----:B------:R-:W-:Y:S02]  /*b83c0*/  PRMT R17, R10, 0x3340, R0 ;  /* 0x000033400a117816 */ /* 0x000fe40000000000 */
[----:B------:R-:W-:Y:S02]  /*b83d0*/  PRMT R13, R11, 0x3340, R12 ;  /* 0x000033400b0d7816 */ /* 0x000fe4000000000c */
[----:B----4-:R-:W-:-:S02]  /*b83e0*/  LOP3.LUT R9, R19, 0xffff, RZ, 0xc0, !PT ;  /* 0x0000ffff13097812 */ /* 0x010fc400078ec0ff */
[----:B------:R-:W-:Y:S02]  /*b83f0*/  PRMT R19, R13, 0x5410, R17 ;  /* 0x000054100d137816 */ /* 0x000fe40000000011 */
[----:B0-----:R-:W-:Y:S02]  /*b8400*/  LOP3.LUT R10, R23, 0xffff, RZ, 0xc0, !PT ;  /* 0x0000ffff170a7812 */ /* 0x001fe400078ec0ff */
[----:B------:R-:W-:Y:S02]  /*b8410*/  SHF.R.U32.HI R11, RZ, 0x8, R11 ;  /* 0x00000008ff0b7819 */ /* 0x000fe4000001160b */
[----:B------:R-:W-:Y:S02]  /*b8420*/  SHF.R.U32.HI R12, RZ, 0x8, R12 ;  /* 0x00000008ff0c7819 */ /* 0x000fe4000001160c */
[----:B------:R-:W-:Y:S02]  /*b8430*/  PRMT R13, R9, 0x3340, R10 ;  /* 0x00003340090d7816 */ /* 0x000fe4000000000a */
[----:B------:R-:W-:-:S02]  /*b8440*/  SHF.R.U32.HI R9, RZ, 0x8, R9 ;  /* 0x00000008ff097819 */ /* 0x000fc40000011609 */
[----:B------:R-:W-:Y:S02]  /*b8450*/  SHF.R.U32.HI R10, RZ, 0x8, R10 ;  /* 0x00000008ff0a7819 */ /* 0x000fe4000001160a */
[----:B------:R-:W-:Y:S02]  /*b8460*/  PRMT R17, R14, 0x3340, R0 ;  /* 0x000033400e117816 */ /* 0x000fe40000000000 */
[----:B------:R-:W-:Y:S02]  /*b8470*/  LOP3.LUT R11, R11, 0xffff, RZ, 0xc0, !PT ;  /* 0x0000ffff0b0b7812 */ /* 0x000fe400078ec0ff */
[----:B------:R-:W-:Y:S02]  /*b8480*/  LOP3.LUT R9, R9, 0xffff, RZ, 0xc0, !PT ;  /* 0x0000ffff09097812 */ /* 0x000fe400078ec0ff */
[----:B------:R-:W-:Y:S02]  /*b8490*/  LOP3.LUT R10, R10, 0xffff, RZ, 0xc0, !PT ;  /* 0x0000ffff0a0a7812 */ /* 0x000fe400078ec0ff */
[----:B------:R-:W-:-:S02]  /*b84a0*/  LOP3.LUT R12, R12, 0xffff, RZ, 0xc0, !PT ;  /* 0x0000ffff0c0c7812 */ /* 0x000fc400078ec0ff */
[----:B------:R-:W-:Y:S02]  /*b84b0*/  PRMT R23, R13, 0x5410, R17 ;  /* 0x000054100d177816 */ /* 0x000fe40000000011 */
[----:B------:R-:W-:Y:S02]  /*b84c0*/  PRMT R13, R9, 0x3340, R10 ;  /* 0x00003340090d7816 */ /* 0x000fe4000000000a */
[----:B------:R-:W-:Y:S01]  /*b84d0*/  PRMT R11, R11, 0x3340, R12 ;  /* 0x000033400b0b7816 */ /* 0x000fe2000000000c */
[----:B------:R-:W-:Y:S04]  /*b84e0*/  STL [R1+0xba0], R19 ;  /* 0x000ba01301007387 */ /* 0x000fe80000100800 */
[----:B------:R-:W-:Y:S04]  /*b84f0*/  STL [R1+0x31c8], R23 ;  /* 0x0031c81701007387 */ /* 0x000fe80000100800 */
[----:B------:R-:W3:Y:S04]  /*b8500*/  LDL.LU R26, [R1+0x7f4] ;  /* 0x0007f400011a7983 */ /* 0x000ee80000300800 */
[----:B------:R0:W-:Y:S04]  /*b8510*/  STL [R1+0x3244], R13 ;  /* 0x0032440d01007387 */ /* 0x0001e80000100800 */
[----:B------:R2:W-:Y:S01]  /*b8520*/  STL [R1+0xba4], R11 ;  /* 0x000ba40b01007387 */ /* 0x0005e20000100800 */
[----:B------:R-:W-:-:S02]  /*b8530*/  LOP3.LUT R10, R18, 0xffff, RZ, 0xc0, !PT ;  /* 0x0000ffff120a7812 */ /* 0x000fc400078ec0ff */
[----:B------:R-:W-:Y:S02]  /*b8540*/  LOP3.LUT R9, R22, 0xffff, RZ, 0xc0, !PT ;  /* 0x0000ffff16097812 */ /* 0x000fe400078ec0ff */
[----:B------:R-:W4:Y:S02]  /*b8550*/  LDL.LU R22, [R1+0x32b4] ;  /* 0x0032b40001167983 */ /* 0x000f240000300800 */
[----:B0-----:R-:W-:Y:S02]  /*b8560*/  PRMT R13, R9, 0x3340, R0 ;  /* 0x00003340090d7816 */ /* 0x001fe40000000000 */
[----:B------:R-:W-:Y:S02]  /*b8570*/  IADD3 R18, P3, R25, R0, RZ ;  /* 0x0000000019127210 */ /* 0x000fe40007f7e0ff */
[----:B--2---:R-:W-:-:S04]  /*b8580*/  LOP3.LUT R11, R29, 0xffff, RZ, 0xc0, !PT ;  /* 0x0000ffff1d0b7812 */ /* 0x004fc800078ec0ff */
[----:B------:R-:W-:-:S04]  /*b8590*/  PRMT R12, R10, 0x3340, R11 ;  /* 0x000033400a0c7816 */ /* 0x000fc8000000000b */
[----:B------:R-:W-:Y:S02]  /*b85a0*/  PRMT R29, R12, 0x5410, R13 ;  /* 0x000054100c1d7816 */ /* 0x000fe4000000000d */
[----:B------:R-:W-:-:S05]  /*b85b0*/  SHF.R.S32.HI R12, RZ, 0x1f, R25 ;  /* 0x0000001fff0c7819 */ /* 0x000fca0000011419 */
[----:B------:R-:W-:Y:S01]  /*b85c0*/  IMAD.X R19, R12, 0x1, R2, P3 ;  /* 0x000000010c137824 */ /* 0x000fe200018e0602 */
[----:B------:R-:W-:Y:S04]  /*b85d0*/  STL [R1+0x31cc], R29 ;  /* 0x0031cc1d01007387 */ /* 0x000fe80000100800 */
[----:B------:R0:W-:Y:S04]  /*b85e0*/  STL.64 [R1+0x6a8], R18 ;  /* 0x0006a81201007387 */ /* 0x0001e80000100a00 */
[----:B0-----:R-:W2:Y:S01]  /*b85f0*/  LDL.LU R19, [R1+0x32b0] ;  /* 0x0032b00001137983 */ /* 0x001ea20000300800 */
[----:B------:R-:W-:-:S02]  /*b8600*/  SHF.R.U32.HI R10, RZ, 0x8, R10 ;  /* 0x00000008ff0a7819 */ /* 0x000fc4000001160a */
[----:B------:R-:W-:Y:S02]  /*b8610*/  SHF.R.U32.HI R11, RZ, 0x8, R11 ;  /* 0x00000008ff0b7819 */ /* 0x000fe4000001160b */
[----:B------:R-:W-:Y:S01]  /*b8620*/  SHF.R.U32.HI R9, RZ, 0x8, R9 ;  /* 0x00000008ff097819 */ /* 0x000fe20000011609 */
[----:B------:R-:W2:Y:S01]  /*b8630*/  LDL.LU R24, [R1+0x10a4] ;  /* 0x0010a40001187983 */ /* 0x000ea20000300800 */
[----:B------:R-:W-:Y:S02]  /*b8640*/  LOP3.LUT R10, R10, 0xffff, RZ, 0xc0, !PT ;  /* 0x0000ffff0a0a7812 */ /* 0x000fe400078ec0ff */
[----:B------:R-:W-:Y:S02]  /*b8650*/  LOP3.LUT R11, R11, 0xffff, RZ, 0xc0, !PT ;  /* 0x0000ffff0b0b7812 */ /* 0x000fe400078ec0ff */
[----:B------:R-:W-:Y:S02]  /*b8660*/  LOP3.LUT R9, R9, 0xffff, RZ, 0xc0, !PT ;  /* 0x0000ffff09097812 */ /* 0x000fe400078ec0ff */
[----:B------:R-:W-:-:S02]  /*b8670*/  PRMT R10, R10, 0x3340, R11 ;  /* 0x000033400a0a7816 */ /* 0x000fc4000000000b */
[----:B------:R-:W-:-:S03]  /*b8680*/  PRMT R9, R9, 0x3340, R0 ;  /* 0x0000334009097816 */ /* 0x000fc60000000000 */
[----:B------:R3:W-:Y:S04]  /*b8690*/  STL [R1+0xf8], R10 ;  /* 0x0000f80a01007387 */ /* 0x0007e80000100800 */
[----:B------:R-:W2:Y:S04]  /*b86a0*/  LDL.LU R27, [R1+0x770] ;  /* 0x00077000011b7983 */ /* 0x000ea80000300800 */
[----:B------:R-:W2:Y:S04]  /*b86b0*/  LDL.LU R18, [R1+0x10a0] ;  /* 0x0010a00001127983 */ /* 0x000ea80000300800 */
[----:B------:R2:W-:Y:S01]  /*b86c0*/  STL [R1+0xd4], R9 ;  /* 0x0000d40901007387 */ /* 0x0005e20000100800 */
[----:B----4-:R-:W-:-:S02]  /*b86d0*/  LOP3.LUT R11, R22, 0xffff, RZ, 0xc0, !PT ;  /* 0x0000ffff160b7812 */ /* 0x010fc400078ec0ff */
[----:B---3--:R-:W-:-:S04]  /*b86e0*/  LOP3.LUT R10, R26, 0xffff, RZ, 0xc0, !PT ;  /* 0x0000ffff1a0a7812 */ /* 0x008fc800078ec0ff */
[--C-:B------:R-:W-:Y:S02]  /*b86f0*/  PRMT R13, R10, 0x3340, R11.reuse ;  /* 0x000033400a0d7816 */ /* 0x100fe4000000000b */
[----:B------:R-:W-:Y:S02]  /*b8700*/  SHF.R.U32.HI R10, RZ, 0x8, R10 ;  /* 0x00000008ff0a7819 */ /* 0x000fe4000001160a */
[----:B------:R-:W-:Y:S02]  /*b8710*/  SHF.R.U32.HI R11, RZ, 0x8, R11 ;  /* 0x00000008ff0b7819 */ /* 0x000fe4000001160b */
[----:B--2---:R-:W-:Y:S02]  /*b8720*/  LOP3.LUT R9, R19, 0xffff, RZ, 0xc0, !PT ;  /* 0x0000ffff13097812 */ /* 0x004fe400078ec0ff */
[----:B------:R-:W2:Y:S02]  /*b8730*/  LDL.LU R19, [R1+0x32ac] ;  /* 0x0032ac0001137983 */ /* 0x000ea40000300800 */
[----:B------:R-:W-:-:S04]  /*b8740*/  PRMT R17, R9, 0x3340, R0 ;  /* 0x0000334009117816 */ /* 0x000fc80000000000 */
[----:B------:R-:W-:Y:S02]  /*b8750*/  PRMT R22, R13, 0x5410, R17 ;  /* 0x000054100d167816 */ /* 0x000fe40000000011 */
[----:B------:R-:W-:-:S03]  /*b8760*/  SHF.R.U32.HI R13, RZ, 0x8, R14 ;  /* 0x00000008ff0d7819 */ /* 0x000fc6000001160e */
[----:B------:R0:W-:Y:S01]  /*b8770*/  STL [R1+0x31d0], R22 ;  /* 0x0031d01601007387 */ /* 0x0001e20000100800 */
[----:B------:R-:W-:Y:S02]  /*b8780*/  LOP3.LUT R13, R13, 0xffff, RZ, 0xc0, !PT ;  /* 0x0000ffff0d0d7812 */ /* 0x000fe400078ec0ff */
[----:B0-----:R-:W-:Y:S02]  /*b8790*/  IADD3 R22, P3, R25, R3, RZ ;  /* 0x0000000319167210 */ /* 0x001fe40007f7e0ff */
[----:B------:R-:W-:-:S03]  /*b87a0*/  PRMT R13, R13, 0x3340, R0 ;  /* 0x000033400d0d7816 */ /* 0x000fc60000000000 */
[----:B------:R-:W-:-:S05]  /*b87b0*/  IMAD.X R23, R12, 0x1, R4, P3 ;  /* 0x000000010c177824 */ /* 0x000fca00018e0604 */
[----:B------:R-:W-:Y:S04]  /*b87c0*/  STL.64 [R1+0x6e0], R22 ;  /* 0x0006e01601007387 */ /* 0x000fe80000100a00 */
[----:B------:R-:W-:Y:S04]  /*b87d0*/  STL [R1+0xd0], R13 ;  /* 0x0000d00d01007387 */ /* 0x000fe80000100800 */
[----:B------:R-:W3:Y:S01]  /*b87e0*/  LDL.LU R26, [R1+0xbd0] ;  /* 0x000bd000011a7983 */ /* 0x000ee20000300800 */
[----:B------:R-:W-:Y:S02]  /*b87f0*/  LOP3.LUT R10, R10, 0xffff, RZ, 0xc0, !PT ;  /* 0x0000ffff0a0a7812 */ /* 0x000fe400078ec0ff */
[----:B------:R-:W-:-:S04]  /*b8800*/  LOP3.LUT R11, R11, 0xffff, RZ, 0xc0, !PT ;  /* 0x0000ffff0b0b7812 */ /* 0x000fc800078ec0ff */
[----:B------:R-:W-:-:S05]  /*b8810*/  PRMT R10, R10, 0x3340, R11 ;  /* 0x000033400a0a7816 */ /* 0x000fca000000000b */
[----:B------:R0:W-:Y:S02]  /*b8820*/  STL [R1+0xf4], R10 ;  /* 0x0000f40a01007387 */ /* 0x0001e40000100800 */
[----:B0-----:R-:W-:-:S05]  /*b8830*/  IADD3 R10, P3, R25, R5, RZ ;  /* 0x00000005190a7210 */ /* 0x001fca0007f7e0ff */
[----:B------:R-:W-:-:S05]  /*b8840*/  IMAD.X R11, R12, 0x1, R7, P3 ;  /* 0x000000010c0b7824 */ /* 0x000fca00018e0607 */
[----:B------:R0:W-:Y:S01]  /*b8850*/  STL.64 [R1+0x700], R10 ;  /* 0x0007000a01007387 */ /* 0x0001e20000100a00 */
[----:B------:R-:W-:Y:S02]  /*b8860*/  SHF.R.U32.HI R9, RZ, 0x8, R9 ;  /* 0x00000008ff097819 */ /* 0x000fe40000011609 */
[----:B0-----:R-:W-:Y:S02]  /*b8870*/  IADD3 R10, P3, R25, R6, RZ ;  /* 0x00000006190a7210 */ /* 0x001fe40007f7e0ff */
[----:B------:R-:W-:-:S03]  /*b8880*/  LOP3.LUT R9, R9, 0xffff, RZ, 0xc0, !PT ;  /* 0x0000ffff09097812 */ /* 0x000fc600078ec0ff */
[----:B------:R-:W-:Y:S01]  /*b8890*/  IMAD.X R11, R12, 0x1, R8, P3 ;  /* 0x000000010c0b7824 */ /* 0x000fe200018e0608 */
[----:B------:R-:W-:Y:S02]  /*b88a0*/  LOP3.LUT R12, R27, 0xffff, RZ, 0xc0, !PT ;  /* 0x0000ffff1b0c7812 */ /* 0x000fe400078ec0ff */
[----:B------:R-:W-:Y:S02]  /*b88b0*/  PRMT R9, R9, 0x3340, R0 ;  /* 0x0000334009097816 */ /* 0x000fe40000000000 */
[----:B------:R0:W-:Y:S01]  /*b88c0*/  STL.64 [R1+0x6f8], R10 ;  /* 0x0006f80a01007387 */ /* 0x0001e20000100a00 */
[----:B------:R-:W-:-:S03]  /*b88d0*/  LOP3.LUT R13, R18, 0xffff, RZ, 0xc0, !PT ;  /* 0x0000ffff120d7812 */ /* 0x000fc600078ec0ff */
[----:B------:R1:W-:Y:S01]  /*b88e0*/  STL [R1+0xcc], R9 ;  /* 0x0000cc0901007387 */ /* 0x0003e20000100800 */
[----:B0-----:R-:W-:Y:S02]  /*b88f0*/  LOP3.LUT R11, R24, 0xffff, RZ, 0xc0, !PT ;  /* 0x0000ffff180b7812 */ /* 0x001fe400078ec0ff */
[----:B------:R-:W-:Y:S02]  /*b8900*/  LOP3.LUT R10, R16, 0xffff, RZ, 0xc0, !PT ;  /* 0x0000ffff100a7812 */ /* 0x000fe400078ec0ff */
[----:B-1----:R-:W-:Y:S01]  /*b8910*/  LOP3.LUT R9, R15, 0xffff, RZ, 0xc0, !PT ;  /* 0x0000ffff0f097812 */ /* 0x002fe200078ec0ff */
[----:B------:R-:W4:Y:S01]  /*b8920*/  LDL.LU R16, [R1+0x32a8] ;  /* 0x0032a80001107983 */ /* 0x000f220000300800 */
[----:B------:R-:W-:Y:S02]  /*b8930*/  PRMT R17, R11, 0x3340, R12 ;  /* 0x000033400b117816 */ /* 0x000fe4000000000c */
[----:B------:R-:W-:Y:S01]  /*b8940*/  PRMT R18, R10, 0x3340, R0 ;  /* 0x000033400a127816 */ /* 0x000fe20000000000 */
[----:B------:R-:W-:-:S03]  /*b8950*/  IMAD.MOV.U32 R15, RZ, RZ, R20 ;  /* 0x000000ffff0f7224 */ /* 0x000fc600078e0014 */
[----:B------:R-:W-:Y:S02]  /*b8960*/  PRMT R20, R17, 0x5410, R18 ;  /* 0x0000541011147816 */ /* 0x000fe40000000012 */
[----:B------:R-:W4:Y:S04]  /*b8970*/  LDL.LU R17, [R1+0xbb8] ;  /* 0x000bb80001117983 */ /* 0x000f280000300800 */
[----:B------:R-:W4:Y:S01]  /*b8980*/  LDL.LU R25, [R1+0x1c0] ;  /* 0x0001c00001197983 */ /* 0x000f220000300800 */
[----:B------:R-:W-:Y:S02]  /*b8990*/  SHF.R.U32.HI R11, RZ, 0x8, R11 ;  /* 0x00000008ff0b7819 */ /* 0x000fe4000001160b */
[----:B------:R-:W-:Y:S02]  /*b89a0*/  SHF.R.U32.HI R12, RZ, 0x8, R12 ;  /* 0x00000008ff0c7819 */ /* 0x000fe4000001160c */
[----:B------:R-:W-:-:S02]  /*b89b0*/  LOP3.LUT R11, R11, 0xffff, RZ, 0xc0, !PT ;  /* 0x0000ffff0b0b7812 */ /* 0x000fc400078ec0ff */
[----:B------:R-:W-:Y:S01]  /*b89c0*/  LOP3.LUT R12, R12, 0xffff, RZ, 0xc0, !PT ;  /* 0x0000ffff0c0c7812 */ /* 0x000fe200078ec0ff */
[----:B------:R-:W-:Y:S03]  /*b89d0*/  STL [R1+0x31d4], R20 ;  /* 0x0031d41401007387 */ /* 0x000fe60000100800 */
[----:B------:R-:W-:Y:S02]  /*b89e0*/  PRMT R11, R11, 0x3340, R12 ;  /* 0x000033400b0b7816 */ /* 0x000fe4000000000c */
        /* <DEDUP_REMOVED lines=8> */
[----:B------:R3:W-:Y:S03]  /*b8a70*/  STL [R1+0x31d8], R19 ;  /* 0x0031d81301007387 */ /* 0x0007e60000100800 */
[----:B------:R-:W-:-:S05]  /*b8a80*/  PRMT R13, R13, 0x3340, R14 ;  /* 0x000033400d0d7816 */ /* 0x000fca000000000e */
[----:B------:R0:W-:Y:S04]  /*b8a90*/  STL [R1+0xf0], R13 ;  /* 0x0000f00d01007387 */ /* 0x0001e80000100800 */
[----:B------:R-:W-:Y:S04]  /*b8aa0*/  STL [R1+0xec], R11 ;  /* 0x0000ec0b01007387 */ /* 0x000fe80000100800 */
[----:B------:R-:W2:Y:S01]  /*b8ab0*/  LDL.LU R27, [R1+0xbbc] ;  /* 0x000bbc00011b7983 */ /* 0x000ea20000300800 */
[----:B---3--:R-:W-:Y:S02]  /*b8ac0*/  SHF.R.S32.HI R19, RZ, 0x1f, R26 ;  /* 0x0000001fff137819 */ /* 0x008fe4000001141a */
[----:B------:R-:W-:-:S05]  /*b8ad0*/  IADD3 R12, P3, R26, R0, RZ ;  /* 0x000000001a0c7210 */ /* 0x000fca0007f7e0ff */
[----:B0-----:R-:W-:-:S05]  /*b8ae0*/  IMAD.X R13, R19, 0x1, R2, P3 ;  /* 0x00000001130d7824 */ /* 0x001fca00018e0602 */
[----:B------:R0:W-:Y:S04]  /*b8af0*/  STL.64 [R1+0x6f0], R12 ;  /* 0x0006f00c01007387 */ /* 0x0001e80000100a00 */
[----:B------:R-:W3:Y:S04]  /*b8b00*/  LDL.LU R24, [R1+0x1c4] ;  /* 0x0001c40001187983 */ /* 0x000ee80000300800 */
[----:B------:R-:W3:Y:S01]  /*b8b10*/  LDL.LU R18, [R1+0x74c] ;  /* 0x00074c0001127983 */ /* 0x000ee20000300800 */
[----:B------:R-:W-:Y:S02]  /*b8b20*/  SHF.R.U32.HI R10, RZ, 0x8, R10 ;  /* 0x00000008ff0a7819 */ /* 0x000fe4000001160a */
[----:B------:R-:W-:-:S02]  /*b8b30*/  SHF.R.U32.HI R9, RZ, 0x8, R9 ;  /* 0x00000008ff097819 */ /* 0x000fc40000011609 */
[----:B------:R-:W-:Y:S02]  /*b8b40*/  LOP3.LUT R10, R10, 0xffff, RZ, 0xc0, !PT ;  /* 0x0000ffff0a0a7812 */ /* 0x000fe400078ec0ff */
[----:B------:R-:W-:Y:S02]  /*b8b50*/  LOP3.LUT R9, R9, 0xffff, RZ, 0xc0, !PT ;  /* 0x0000ffff09097812 */ /* 0x000fe400078ec0ff */
[--C-:B0-----:R-:W-:Y:S02]  /*b8b60*/  PRMT R12, R10, 0x3340, R0.reuse ;  /* 0x000033400a0c7816 */ /* 0x101fe40000000000 */
[----:B------:R-:W-:-:S03]  /*b8b70*/  PRMT R11, R9, 0x3340, R0 ;  /* 0x00003340090b7816 */ /* 0x000fc60000000000 */
[----:B------:R-:W-:Y:S04]  /*b8b80*/  STL [R1+0xc4], R12 ;  /* 0x0000c40c01007387 */ /* 0x000fe80000100800 */
[----:B------:R4:W-:Y:S02]  /*b8b90*/  STL [R1+0xc8], R11 ;  /* 0x0000c80b01007387 */ /* 0x0009e40000100800 */
[----:B----4-:R-:W-:Y:S02]  /*b8ba0*/  LOP3.LUT R11, R16, 0xffff, RZ, 0xc0, !PT ;  /* 0x0000ffff100b7812 */ /* 0x010fe400078ec0ff */
[----:B------:R-:W-:Y:S02]  /*b8bb0*/  LOP3.LUT R10, R17, 0xffff, RZ, 0xc0, !PT ;  /* 0x0000ffff110a7812 */ /* 0x000fe400078ec0ff */
[----:B------:R-:W-:-:S02]  /*b8bc0*/  LOP3.LUT R9, R25, 0xffff, RZ, 0xc0, !PT ;  /* 0x0000ffff19097812 */ /* 0x000fc400078ec0ff */
[--C-:B------:R-:W-:Y:S02]  /*b8bd0*/  PRMT R12, R10, 0x3340, R11.reuse ;  /* 0x000033400a0c7816 */ /* 0x100fe4000000000b */
[----:B------:R-:W-:Y:S02]  /*b8be0*/  PRMT R13, R9, 0x3340, R0 ;  /* 0x00003340090d7816 */ /* 0x000fe40000000000 */
[----:B------:R-:W-:Y:S02]  /*b8bf0*/  SHF.R.U32.HI R10, RZ, 0x8, R10 ;  /* 0x00000008ff0a7819 */ /* 0x000fe4000001160a */
[----:B------:R-:W-:Y:S02]  /*b8c00*/  SHF.R.U32.HI R11, RZ, 0x8, R11 ;  /* 0x00000008ff0b7819 */ /* 0x000fe4000001160b */
[----:B------:R-:W-:Y:S02]  /*b8c10*/  PRMT R16, R12, 0x5410, R13 ;  /* 0x000054100c107816 */ /* 0x000fe4000000000d */
[----:B------:R-:W-:-:S02]  /*b8c20*/  IADD3 R12, P3, R26, R3, RZ ;  /* 0x000000031a0c7210 */ /* 0x000fc40007f7e0ff */
[----:B------:R-:W-:Y:S02]  /*b8c30*/  SHF.R.U32.HI R9, RZ, 0x8, R9 ;  /* 0x00000008ff097819 */ /* 0x000fe40000011609 */
[----:B------:R-:W-:Y:S02]  /*b8c40*/  LOP3.LUT R10, R10, 0xffff, RZ, 0xc0, !PT ;  /* 0x0000ffff0a0a7812 */ /* 0x000fe400078ec0ff */
[----:B------:R-:W-:Y:S01]  /*b8c50*/  LOP3.LUT R11, R11, 0xffff, RZ, 0xc0, !PT ;  /* 0x0000ffff0b0b7812 */ /* 0x000fe200078ec0ff */
[----:B------:R-:W-:Y:S01]  /*b8c60*/  IMAD.X R13, R19, 0x1, R4, P3 ;  /* 0x00000001130d7824 */ /* 0x000fe200018e0604 */
[----:B------:R-:W-:Y:S02]  /*b8c70*/  LOP3.LUT R9, R9, 0xffff, RZ, 0xc0, !PT ;  /* 0x0000ffff09097812 */ /* 0x000fe400078ec0ff */
[----:B------:R-:W-:Y:S01]  /*b8c80*/  PRMT R29, R10, 0x3340, R11 ;  /* 0x000033400a1d7816 */ /* 0x000fe2000000000b */
[----:B------:R-:W-:Y:S04]  /*b8c90*/  STL [R1+0x31dc], R16 ;  /* 0x0031dc1001007387 */ /* 0x000fe80000100800 */
[----:B------:R0:W-:Y:S01]  /*b8ca0*/  STL.64 [R1+0x710], R12 ;  /* 0x0007100c01007387 */ /* 0x0001e20000100a00 */
[----:B------:R-:W-:-:S02]  /*b8cb0*/  PRMT R9, R9, 0x3340, R0 ;  /* 0x0000334009097816 */ /* 0x000fc40000000000 */
[----:B------:R-:W-:Y:S01]  /*b8cc0*/  IADD3 R22, P3, R26, R5, RZ ;  /* 0x000000051a167210 */ /* 0x000fe20007f7e0ff */
[----:B0-----:R-:W4:Y:S04]  /*b8cd0*/  LDL.LU R12, [R1+0xbd4] ;  /* 0x000bd400010c7983 */ /* 0x001f280000300800 */
[----:B------:R-:W-:Y:S04]  /*b8ce0*/  STL [R1+0x3240], R29 ;  /* 0x0032401d01007387 */ /* 0x000fe80000100800 */
[----:B------:R-:W-:Y:S04]  /*b8cf0*/  STL [R1+0x3274], R28 ;  /* 0x0032741c01007387 */ /* 0x000fe80000100800 */
[----:B------:R-:W4:Y:S04]  /*b8d00*/  LDL.LU R17, [R1+0x4c] ;  /* 0x00004c0001117983 */ /* 0x000f280000300800 */
[----:B------:R0:W-:Y:S01]  /*b8d10*/  STL [R1+0xc0], R9 ;  /* 0x0000c00901007387 */ /* 0x0001e20000100800 */
[----:B------:R-:W-:Y:S01]  /*b8d20*/  IMAD.X R23, R19, 0x1, R7, P3 ;  /* 0x0000000113177824 */ /* 0x000fe200018e0607 */
[----:B--2---:R-:W-:-:S02]  /*b8d30*/  LOP3.LUT R13, R27, 0xffff, RZ, 0xc0, !PT ;  /* 0x0000ffff1b0d7812 */ /* 0x004fc400078ec0ff */
[----:B------:R-:W2:Y:S01]  /*b8d40*/  LDL.LU R27, [R1+0x24c] ;  /* 0x00024c00011b7983 */ /* 0x000ea20000300800 */
[----:B---3--:R-:W-:Y:S02]  /*b8d50*/  LOP3.LUT R11, R24, 0xffff, RZ, 0xc0, !PT ;  /* 0x0000ffff180b7812 */ /* 0x008fe400078ec0ff */
[----:B0-----:R-:W-:Y:S02]  /*b8d60*/  LOP3.LUT R9, R18, 0xffff, RZ, 0xc0, !PT ;  /* 0x0000ffff12097812 */ /* 0x001fe400078ec0ff */
[----:B------:R-:W-:Y:S02]  /*b8d70*/  PRMT R14, R11, 0x3340, R0 ;  /* 0x000033400b0e7816 */ /* 0x000fe40000000000 */
[----:B------:R-:W-:Y:S01]  /*b8d80*/  PRMT R10, R13, 0x3340, R9 ;  /* 0x000033400d0a7816 */ /* 0x000fe20000000009 */
[----:B------:R-:W-:-:S03]  /*b8d90*/  IMAD.MOV.U32 R18, RZ, RZ, R15 ;  /* 0x000000ffff127224 */ /* 0x000fc600078e000f */
[----:B------:R-:W-:Y:S02]  /*b8da0*/  PRMT R15, R10, 0x5410, R14 ;  /* 0x000054100a0f7816 */ /* 0x000fe4000000000e */
[----:B------:R-:W-:-:S03]  /*b8db0*/  IADD3 R14, P3, R26, R6, RZ ;  /* 0x000000061a0e7210 */ /* 0x000fc60007f7e0ff */
[----:B------:R0:W-:Y:S04]  /*b8dc0*/  STL [R1+0x31e0], R15 ;  /* 0x0031e00f01007387 */ /* 0x0001e80000100800 */
[----:B------:R-:W3:Y:S04]  /*b8dd0*/  LDL.LU R10, [R1+0xb0] ;  /* 0x0000b000010a7983 */ /* 0x000ee80000300800 */
[----:B------:R-:W3:Y:S04]  /*b8de0*/  LDL.LU R26, [R1+0x248] ;  /* 0x00024800011a7983 */ /* 0x000ee80000300800 */
[----:B------:R-:W-:Y:S04]  /*b8df0*/  STL.64 [R1+0x720], R22 ;  /* 0x0007201601007387 */ /* 0x000fe80000100a00 */
[----:B------:R1:W-:Y:S01]  /*b8e00*/  STL.64 [R1+0x32a0], R6 ;  /* 0x0032a00601007387 */ /* 0x0003e20000100a00 */
[----:B0-----:R-:W-:-:S05]  /*b8e10*/  IMAD.X R15, R19, 0x1, R8, P3 ;  /* 0x00000001130f7824 */ /* 0x001fca00018e0608 */
[----:B------:R-:W-:Y:S01]  /*b8e20*/  STL.64 [R1+0x718], R14 ;  /* 0x0007180e01007387 */ /* 0x000fe20000100a00 */
[----:B-1----:R-:W-:-:S03]  /*b8e30*/  SHF.R.U32.HI R7, RZ, 0x8, R13 ;  /* 0x00000008ff077819 */ /* 0x002fc6000001160d */
[----:B------:R-:W3:Y:S04]  /*b8e40*/  LDL.LU R13, [R1+0x88] ;  /* 0x00008800010d7983 */ /* 0x000ee80000300800 */
[----:B------:R-:W3:Y:S04]  /*b8e50*/  LDL.LU R25, [R1+0x250] ;  /* 0x0002500001197983 */ /* 0x000ee80000300800 */
[----:B------:R-:W3:Y:S01]  /*b8e60*/  LDL.LU R24, [R1+0xbd8] ;  /* 0x000bd80001187983 */ /* 0x000ee20000300800 */
[----:B------:R-:W-:Y:S02]  /*b8e70*/  SHF.R.U32.HI R9, RZ, 0x8, R9 ;  /* 0x00000008ff097819 */ /* 0x000fe40000011609 */
[----:B------:R-:W-:-:S02]  /*b8e80*/  SHF.R.U32.HI R6, RZ, 0x8, R11 ;  /* 0x00000008ff067819 */ /* 0x000fc4000001160b */
[----:B------:R-:W-:Y:S02]  /*b8e90*/  LOP3.LUT R7, R7, 0xffff, RZ, 0xc0, !PT ;  /* 0x0000ffff07077812 */ /* 0x000fe400078ec0ff */
[----:B------:R-:W-:Y:S02]  /*b8ea0*/  LOP3.LUT R9, R9, 0xffff, RZ, 0xc0, !PT ;  /* 0x0000ffff09097812 */ /* 0x000fe400078ec0ff */
[----:B------:R-:W-:Y:S02]  /*b8eb0*/  LOP3.LUT R6, R6, 0xffff, RZ, 0xc0, !PT ;  /* 0x0000ffff06067812 */ /* 0x000fe400078ec0ff */
[----:B------:R-:W-:Y:S02]  /*b8ec0*/  PRMT R7, R7, 0x3340, R9 ;  /* 0x0000334007077816 */ /* 0x000fe40000000009 */
[----:B------:R-:W-:Y:S02]  /*b8ed0*/  PRMT R6, R6, 0x3340, R0 ;  /* 0x0000334006067816 */ /* 0x000fe40000000000 */
[----:B----4-:R-:W-:-:S02]  /*b8ee0*/  SHF.R.S32.HI R11, RZ, 0x1f, R12 ;  /* 0x0000001fff0b7819 */ /* 0x010fc4000001140c */
[----:B--2---:R-:W-:Y:S01]  /*b8ef0*/  PRMT R20, R27, 0x5410, R17 ;  /* 0x000054101b147816 */ /* 0x004fe20000000011 */
[----:B------:R-:W-:Y:S01]  /*b8f00*/  IMAD.MOV.U32 R17, RZ, RZ, R18 ;  /* 0x000000ffff117224 */ /* 0x000fe200078e0012 */
[----:B---3--:R-:W-:Y:S04]  /*b8f10*/  STL [R1+0x3294], R24 ;  /* 0x0032941801007387 */ /* 0x008fe80000100800 */
[----:B------:R-:W2:Y:S04]  /*b8f20*/  LDL.LU R29, [R1+0x238] ;  /* 0x00023800011d7983 */ /* 0x000ea80000300800 */
[----:B------:R-:W3:Y:S04]  /*b8f30*/  LDL.LU R16, [R1+0xa0] ;  /* 0x0000a00001107983 */ /* 0x000ee80000300800 */
[----:B------:R-:W-:Y:S04]  /*b8f40*/  STL [R1+0xe4], R7 ;  /* 0x0000e40701007387 */ /* 0x000fe80000100800 */
[----:B------:R-:W3:Y:S04]  /*b8f50*/  LDL.LU R22, [R1+0x240] ;  /* 0x0002400001167983 */ /* 0x000ee80000300800 */
[----:B------:R-:W-:Y:S04]  /*b8f60*/  STL [R1+0x3248], R20 ;  /* 0x0032481401007387 */ /* 0x000fe80000100800 */
[----:B------:R0:W-:Y:S04]  /*b8f70*/  STL [R1+0x28], R6 ;  /* 0x0000280601007387 */ /* 0x0001e80000100800 */
[----:B------:R1:W-:Y:S01]  /*b8f80*/  STL [R1+0x3298], R17 ;  /* 0x0032981101007387 */ /* 0x0003e20000100800 */
[----:B0-----:R-:W-:-:S03]  /*b8f90*/  IADD3 R6, P3, R12, R0, RZ ;  /* 0x000000000c067210 */ /* 0x001fc60007f7e0ff */
[----:B-1----:R-:W2:Y:S02]  /*b8fa0*/  LDL.LU R17, [R1+0xac] ;  /* 0x0000ac0001117983 */ /* 0x002ea40000300800 */
[----:B------:R-:W-:-:S05]  /*b8fb0*/  IMAD.X R7, R11, 0x1, R2, P3 ;  /* 0x000000010b077824 */ /* 0x000fca00018e0602 */
[----:B------:R0:W-:Y:S04]  /*b8fc0*/  STL.64 [R1+0x738], R6 ;  /* 0x0007380601007387 */ /* 0x0001e80000100a00 */
[----:B------:R-:W4:Y:S04]  /*b8fd0*/  LDL.LU R24, [R1+0xbc] ;  /* 0x0000bc0001187983 */ /* 0x000f280000300800 */
[----:B------:R-:W4:Y:S04]  /*b8fe0*/  LDL.LU R9, [R1+0x234] ;  /* 0x0002340001097983 */ /* 0x000f280000300800 */
[----:B------:R-:W4:Y:S04]  /*b8ff0*/  LDL.LU R18, [R1+0xb8] ;  /* 0x0000b80001127983 */ /* 0x000f280000300800 */
[----:B------:R-:W4:Y:S04]  /*b9000*/  LDL.LU R20, [R1+0x9c] ;  /* 0x00009c0001147983 */ /* 0x000f280000300800 */
[----:B------:R-:W4:Y:S01]  /*b9010*/  LDL.LU R27, [R1+0x22c] ;  /* 0x00022c00011b7983 */ /* 0x000f220000300800 */
[----:B------:R-:W-:-:S03]  /*b9020*/  PRMT R19, R26, 0x5410, R10 ;  /* 0x000054101a137816 */ /* 0x000fc6000000000a */
[----:B------:R-:W4:Y:S04]  /*b9030*/  LDL.LU R23, [R1+0xb4] ;  /* 0x0000b40001177983 */ /* 0x000f280000300800 */
[----:B------:R-:W4:Y:S04]  /*b9040*/  LDL.LU R14, [R1+0x23c] ;  /* 0x00023c00010e7983 */ /* 0x000f280000300800 */
[----:B------:R-:W4:Y:S04]  /*b9050*/  LDL.LU R10, [R1+0xa8] ;  /* 0x0000a800010a7983 */ /* 0x000f280000300800 */
[----:B------:R-:W4:Y:S01]  /*b9060*/  LDL.LU R26, [R1+0x230] ;  /* 0x00023000011a7983 */ /* 0x000f220000300800 */
[----:B0-----:R-:W-:-:S03]  /*b9070*/  PRMT R6, R25, 0x5410, R13 ;  /* 0x0000541019067816 */ /* 0x001fc6000000000d */
[----:B------:R-:W-:Y:S04]  /*b9080*/  STL [R1+0x323c], R19 ;  /* 0x00323c1301007387 */ /* 0x000fe80000100800 */
[----:B------:R0:W-:Y:S04]  /*b9090*/  STL [R1+0x3288], R21 ;  /* 0x0032881501007387 */ /* 0x0001e80000100800 */
[----:B------:R1:W-:Y:S04]  /*b90a0*/  STL [R1+0x88], R6 ;  /* 0x0000880601007387 */ /* 0x0003e80000100800 */
[----:B0-----:R-:W4:Y:S04]  /*b90b0*/  LDL.LU R21, [R1+0x244] ;  /* 0x0002440001157983 */ /* 0x001f280000300800 */
[----:B------:R-:W4:Y:S04]  /*b90c0*/  LDL.LU R15, [R1+0x84] ;  /* 0x00008400010f7983 */ /* 0x000f280000300800 */
[----:B------:R-:W4:Y:S01]  /*b90d0*/  LDL.LU R28, [R1+0x224] ;  /* 0x00022400011c7983 */ /* 0x000f220000300800 */
[----:B-1----:R-:W-:-:S03]  /*b90e0*/  IADD3 R6, P3, R12, R3, RZ ;  /* 0x000000030c067210 */ /* 0x002fc60007f7e0ff */
[----:B------:R-:W4:Y:S04]  /*b90f0*/  LDL.LU R13, [R1+0x6c] ;  /* 0x00006c00010d7983 */ /* 0x000f280000300800 */
[----:B------:R-:W4:Y:S01]  /*b9100*/  LDL.LU R25, [R1+0x228] ;  /* 0x0002280001197983 */ /* 0x000f220000300800 */
[----:B------:R-:W-:-:S05]  /*b9110*/  IMAD.X R7, R11, 0x1, R4, P3 ;  /* 0x000000010b077824 */ /* 0x000fca00018e0604 */
[----:B------:R0:W-:Y:S04]  /*b9120*/  STL.64 [R1+0x748], R6 ;  /* 0x0007480601007387 */ /* 0x0001e80000100a00 */
[----:B0-----:R-:W4:Y:S01]  /*b9130*/  LDL.LU.64 R6, [R1+0x32a0] ;  /* 0x0032a00001067983 */ /* 0x001f220000300a00 */
[----:B---3--:R-:W-:Y:S02]  /*b9140*/  PRMT R19, R22, 0x5410, R16 ;  /* 0x0000541016137816 */ /* 0x008fe40000000010 */
[----:B------:R-:W-:Y:S02]  /*b9150*/  IADD3 R16, P3, R12, R5, RZ ;  /* 0x000000050c107210 */ /* 0x000fe40007f7e0ff */
[----:B--2---:R-:W-:Y:S02]  /*b9160*/  PRMT R17, R29, 0x5410, R17 ;  /* 0x000054101d117816 */ /* 0x004fe40000000011 */
[----:B------:R-:W2:Y:S04]  /*b9170*/  LDL.LU R29, [R1+0xbdc] ;  /* 0x000bdc00011d7983 */ /* 0x000ea80000300800 */
[----:B------:R0:W-:Y:S04]  /*b9180*/  STL [R1+0xdc], R17 ;  /* 0x0000dc1101007387 */ /* 0x0001e80000100800 */
[----:B------:R-:W-:Y:S01]  /*b9190*/  STL [R1+0xac], R19 ;  /* 0x0000ac1301007387 */ /* 0x000fe20000100800 */
[----:B----4-:R-:W-:Y:S01]  /*b91a0*/  PRMT R9, R9, 0x5410, R24 ;  /* 0x0000541009097816 */ /* 0x010fe20000000018 */
[----:B0-----:R-:W-:-:S05]  /*b91b0*/  IMAD.X R17, R11, 0x1, R7, P3 ;  /* 0x000000010b117824 */ /* 0x001fca00018e0607 */
[----:B------:R0:W-:Y:S02]  /*b91c0*/  STL.64 [R1+0x768], R16 ;  /* 0x0007681001007387 */ /* 0x0001e40000100a00 */
[----:B0-----:R-:W-:-:S05]  /*b91d0*/  IADD3 R16, P3, R12, R6, RZ ;  /* 0x000000060c107210 */ /* 0x001fca0007f7e0ff */
[----:B------:R-:W-:-:S05]  /*b91e0*/  IMAD.X R17, R11, 0x1, R8, P3 ;  /* 0x000000010b117824 */ /* 0x000fca00018e0608 */
[----:B------:R0:W-:Y:S04]  /*b91f0*/  STL.64 [R1+0x760], R16 ;  /* 0x0007601001007387 */ /* 0x0001e80000100a00 */
[----:B0-----:R-:W3:Y:S04]  /*b9200*/  LDL.LU R17, [R1+0x3298] ;  /* 0x0032980001117983 */ /* 0x001ee80000300800 */
[----:B------:R-:W4:Y:S04]  /*b9210*/  LDL.LU R19, [R1+0xa4] ;  /* 0x0000a40001137983 */ /* 0x000f280000300800 */
[----:B------:R-:W4:Y:S04]  /*b9220*/  LDL.LU R16, [R1+0x220] ;  /* 0x0002200001107983 */ /* 0x000f280000300800 */
[----:B------:R-:W2:Y:S04]  /*b9230*/  LDL.LU R22, [R1+0x94] ;  /* 0x0000940001167983 */ /* 0x000ea80000300800 */
[----:B------:R-:W2:Y:S04]  /*b9240*/  LDL.LU R12, [R1+0x21c] ;  /* 0x00021c00010c7983 */ /* 0x000ea80000300800 */
[----:B------:R-:W3:Y:S04]  /*b9250*/  LDL.LU R11, [R1+0x48] ;  /* 0x00004800010b7983 */ /* 0x000ee80000300800 */
[----:B------:R-:W4:Y:S01]  /*b9260*/  LDL.LU R24, [R1+0x3294] ;  /* 0x0032940001187983 */ /* 0x000f220000300800 */
[----:B------:R-:W-:-:S03]  /*b9270*/  PRMT R21, R21, 0x5410, R18 ;  /* 0x0000541015157816 */ /* 0x000fc60000000012 */
[----:B------:R0:W-:Y:S04]  /*b9280*/  STL [R1+0xa3c], R9 ;  /* 0x000a3c0901007387 */ /* 0x0001e80000100800 */
[----:B0-----:R-:W3:Y:S04]  /*b9290*/  LDL.LU R9, [R1+0x3290] ;  /* 0x0032900001097983 */ /* 0x001ee80000300800 */
[----:B------:R-:W3:Y:S04]  /*b92a0*/  LDL.LU R18, [R1+0x328c] ;  /* 0x00328c0001127983 */ /* 0x000ee80000300800 */
[----:B------:R0:W-:Y:S01]  /*b92b0*/  STL [R1+0xa0], R21 ;  /* 0x0000a01501007387 */ /* 0x0001e20000100800 */
[----:B------:R-:W-:-:S02]  /*b92c0*/  PRMT R14, R14, 0x5410, R23 ;  /* 0x000054100e0e7816 */ /* 0x000fc40000000017 */
[----:B0-----:R-:W-:-:S05]  /*b92d0*/  PRMT R21, R27, 0x5410, R20 ;  /* 0x000054101b157816 */ /* 0x001fca0000000014 */
[----:B------:R0:W-:Y:S04]  /*b92e0*/  STL [R1+0xb8], R21 ;  /* 0x0000b81501007387 */ /* 0x0001e80000100800 */
[----:B------:R-:W3:Y:S01]  /*b92f0*/  LDL.LU R23, [R1+0x80] ;  /* 0x0000800001177983 */ /* 0x000ee20000300800 */
[----:B------:R-:W-:Y:S02]  /*b9300*/  PRMT R10, R26, 0x5410, R10 ;  /* 0x000054101a0a7816 */ /* 0x000fe4000000000a */
[----:B------:R-:W-:Y:S02]  /*b9310*/  PRMT R15, R28, 0x5410, R15 ;  /* 0x000054101c0f7816 */ /* 0x000fe4000000000f */
[----:B----4-:R-:W-:Y:S02]  /*b9320*/  SHF.R.S32.HI R27, RZ, 0x1f, R24 ;  /* 0x0000001fff1b7819 */ /* 0x010fe40000011418 */
[----:B------:R-:W-:-:S05]  /*b9330*/  IADD3 R20, P3, R24, R0, RZ ;  /* 0x0000000018147210 */ /* 0x000fca0007f7e0ff */
[----:B0-----:R-:W-:-:S05]  /*b9340*/  IMAD.X R21, R27, 0x1, R2, P3 ;  /* 0x000000011b157824 */ /* 0x001fca00018e0602 */
[----:B------:R-:W-:Y:S04]  /*b9350*/  STL.64 [R1+0x758], R20 ;  /* 0x0007581401007387 */ /* 0x000fe80000100a00 */
[----:B------:R0:W-:Y:S04]  /*b9360*/  STL [R1+0x9c], R14 ;  /* 0x00009c0e01007387 */ /* 0x0001e80000100800 */
[----:B------:R-:W4:Y:S04]  /*b9370*/  LDL.LU R26, [R1+0x214] ;  /* 0x00021400011a7983 */ /* 0x000f280000300800 */
[----:B------:R1:W-:Y:S04]  /*b9380*/  STL [R1+0x32c], R10 ;  /* 0x00032c0a01007387 */ /* 0x0003e80000100800 */
[----:B0-----:R-:W4:Y:S01]  /*b9390*/  LDL.LU R14, [R1+0x7c] ;  /* 0x00007c00010e7983 */ /* 0x001f220000300800 */
[----:B------:R-:W-:-:S03]  /*b93a0*/  IADD3 R20, P3, R24, R3, RZ ;  /* 0x0000000318147210 */ /* 0x000fc60007f7e0ff */
[----:B-1----:R-:W4:Y:S02]  /*b93b0*/  LDL.LU R10, [R1+0x204] ;  /* 0x00020400010a7983 */ /* 0x002f240000300800 */
[----:B------:R-:W-:-:S05]  /*b93c0*/  IMAD.X R21, R27, 0x1, R4, P3 ;  /* 0x000000011b157824 */ /* 0x000fca00018e0604 */
[----:B------:R0:W-:Y:S04]  /*b93d0*/  STL.64 [R1+0x770], R20 ;  /* 0x0007701401007387 */ /* 0x0001e80000100a00 */
[----:B0-----:R-:W4:Y:S04]  /*b93e0*/  LDL.LU R21, [R1+0x3288] ;  /* 0x0032880001157983 */ /* 0x001f280000300800 */
[----:B------:R0:W-:Y:S04]  /*b93f0*/  STL [R1+0xa38], R15 ;  /* 0x000a380f01007387 */ /* 0x0001e80000100800 */
[----:B------:R-:W4:Y:S01]  /*b9400*/  LDL.LU R20, [R1+0x90] ;  /* 0x0000900001147983 */ /* 0x000f220000300800 */
[----:B------:R-:W-:-:S02]  /*b9410*/  PRMT R13, R25, 0x5410, R13 ;  /* 0x00005410190d7816 */ /* 0x000fc4000000000d */
[----:B------:R-:W-:Y:S02]  /*b9420*/  PRMT R16, R16, 0x5410, R19 ;  /* 0x0000541010107816 */ /* 0x000fe40000000013 */
[----:B--2---:R-:W-:Y:S02]  /*b9430*/  PRMT R12, R12, 0x5410, R22 ;  /* 0x000054100c0c7816 */ /* 0x004fe40000000016 */
[----:B---3--:R-:W-:Y:S02]  /*b9440*/  PRMT R18, R18, 0x5410, R11 ;  /* 0x0000541012127816 */ /* 0x008fe4000000000b */
[----:B----4-:R-:W-:Y:S01]  /*b9450*/  PRMT R26, R26, 0x5410, R23 ;  /* 0x000054101a1a7816 */ /* 0x010fe20000000017 */
[----:B------:R-:W-:Y:S04]  /*b9460*/  STL.64 [R1+0x3278], R20 ;  /* 0x0032781401007387 */ /* 0x000fe80000100a00 */
[----:B------:R1:W-:Y:S04]  /*b9470*/  STL [R1+0xa34], R13 ;  /* 0x000a340d01007387 */ /* 0x0003e80000100800 */
[----:B0-----:R-:W2:Y:S04]  /*b9480*/  LDL.LU R15, [R1+0x210] ;  /* 0x00021000010f7983 */ /* 0x001ea80000300800 */
[----:B------:R-:W3:Y:S04]  /*b9490*/  LDL.LU R28, [R1+0x78] ;  /* 0x00007800011c7983 */ /* 0x000ee80000300800 */
[----:B------:R-:W3:Y:S04]  /*b94a0*/  LDL.LU R25, [R1+0x1fc] ;  /* 0x0001fc0001197983 */ /* 0x000ee80000300800 */
[----:B-1----:R-:W4:Y:S01]  /*b94b0*/  LDL.LU R13, [R1+0xbe0] ;  /* 0x000be000010d7983 */ /* 0x002f220000300800 */
[----:B------:R-:W-:-:S05]  /*b94c0*/  IADD3 R20, P3, R24, R5, RZ ;  /* 0x0000000518147210 */ /* 0x000fca0007f7e0ff */
[----:B------:R-:W-:-:S05]  /*b94d0*/  IMAD.X R21, R27, 0x1, R7, P3 ;  /* 0x000000011b157824 */ /* 0x000fca00018e0607 */
[----:B------:R0:W-:Y:S02]  /*b94e0*/  STL.64 [R1+0x780], R20 ;  /* 0x0007801401007387 */ /* 0x0001e40000100a00 */
[----:B0-----:R-:W-:Y:S02]  /*b94f0*/  IADD3 R20, P3, R24, R6, RZ ;  /* 0x0000000618147210 */ /* 0x001fe40007f7e0ff */
[----:B------:R-:W4:Y:S03]  /*b9500*/  LDL.LU R24, [R1+0x3284] ;  /* 0x0032840001187983 */ /* 0x000f260000300800 */
[----:B------:R-:W-:Y:S02]  /*b9510*/  IMAD.X R21, R27, 0x1, R8, P3 ;  /* 0x000000011b157824 */ /* 0x000fe400018e0608 */
[----:B------:R-:W4:Y:S04]  /*b9520*/  LDL.LU R27, [R1+0x3280] ;  /* 0x00328000011b7983 */ /* 0x000f280000300800 */
[----:B------:R-:W-:Y:S04]  /*b9530*/  STL.64 [R1+0x7b8], R20 ;  /* 0x0007b81401007387 */ /* 0x000fe80000100a00 */
[----:B------:R0:W-:Y:S04]  /*b9540*/  STL [R1+0x31c], R16 ;  /* 0x00031c1001007387 */ /* 0x0001e80000100800 */
[----:B------:R1:W-:Y:S01]  /*b9550*/  STL [R1+0x6c], R12 ;  /* 0x00006c0c01007387 */ /* 0x0003e20000100800 */
[----:B0-----:R-:W-:-:S02]  /*b9560*/  SHF.R.S32.HI R16, RZ, 0x1f, R29 ;  /* 0x0000001fff107819 */ /* 0x001fc4000001141d */
[----:B------:R-:W-:Y:S01]  /*b9570*/  IADD3 R20, P3, R29, R0, RZ ;  /* 0x000000001d147210 */ /* 0x000fe20007f7e0ff */
[----:B-1----:R-:W4:Y:S04]  /*b9580*/  LDL.LU R12, [R1+0x20c] ;  /* 0x00020c00010c7983 */ /* 0x002f280000300800 */
[----:B------:R-:W4:Y:S04]  /*b9590*/  LDL.LU R11, [R1+0x1f4] ;  /* 0x0001f400010b7983 */ /* 0x000f280000300800 */
[----:B------:R-:W4:Y:S01]  /*b95a0*/  LDL.LU R19, [R1+0x44] ;  /* 0x0000440001137983 */ /* 0x000f220000300800 */
[----:B------:R-:W-:-:S03]  /*b95b0*/  IMAD.X R21, R16, 0x1, R2, P3 ;  /* 0x0000000110157824 */ /* 0x000fc600018e0602 */
[----:B------:R-:W4:Y:S04]  /*b95c0*/  LDL.LU R22, [R1+0x1f0] ;  /* 0x0001f00001167983 */ /* 0x000f280000300800 */
[----:B------:R0:W-:Y:S01]  /*b95d0*/  STL [R1+0x3228], R18 ;  /* 0x0032281201007387 */ /* 0x0001e20000100800 */
[----:B------:R-:W-:-:S03]  /*b95e0*/  PRMT R10, R10, 0x5410, R14 ;  /* 0x000054100a0a7816 */ /* 0x000fc6000000000e */
[----:B0-----:R-:W4:Y:S04]  /*b95f0*/  LDL.LU R18, [R1+0x68] ;  /* 0x0000680001127983 */ /* 0x001f280000300800 */
[----:B------:R-:W-:Y:S04]  /*b9600*/  STL [R1+0x322c], R26 ;  /* 0x00322c1a01007387 */ /* 0x000fe80000100800 */
[----:B------:R0:W-:Y:S04]  /*b9610*/  STL.64 [R1+0x778], R20 ;  /* 0x0007781401007387 */ /* 0x0001e80000100a00 */
[----:B------:R-:W4:Y:S04]  /*b9620*/  LDL.LU R23, [R1+0x64] ;  /* 0x0000640001177983 */ /* 0x000f280000300800 */
[----:B------:R-:W4:Y:S04]  /*b9630*/  LDL.LU R14, [R1+0x1f8] ;  /* 0x0001f800010e7983 */ /* 0x000f280000300800 */
[----:B------:R-:W-:Y:S01]  /*b9640*/  STL [R1+0x308], R10 ;  /* 0x0003080a01007387 */ /* 0x000fe20000100800 */
[----:B0-----:R-:W-:-:S05]  /*b9650*/  IADD3 R20, P3, R29, R3, RZ ;  /* 0x000000031d147210 */ /* 0x001fca0007f7e0ff */
[----:B------:R-:W-:-:S05]  /*b9660*/  IMAD.X R21, R16, 0x1, R4, P3 ;  /* 0x0000000110157824 */ /* 0x000fca00018e0604 */
[----:B------:R0:W-:Y:S04]  /*b9670*/  STL.64 [R1+0x7b0], R20 ;  /* 0x0007b01401007387 */ /* 0x0001e80000100a00 */
[----:B0-----:R-:W2:Y:S04]  /*b9680*/  LDL.LU.64 R20, [R1+0x3278] ;  /* 0x0032780001147983 */ /* 0x001ea80000300a00 */
[----:B------:R-:W4:Y:S04]  /*b9690*/  LDL.LU R26, [R1+0x34] ;  /* 0x00003400011a7983 */ /* 0x000f280000300800 */
[----:B------:R-:W4:Y:S01]  /*b96a0*/  LDL.LU R10, [R1+0x18c] ;  /* 0x00018c00010a7983 */ /* 0x000f220000300800 */
[----:B--2---:R-:W-:-:S05]  /*b96b0*/  PRMT R15, R15, 0x5410, R20 ;  /* 0x000054100f0f7816 */ /* 0x004fca0000000014 */
[----:B------:R0:W-:Y:S04]  /*b96c0*/  STL [R1+0x3230], R15 ;  /* 0x0032300f01007387 */ /* 0x0001e80000100800 */
[----:B0-----:R-:W2:Y:S01]  /*b96d0*/  LDL.LU R15, [R1+0x98] ;  /* 0x00009800010f7983 */ /* 0x001ea20000300800 */
[----:B---3--:R-:W-:-:S05]  /*b96e0*/  PRMT R25, R25, 0x5410, R28 ;  /* 0x0000541019197816 */ /* 0x008fca000000001c */
[----:B------:R-:W-:Y:S04]  /*b96f0*/  STL [R1+0x3234], R25 ;  /* 0x0032341901007387 */ /* 0x000fe80000100800 */
[----:B----4-:R0:W-:Y:S02]  /*b9700*/  STL [R1+0x3258], R24 ;  /* 0x0032581801007387 */ /* 0x0101e40000100800 */
[----:B0-----:R-:W-:-:S05]  /*b9710*/  IADD3 R24, P3, R29, R5, RZ ;  /* 0x000000051d187210 */ /* 0x001fca0007f7e0ff */
[----:B------:R-:W-:-:S05]  /*b9720*/  IMAD.X R25, R16, 0x1, R7, P3 ;  /* 0x0000000110197824 */ /* 0x000fca00018e0607 */
[----:B------:R0:W-:Y:S04]  /*b9730*/  STL.64 [R1+0x7e0], R24 ;  /* 0x0007e01801007387 */ /* 0x0001e80000100a00 */
[----:B------:R-:W3:Y:S04]  /*b9740*/  LDL.LU R20, [R1+0x60] ;  /* 0x0000600001147983 */ /* 0x000ee80000300800 */
[----:B------:R-:W3:Y:S01]  /*b9750*/  LDL.LU R28, [R1+0x19c] ;  /* 0x00019c00011c7983 */ /* 0x000ee20000300800 */
[----:B0-----:R-:W-:Y:S01]  /*b9760*/  IADD3 R24, P3, R29, R6, RZ ;  /* 0x000000061d187210 */ /* 0x001fe20007f7e0ff */
[----:B------:R-:W-:-:S02]  /*b9770*/  IMAD.MOV.U32 R25, RZ, RZ, R16 ;  /* 0x000000ffff197224 */ /* 0x000fc400078e0010 */
[----:B------:R-:W4:Y:S04]  /*b9780*/  LDL.LU R29, [R1+0x40] ;  /* 0x00004000011d7983 */ /* 0x000f280000300800 */
[----:B------:R-:W4:Y:S01]  /*b9790*/  LDL.LU R16, [R1+0x154] ;  /* 0x0001540001107983 */ /* 0x000f220000300800 */
[----:B------:R-:W-:Y:S01]  /*b97a0*/  IMAD.X R25, R25, 0x1, R8, P3 ;  /* 0x0000000119197824 */ /* 0x000fe200018e0608 */
[----:B--2---:R-:W-:Y:S02]  /*b97b0*/  PRMT R12, R12, 0x5410, R15 ;  /* 0x000054100c0c7816 */ /* 0x004fe4000000000f */
[----:B------:R-:W-:-:S03]  /*b97c0*/  PRMT R15, R11, 0x5410, R18 ;  /* 0x000054100b0f7816 */ /* 0x000fc60000000012 */
[----:B------:R0:W-:Y:S04]  /*b97d0*/  STL [R1+0x3238], R12 ;  /* 0x0032380c01007387 */ /* 0x0001e80000100800 */
[----:B------:R-:W-:Y:S04]  /*b97e0*/  STL.64 [R1+0x7d0], R24 ;  /* 0x0007d01801007387 */ /* 0x000fe80000100a00 */
[----:B------:R-:W2:Y:S04]  /*b97f0*/  LDL.LU R11, [R1+0xbe4] ;  /* 0x000be400010b7983 */ /* 0x000ea80000300800 */
[----:B------:R-:W-:Y:S01]  /*b9800*/  STL [R1+0x68], R15 ;  /* 0x0000680f01007387 */ /* 0x000fe20000100800 */
[----:B0-----:R-:W-:-:S05]  /*b9810*/  PRMT R12, R22, 0x5410, R19 ;  /* 0x00005410160c7816 */ /* 0x001fca0000000013 */
[----:B------:R0:W-:Y:S04]  /*b9820*/  STL [R1+0x78], R12 ;  /* 0x0000780c01007387 */ /* 0x0001e80000100800 */
[----:B0-----:R-:W3:Y:S01]  /*b9830*/  LDL.LU R12, [R1+0x190] ;  /* 0x00019000010c7983 */ /* 0x001ee20000300800 */
[----:B------:R-:W-:Y:S02]  /*b9840*/  SHF.R.S32.HI R18, RZ, 0x1f, R13 ;  /* 0x0000001fff127819 */ /* 0x000fe4000001140d */
[----:B------:R-:W-:-:S05]  /*b9850*/  IADD3 R24, P3, R13, R0, RZ ;  /* 0x000000000d187210 */ /* 0x000fca0007f7e0ff */
[----:B------:R-:W-:Y:S01]  /*b9860*/  IMAD.X R25, R18, 0x1, R2, P3 ;  /* 0x0000000112197824 */ /* 0x000fe200018e0602 */
[----:B------:R-:W-:Y:S01]  /*b9870*/  PRMT R10, R10, 0x5410, R26 ;  /* 0x000054100a0a7816 */ /* 0x000fe2000000001a */
[----:B---3--:R0:W-:Y:S04]  /*b9880*/  STL [R1+0x3270], R12 ;  /* 0x0032700c01007387 */ /* 0x0081e80000100800 */
[----:B------:R-:W3:Y:S04]  /*b9890*/  LDL.LU R19, [R1+0x5c] ;  /* 0x00005c0001137983 */ /* 0x000ee80000300800 */
[----:B------:R1:W-:Y:S04]  /*b98a0*/  STL.64 [R1+0x7c8], R24 ;  /* 0x0007c81801007387 */ /* 0x0003e80000100a00 */
[----:B------:R-:W3:Y:S01]  /*b98b0*/  LDL.LU R22, [R1+0x15c] ;  /* 0x00015c0001167983 */ /* 0x000ee20000300800 */
[----:B0-----:R-:W-:-:S03]  /*b98c0*/  PRMT R12, R14, 0x5410, R23 ;  /* 0x000054100e0c7816 */ /* 0x001fc60000000017 */
[----:B------:R-:W2:Y:S04]  /*b98d0*/  LDL.LU R23, [R1+0x3c] ;  /* 0x00003c0001177983 */ /* 0x000ea80000300800 */
[----:B------:R-:W2:Y:S01]  /*b98e0*/  LDL.LU R14, [R1+0x14c] ;  /* 0x00014c00010e7983 */ /* 0x000ea20000300800 */
[----:B-1----:R-:W-:-:S03]  /*b98f0*/  IADD3 R24, P3, R13, R3, RZ ;  /* 0x000000030d187210 */ /* 0x002fc60007f7e0ff */
[----:B------:R-:W-:Y:S02]  /*b9900*/  STL [R1+0x64], R12 ;  /* 0x0000640c01007387 */ /* 0x000fe40000100800 */
[----:B------:R-:W-:Y:S02]  /*b9910*/  IMAD.X R25, R18, 0x1, R4, P3 ;  /* 0x0000000112197824 */ /* 0x000fe400018e0604 */
[----:B------:R-:W-:Y:S04]  /*b9920*/  STL [R1+0x94], R10 ;  /* 0x0000940a01007387 */ /* 0x000fe80000100800 */
[----:B------:R0:W-:Y:S04]  /*b9930*/  STL.64 [R1+0x7f8], R24 ;  /* 0x0007f81801007387 */ /* 0x0001e80000100a00 */
[----:B0-----:R-:W4:Y:S04]  /*b9940*/  LDL.LU R24, [R1+0x138] ;  /* 0x0001380001187983 */ /* 0x001f280000300800 */
[----:B------:R-:W4:Y:S01]  /*b9950*/  LDL.LU R25, [R1+0x2c] ;  /* 0x00002c0001197983 */ /* 0x000f220000300800 */
[----:B------:R-:W-:-:S03]  /*b9960*/  PRMT R12, R28, 0x5410, R20 ;  /* 0x000054101c0c7816 */ /* 0x000fc60000000014 */
[----:B----4-:R0:W-:Y:S04]  /*b9970*/  STL.64 [R1+0x3260], R24 ;  /* 0x0032601801007387 */ /* 0x0101e80000100a00 */
[----:B0-----:R-:W4:Y:S04]  /*b9980*/  LDL.LU R24, [R1+0x58] ;  /* 0x0000580001187983 */ /* 0x001f280000300800 */
[----:B------:R-:W4:Y:S01]  /*b9990*/  LDL.LU R25, [R1+0x13c] ;  /* 0x00013c0001197983 */ /* 0x000f220000300800 */
[----:B------:R-:W-:Y:S02]  /*b99a0*/  IADD3 R28, P3, R13, R5, RZ ;  /* 0x000000050d1c7210 */ /* 0x000fe40007f7e0ff */
[----:B------:R-:W-:-:S03]  /*b99b0*/  PRMT R16, R16, 0x5410, R29 ;  /* 0x0000541010107816 */ /* 0x000fc6000000001d */
[----:B------:R-:W-:Y:S01]  /*b99c0*/  IMAD.X R29, R18, 0x1, R7, P3 ;  /* 0x00000001121d7824 */ /* 0x000fe200018e0607 */
[----:B----4-:R0:W-:Y:S04]  /*b99d0*/  STL.64 [R1+0x3268], R24 ;  /* 0x0032681801007387 */ /* 0x0101e80000100a00 */
[----:B0-----:R-:W4:Y:S04]  /*b99e0*/  LDL.LU R25, [R1+0x8c] ;  /* 0x00008c0001197983 */ /* 0x001f280000300800 */
[----:B------:R-:W4:Y:S04]  /*b99f0*/  LDL.LU R10, [R1+0x128] ;  /* 0x00012800010a7983 */ /* 0x000f280000300800 */
[----:B------:R0:W-:Y:S04]  /*b9a00*/  STL [R1+0x98], R12 ;  /* 0x0000980c01007387 */ /* 0x0001e80000100800 */
[----:B------:R-:W4:Y:S04]  /*b9a10*/  LDL.LU R15, [R1+0x54] ;  /* 0x00005400010f7983 */ /* 0x000f280000300800 */
[----:B------:R-:W4:Y:S04]  /*b9a20*/  LDL.LU R26, [R1+0x24] ;  /* 0x00002400011a7983 */ /* 0x000f280000300800 */
[----:B------:R1:W-:Y:S01]  /*b9a30*/  STL [R1+0x31e4], R16 ;  /* 0x0031e41001007387 */ /* 0x0003e20000100800 */
[----:B0-----:R-:W-:-:S03]  /*b9a40*/  IADD3 R12, P3, R13, R6, RZ ;  /* 0x000000060d0c7210 */ /* 0x001fc60007f7e0ff */
[----:B-1----:R-:W4:Y:S04]  /*b9a50*/  LDL.LU R16, [R1+0x30] ;  /* 0x0000300001107983 */ /* 0x002f280000300800 */
[----:B------:R0:W-:Y:S01]  /*b9a60*/  STL.64 [R1+0x7f0], R28 ;  /* 0x0007f01c01007387 */ /* 0x0001e20000100a00 */
[----:B------:R-:W-:-:S03]  /*b9a70*/  IMAD.X R13, R18, 0x1, R8, P3 ;  /* 0x00000001120d7824 */ /* 0x000fc600018e0608 */
[----:B0-----:R-:W4:Y:S04]  /*b9a80*/  LDL.LU R28, [R1+0x3274] ;  /* 0x00327400011c7983 */ /* 0x001f280000300800 */
[----:B------:R-:W4:Y:S04]  /*b9a90*/  LDL.LU R29, [R1+0x20] ;  /* 0x00002000011d7983 */ /* 0x000f280000300800 */
[----:B------:R-:W4:Y:S04]  /*b9aa0*/  LDL.LU R20, [R1+0xbec] ;  /* 0x000bec0001147983 */ /* 0x000f280000300800 */
[----:B------:R0:W-:Y:S04]  /*b9ab0*/  STL.64 [R1+0x800], R12 ;  /* 0x0008000c01007387 */ /* 0x0001e80000100a00 */
[----:B0-----:R-:W4:Y:S01]  /*b9ac0*/  LDL.LU R12, [R1+0x3270] ;  /* 0x00327000010c7983 */ /* 0x001f220000300800 */
[----:B---3--:R-:W-:-:S03]  /*b9ad0*/  PRMT R22, R22, 0x5410, R19 ;  /* 0x0000541016167816 */ /* 0x008fc60000000013 */
[----:B------:R-:W3:Y:S04]  /*b9ae0*/  LDL.LU R18, [R1+0x38] ;  /* 0x0000380001127983 */ /* 0x000ee80000300800 */
[----:B------:R-:W3:Y:S01]  /*b9af0*/  LDL.LU R13, [R1+0x118] ;  /* 0x00011800010d7983 */ /* 0x000ee20000300800 */
[----:B--2---:R-:W-:-:S03]  /*b9b00*/  IADD3 R24, P3, R11, R0, RZ ;  /* 0x000000000b187210 */ /* 0x004fc60007f7e0ff */
[----:B------:R0:W-:Y:S01]  /*b9b10*/  STL [R1+0x31e8], R22 ;  /* 0x0031e81601007387 */ /* 0x0001e20000100800 */
[----:B------:R-:W-:Y:S02]  /*b9b20*/  PRMT R14, R14, 0x5410, R23 ;  /* 0x000054100e0e7816 */ /* 0x000fe40000000017 */
[----:B----4-:R-:W-:-:S05]  /*b9b30*/  PRMT R12, R12, 0x5410, R25 ;  /* 0x000054100c0c7816 */ /* 0x010fca0000000019 */
[----:B------:R1:W-:Y:S04]  /*b9b40*/  STL [R1+0x25c], R12 ;  /* 0x00025c0c01007387 */ /* 0x0003e80000100800 */
[----:B0-----:R-:W2:Y:S04]  /*b9b50*/  LDL.LU R22, [R1+0x140] ;  /* 0x0001400001167983 */ /* 0x001ea80000300800 */
[----:B------:R-:W4:Y:S04]  /*b9b60*/  LDL.LU R19, [R1+0x70] ;  /* 0x0000700001137983 */ /* 0x000f280000300800 */
[----:B------:R-:W3:Y:S01]  /*b9b70*/  LDL.LU R23, [R1+0x50] ;  /* 0x0000500001177983 */ /* 0x000ee20000300800 */
[----:B-1----:R-:W-:-:S03]  /*b9b80*/  SHF.R.S32.HI R12, RZ, 0x1f, R11 ;  /* 0x0000001fff0c7819 */ /* 0x002fc6000001140b */
[----:B------:R0:W-:Y:S02]  /*b9b90*/  STL [R1+0x31ec], R14 ;  /* 0x0031ec0e01007387 */ /* 0x0001e40000100800 */
[----:B------:R-:W-:Y:S02]  /*b9ba0*/  IMAD.X R25, R12, 0x1, R2, P3 ;  /* 0x000000010c197824 */ /* 0x000fe400018e0602 */
[----:B0-----:R-:W2:Y:S04]  /*b9bb0*/  LDL.LU R14, [R1+0x74] ;  /* 0x00007400010e7983 */ /* 0x001ea80000300800 */
[----:B------:R0:W-:Y:S04]  /*b9bc0*/  STL.64 [R1+0x7e8], R24 ;  /* 0x0007e81801007387 */ /* 0x0001e80000100a00 */
[----:B0-----:R-:W4:Y:S01]  /*b9bd0*/  LDL.LU.64 R24, [R1+0x3268] ;  /* 0x0032680001187983 */ /* 0x001f220000300a00 */
[----:B--2---:R-:W-:-:S02]  /*b9be0*/  PRMT R22, R22, 0x5410, R14 ;  /* 0x0000541016167816 */ /* 0x004fc4000000000e */
[----:B----4-:R-:W-:Y:S02]  /*b9bf0*/  PRMT R14, R25, 0x5410, R24 ;  /* 0x00005410190e7816 */ /* 0x010fe40000000018 */
[----:B------:R-:W-:Y:S01]  /*b9c00*/  IADD3 R24, P3, R11, R3, RZ ;  /* 0x000000030b187210 */ /* 0x000fe20007f7e0ff */
[----:B------:R-:W-:Y:S04]  /*b9c10*/  STL [R1+0x24c], R22 ;  /* 0x00024c1601007387 */ /* 0x000fe80000100800 */
[----:B------:R-:W-:Y:S01]  /*b9c20*/  IMAD.X R25, R12, 0x1, R4, P3 ;  /* 0x000000010c197824 */ /* 0x000fe200018e0604 */
[----:B------:R-:W-:Y:S04]  /*b9c30*/  STL [R1+0x22c], R14 ;  /* 0x00022c0e01007387 */ /* 0x000fe80000100800 */
[----:B------:R0:W-:Y:S04]  /*b9c40*/  STL.64 [R1+0x818], R24 ;  /* 0x0008181801007387 */ /* 0x0001e80000100a00 */
[----:B0-----:R-:W2:Y:S02]  /*b9c50*/  LDL.LU.64 R24, [R1+0x3260] ;  /* 0x0032600001187983 */ /* 0x001ea40000300a00 */
[----:B--2---:R-:W-:-:S02]  /*b9c60*/  PRMT R14, R24, 0x5410, R16 ;  /* 0x00005410180e7816 */ /* 0x004fc40000000010 */
[----:B------:R-:W-:Y:S02]  /*b9c70*/  PRMT R10, R10, 0x5410, R25 ;  /* 0x000054100a0a7816 */ /* 0x000fe40000000019 */
[C---:B------:R-:W-:Y:S01]  /*b9c80*/  IADD3 R24, P3, R11.reuse, R5, RZ ;  /* 0x000000050b187210 */ /* 0x040fe20007f7e0ff */
[----:B------:R-:W-:Y:S04]  /*b9c90*/  STL [R1+0x23c], R14 ;  /* 0x00023c0e01007387 */ /* 0x000fe80000100800 */
[----:B------:R0:W-:Y:S01]  /*b9ca0*/  STL [R1+0x238], R10 ;  /* 0x0002380a01007387 */ /* 0x0001e20000100800 */
[----:B------:R-:W-:Y:S01]  /*b9cb0*/  IMAD.X R25, R12, 0x1, R7, P3 ;  /* 0x000000010c197824 */ /* 0x000fe200018e0607 */
[----:B0-----:R-:W-:-:S04]  /*b9cc0*/  IADD3 R10, P3, R11, R6, RZ ;  /* 0x000000060b0a7210 */ /* 0x001fc80007f7e0ff */
[----:B------:R0:W-:Y:S01]  /*b9cd0*/  STL.64 [R1+0x7a8], R24 ;  /* 0x0007a81801007387 */ /* 0x0001e20000100a00 */
[----:B------:R-:W-:-:S03]  /*b9ce0*/  IMAD.X R11, R12, 0x1, R8, P3 ;  /* 0x000000010c0b7824 */ /* 0x000fc600018e0608 */
[----:B0-----:R-:W2:Y:S04]  /*b9cf0*/  LDL.LU R24, [R1+0x3258] ;  /* 0x0032580001187983 */ /* 0x001ea80000300800 */
[----:B------:R0:W-:Y:S04]  /*b9d00*/  STL.64 [R1+0x620], R10 ;  /* 0x0006200a01007387 */ /* 0x0001e80000100a00 */
[----:B0-----:R-:W4:Y:S01]  /*b9d10*/  LDL.LU.64 R10, [R1+0x3250] ;  /* 0x00325000010a7983 */ /* 0x001f220000300a00 */
[----:B------:R-:W-:Y:S02]  /*b9d20*/  IADD3 R14, P3, R17, R0, RZ ;  /* 0x00000000110e7210 */ /* 0x000fe40007f7e0ff */
[----:B------:R-:W-:-:S05]  /*b9d30*/  PRMT R27, R27, 0x5410, R15 ;  /* 0x000054101b1b7816 */ /* 0x000fca000000000f */
[----:B------:R-:W-:Y:S01]  /*b9d40*/  STL [R1+0x31f0], R27 ;  /* 0x0031f01b01007387 */ /* 0x000fe20000100800 */
[----:B------:R-:W-:Y:S02]  /*b9d50*/  PRMT R9, R9, 0x5410, R19 ;  /* 0x0000541009097816 */ /* 0x000fe40000000013 */
[----:B--2---:R-:W-:Y:S02]  /*b9d60*/  PRMT R24, R24, 0x5410, R26 ;  /* 0x0000541018187816 */ /* 0x004fe4000000001a */
[----:B----4-:R-:W-:Y:S02]  /*b9d70*/  PRMT R11, R11, 0x5410, R29 ;  /* 0x000054100b0b7816 */ /* 0x010fe4000000001d */
[----:B------:R-:W-:Y:S01]  /*b9d80*/  SHF.R.S32.HI R29, RZ, 0x1f, R17 ;  /* 0x0000001fff1d7819 */ /* 0x000fe20000011411 */
[----:B------:R-:W-:Y:S04]  /*b9d90*/  STL [R1+0x31f4], R24 ;  /* 0x0031f41801007387 */ /* 0x000fe80000100800 */
[----:B------:R-:W-:Y:S01]  /*b9da0*/  IMAD.X R15, R29, 0x1, R2, P3 ;  /* 0x000000011d0f7824 */ /* 0x000fe200018e0602 */
[----:B------:R3:W-:Y:S04]  /*b9db0*/  STL [R1+0x31f8], R11 ;  /* 0x0031f80b01007387 */ /* 0x0007e80000100800 */
[----:B------:R0:W-:Y:S01]  /*b9dc0*/  STL.64 [R1+0x598], R14 ;  /* 0x0005980e01007387 */ /* 0x0001e20000100a00 */
[----:B---3--:R-:W-:-:S02]  /*b9dd0*/  PRMT R11, R13, 0x5410, R18 ;  /* 0x000054100d0b7816 */ /* 0x008fc40000000012 */
[----:B------:R-:W-:Y:S02]  /*b9de0*/  SHF.R.S32.HI R13, RZ, 0x1f, R20 ;  /* 0x0000001fff0d7819 */ /* 0x000fe40000011414 */
[----:B0-----:R-:W-:Y:S01]  /*b9df0*/  IADD3 R14, P3, R20, R0, RZ ;  /* 0x00000000140e7210 */ /* 0x001fe20007f7e0ff */
[----:B------:R-:W-:Y:S01]  /*b9e00*/  STL [R1+0x21c], R11 ;  /* 0x00021c0b01007387 */ /* 0x000fe20000100800 */
[----:B------:R-:W-:-:S03]  /*b9e10*/  PRMT R10, R10, 0x5410, R23 ;  /* 0x000054100a0a7816 */ /* 0x000fc60000000017 */
[----:B------:R-:W-:Y:S01]  /*b9e20*/  IMAD.X R15, R13, 0x1, R2, P3 ;  /* 0x000000010d0f7824 */ /* 0x000fe200018e0602 */
[----:B------:R-:W-:Y:S04]  /*b9e30*/  STL [R1+0x31fc], R0 ;  /* 0x0031fc0001007387 */ /* 0x000fe80000100800 */
[----:B------:R-:W-:Y:S04]  /*b9e40*/  STL [R1+0x3200], R2 ;  /* 0x0032000201007387 */ /* 0x000fe80000100800 */
[----:B------:R-:W-:Y:S04]  /*b9e50*/  STL.64 [R1+0x4e0], R14 ;  /* 0x0004e00e01007387 */ /* 0x000fe80000100a00 */
[----:B------:R-:W-:Y:S04]  /*b9e60*/  STL [R1+0x3204], R9 ;  /* 0x0032040901007387 */ /* 0x000fe80000100800 */
[----:B------:R0:W-:Y:S02]  /*b9e70*/  STL [R1+0x3208], R10 ;  /* 0x0032080a01007387 */ /* 0x0001e40000100800 */
[----:B0-----:R-:W-:-:S05]  /*b9e80*/  IMAD.MOV.U32 R10, RZ, RZ, R17 ;  /* 0x000000ffff0a7224 */ /* 0x001fca00078e0011 */
[----:B------:R-:W-:-:S05]  /*b9e90*/  IADD3 R14, P3, R10, R3, RZ ;  /* 0x000000030a0e7210 */ /* 0x000fca0007f7e0ff */
[----:B------:R-:W-:-:S05]  /*b9ea0*/  IMAD.X R15, R29, 0x1, R4, P3 ;  /* 0x000000011d0f7824 */ /* 0x000fca00018e0604 */
[----:B------:R0:W-:Y:S04]  /*b9eb0*/  STL.64 [R1+0x4a0], R14 ;  /* 0x0004a00e01007387 */ /* 0x0001e80000100a00 */
[----:B------:R-:W-:Y:S04]  /*b9ec0*/  STL [R1+0x314c], R3 ;  /* 0x00314c0301007387 */ /* 0x000fe80000100800 */
[----:B------:R-:W2:Y:S04]  /*b9ed0*/  LDL.LU R9, [R1+0xd8] ;  /* 0x0000d80001097983 */ /* 0x000ea80000300800 */
[----:B------:R-:W3:Y:S01]  /*b9ee0*/  LDL.LU R2, [R1+0xd4] ;  /* 0x0000d40001027983 */ /* 0x000ee20000300800 */
[----:B0-----:R-:W-:-:S05]  /*b9ef0*/  IADD3 R14, P3, R20, R3, RZ ;  /* 0x00000003140e7210 */ /* 0x001fca0007f7e0ff */
[----:B------:R-:W-:Y:S01]  /*b9f00*/  IMAD.X R15, R13, 0x1, R4, P3 ;  /* 0x000000010d0f7824 */ /* 0x000fe200018e0604 */
[----:B------:R-:W-:-:S05]  /*b9f10*/  IADD3 R18, P3, R10, R5, RZ ;  /* 0x000000050a127210 */ /* 0x000fca0007f7e0ff */
[----:B------:R-:W-:Y:S01]  /*b9f20*/  IMAD.X R19, R29, 0x1, R7, P3 ;  /* 0x000000011d137824 */ /* 0x000fe200018e0607 */
[----:B---3--:R0:W-:Y:S04]  /*b9f30*/  STL [R1+0x324c], R2 ;  /* 0x00324c0201007387 */ /* 0x0081e80000100800 */
[----:B------:R1:W-:Y:S04]  /*b9f40*/  STL.64 [R1+0x3d8], R14 ;  /* 0x0003d80e01007387 */ /* 0x0003e80000100a00 */
[----:B------:R-:W3:Y:S04]  /*b9f50*/  LDL.LU R0, [R1+0xf8] ;  /* 0x0000f80001007983 */ /* 0x000ee80000300800 */
[----:B------:R-:W4:Y:S04]  /*b9f60*/  LDL.LU R11, [R1+0xd0] ;  /* 0x0000d000010b7983 */ /* 0x000f280000300800 */
[----:B------:R-:W3:Y:S04]  /*b9f70*/  LDL.LU R24, [R1+0xcc] ;  /* 0x0000cc0001187983 */ /* 0x000ee80000300800 */
[----:B------:R-:W3:Y:S01]  /*b9f80*/  LDL.LU R27, [R1+0xf4] ;  /* 0x0000f400011b7983 */ /* 0x000ee20000300800 */
[----:B0-----:R-:W-:-:S03]  /*b9f90*/  IADD3 R2, P3, R20, R5, RZ ;  /* 0x0000000514027210 */ /* 0x001fc60007f7e0ff */
[----:B-1----:R-:W4:Y:S04]  /*b9fa0*/  LDL.LU R14, [R1+0xc4] ;  /* 0x0000c400010e7983 */ /* 0x002f280000300800 */
[----:B------:R-:W4:Y:S04]  /*b9fb0*/  LDL.LU R22, [R1+0xec] ;  /* 0x0000ec0001167983 */ /* 0x000f280000300800 */
[----:B------:R-:W4:Y:S04]  /*b9fc0*/  LDL.LU R16, [R1+0xc8] ;  /* 0x0000c80001107983 */ /* 0x000f280000300800 */
[----:B------:R-:W4:Y:S04]  /*b9fd0*/  LDL.LU R12, [R1+0xf0] ;  /* 0x0000f000010c7983 */ /* 0x000f280000300800 */
[----:B------:R-:W4:Y:S04]  /*b9fe0*/  LDL.LU R25, [R1+0xc0] ;  /* 0x0000c00001197983 */ /* 0x000f280000300800 */
[----:B------:R0:W-:Y:S04]  /*b9ff0*/  STL [R1+0x312c], R4 ;  /* 0x00312c0401007387 */ /* 0x0001e80000100800 */
[----:B------:R-:W4:Y:S04]  /*ba000*/  LDL.LU R15, [R1+0x12c] ;  /* 0x00012c00010f7983 */ /* 0x000f280000300800 */
[----:B------:R-:W4:Y:S04]  /*ba010*/  LDL.LU R26, [R1+0x28] ;  /* 0x00002800011a7983 */ /* 0x000f280000300800 */
[----:B------:R1:W-:Y:S01]  /*ba020*/  STL.64 [R1+0x348], R18 ;  /* 0x0003481201007387 */ /* 0x0003e20000100a00 */
[----:B------:R-:W-:Y:S01]  /*ba030*/  IMAD.X R3, R13, 0x1, R7, P3 ;  /* 0x000000010d037824 */ /* 0x000fe200018e0607 */
[----:B0-----:R-:W-:-:S02]  /*ba040*/  IADD3 R4, P3, R20, R6, RZ ;  /* 0x0000000614047210 */ /* 0x001fc40007f7e0ff */
[----:B-1----:R-:W4:Y:S04]  /*ba050*/  LDL.LU R18, [R1+0xe4] ;  /* 0x0000e40001127983 */ /* 0x002f280000300800 */
[----:B------:R-:W4:Y:S04]  /*ba060*/  LDL.LU R19, [R1+0x320] ;  /* 0x0003200001137983 */ /* 0x000f280000300800 */
[----:B------:R-:W4:Y:S04]  /*ba070*/  LDL.LU R23, [R1+0x130] ;  /* 0x0001300001177983 */ /* 0x000f280000300800 */
[----:B------:R0:W-:Y:S04]  /*ba080*/  STL [R1+0x3138], R5 ;  /* 0x0031380501007387 */ /* 0x0001e80000100800 */
[----:B------:R1:W-:Y:S01]  /*ba090*/  STL.64 [R1+0x340], R2 ;  /* 0x0003400201007387 */ /* 0x0003e20000100a00 */
[----:B0-----:R-:W-:-:S03]  /*ba0a0*/  IMAD.X R5, R13, 0x1, R8, P3 ;  /* 0x000000010d057824 */ /* 0x001fc600018e0608 */
[----:B-1----:R-:W4:Y:S04]  /*ba0b0*/  LDL.LU R2, [R1+0x324c] ;  /* 0x00324c0001027983 */ /* 0x002f280000300800 */
[----:B------:R-:W4:Y:S04]  /*ba0c0*/  LDL.LU R17, [R1+0xe0] ;  /* 0x0000e00001117983 */ /* 0x000f280000300800 */
[----:B------:R-:W-:Y:S04]  /*ba0d0*/  STL [R1+0x313c], R7 ;  /* 0x00313c0701007387 */ /* 0x000fe80000100800 */
[----:B------:R-:W4:Y:S04]  /*ba0e0*/  LDL.LU R20, [R1+0x3248] ;  /* 0x0032480001147983 */ /* 0x000f280000300800 */
[----:B------:R-:W4:Y:S04]  /*ba0f0*/  LDL.LU R13, [R1+0x3244] ;  /* 0x00324400010d7983 */ /* 0x000f280000300800 */
[----:B------:R0:W-:Y:S04]  /*ba100*/  STL.64 [R1+0x338], R4 ;  /* 0x0003380401007387 */ /* 0x0001e80000100a00 */
[----:B------:R3:W-:Y:S01]  /*ba110*/  STL [R1+0x3140], R6 ;  /* 0x0031400601007387 */ /* 0x0007e20000100800 */
[----:B0-----:R-:W-:-:S05]  /*ba120*/  IADD3 R4, P3, R10, R6, RZ ;  /* 0x000000060a047210 */ /* 0x001fca0007f7e0ff */
[----:B------:R-:W-:Y:S02]  /*ba130*/  IMAD.X R5, R29, 0x1, R8, P3 ;  /* 0x000000011d057824 */ /* 0x000fe400018e0608 */
[----:B------:R-:W4:Y:S01]  /*ba140*/  LDL.LU R29, [R1+0x3240] ;  /* 0x00324000011d7983 */ /* 0x000f220000300800 */
[----:B--2---:R-:W-:-:S03]  /*ba150*/  PRMT R28, R28, 0x5410, R9 ;  /* 0x000054101c1c7816 */ /* 0x004fc60000000009 */
[----:B------:R-:W-:Y:S04]  /*ba160*/  STL [R1+0x3144], R8 ;  /* 0x0031440801007387 */ /* 0x000fe80000100800 */
[----:B------:R-:W-:Y:S04]  /*ba170*/  STL [R1+0x320c], R28 ;  /* 0x00320c1c01007387 */ /* 0x000fe80000100800 */
[----:B------:R0:W-:Y:S01]  /*ba180*/  STL.64 [R1+0x330], R4 ;  /* 0x0003300401007387 */ /* 0x0001e20000100a00 */
[----:B---3--:R-:W-:Y:S02]  /*ba190*/  PRMT R6, R27, 0x5410, R24 ;  /* 0x000054101b067816 */ /* 0x008fe40000000018 */
[----:B----4-:R-:W-:-:S02]  /*ba1a0*/  PRMT R7, R22, 0x5410, R14 ;  /* 0x0000541016077816 */ /* 0x010fc4000000000e */
[----:B0-----:R-:W-:Y:S02]  /*ba1b0*/  PRMT R4, R12, 0x5410, R16 ;  /* 0x000054100c047816 */ /* 0x001fe40000000010 */
[----:B------:R-:W-:Y:S02]  /*ba1c0*/  PRMT R8, R0, 0x5410, R2 ;  /* 0x0000541000087816 */ /* 0x000fe40000000002 */
[----:B------:R-:W-:-:S03]  /*ba1d0*/  PRMT R13, R13, 0x5410, R11 ;  /* 0x000054100d0d7816 */ /* 0x000fc6000000000b */
[----:B------:R-:W-:Y:S04]  /*ba1e0*/  STL [R1+0x3210], R8 ;  /* 0x0032100801007387 */ /* 0x000fe80000100800 */
[----:B------:R-:W-:Y:S04]  /*ba1f0*/  STL [R1+0x3214], R13 ;  /* 0x0032140d01007387 */ /* 0x000fe80000100800 */
[----:B------:R-:W-:Y:S04]  /*ba200*/  STL [R1+0x321c], R6 ;  /* 0x00321c0601007387 */ /* 0x000fe80000100800 */
[----:B------:R-:W2:Y:S04]  /*ba210*/  LDL.LU R22, [R1+0x254] ;  /* 0x0002540001167983 */ /* 0x000ea80000300800 */
[----:B------:R0:W-:Y:S04]  /*ba220*/  STL [R1+0x3220], R7 ;  /* 0x0032200701007387 */ /* 0x0001e80000100800 */
[----:B------:R-:W3:Y:S01]  /*ba230*/  LDL.LU R16, [R1+0x88] ;  /* 0x0000880001107983 */ /* 0x000ee20000300800 */
[----:B------:R-:W-:-:S04]  /*ba240*/  LOP3.LUT R0, R15, 0xffff, RZ, 0xc0, !PT ;  /* 0x0000ffff0f007812 */ /* 0x000fc800078ec0ff */
[--C-:B------:R-:W-:Y:S02]  /*ba250*/  PRMT R2, R19, 0x4210, R0.reuse ;  /* 0x0000421013027816 */ /* 0x100fe40000000000 */
[----:B------:R-:W-:Y:S02]  /*ba260*/  PRMT R0, R20, 0x5210, R0 ;  /* 0x0000521014007816 */ /* 0x000fe40000000000 */
[----:B------:R-:W-:Y:S02]  /*ba270*/  PRMT R3, R18, 0x5410, R26 ;  /* 0x0000541012037816 */ /* 0x000fe4000000001a */
[----:B------:R-:W-:Y:S02]  /*ba280*/  PRMT R5, R29, 0x5410, R25 ;  /* 0x000054101d057816 */ /* 0x000fe40000000019 */
[----:B------:R-:W4:Y:S04]  /*ba290*/  LDL.LU R29, [R1+0x258] ;  /* 0x00025800011d7983 */ /* 0x000f280000300800 */
[----:B------:R1:W-:Y:S04]  /*ba2a0*/  STL [R1+0x320], R2 ;  /* 0x0003200201007387 */ /* 0x0003e80000100800 */
[----:B------:R-:W4:Y:S04]  /*ba2b0*/  LDL.LU R12, [R1+0x1bc] ;  /* 0x0001bc00010c7983 */ /* 0x000f280000300800 */
[----:B------:R1:W-:Y:S01]  /*ba2c0*/  STL [R1+0x250], R0 ;  /* 0x0002500001007387 */ /* 0x0003e20000100800 */
[----:B------:R-:W-:-:S03]  /*ba2d0*/  LOP3.LUT R19, R23, 0xffff, RZ, 0xc0, !PT ;  /* 0x0000ffff17137812 */ /* 0x000fc600078ec0ff */
[----:B------:R-:W4:Y:S04]  /*ba2e0*/  LDL.LU R26, [R1+0x1b0] ;  /* 0x0001b000011a7983 */ /* 0x000f280000300800 */
[----:B------:R-:W4:Y:S04]  /*ba2f0*/  LDL.LU R23, [R1+0x310] ;  /* 0x0003100001177983 */ /* 0x000f280000300800 */
[----:B------:R-:W4:Y:S04]  /*ba300*/  LDL.LU R25, [R1+0xac] ;  /* 0x0000ac0001197983 */ /* 0x000f280000300800 */
[----:B------:R-:W4:Y:S04]  /*ba310*/  LDL.LU R15, [R1+0x314] ;  /* 0x00031400010f7983 */ /* 0x000f280000300800 */
[----:B------:R-:W4:Y:S04]  /*ba320*/  LDL.LU R18, [R1+0xdc] ;  /* 0x0000dc0001127983 */ /* 0x000f280000300800 */
[----:B0-----:R-:W4:Y:S04]  /*ba330*/  LDL.LU R7, [R1+0x178] ;  /* 0x0001780001077983 */ /* 0x001f280000300800 */
[----:B------:R-:W4:Y:S04]  /*ba340*/  LDL.LU R6, [R1+0x144] ;  /* 0x0001440001067983 */ /* 0x000f280000300800 */
[----:B------:R-:W4:Y:S04]  /*ba350*/  LDL.LU R13, [R1+0x318] ;  /* 0x00031800010d7983 */ /* 0x000f280000300800 */
[----:B------:R-:W4:Y:S04]  /*ba360*/  LDL.LU R8, [R1+0xa0] ;  /* 0x0000a00001087983 */ /* 0x000f280000300800 */
[----:B------:R-:W4:Y:S04]  /*ba370*/  LDL.LU R28, [R1+0x300] ;  /* 0x00030000011c7983 */ /* 0x000f280000300800 */
[----:B------:R-:W4:Y:S04]  /*ba380*/  LDL.LU R10, [R1+0x9c] ;  /* 0x00009c00010a7983 */ /* 0x000f280000300800 */
[----:B-1----:R-:W4:Y:S04]  /*ba390*/  LDL.LU R2, [R1+0x148] ;  /* 0x0001480001027983 */ /* 0x002f280000300800 */
[----:B------:R-:W4:Y:S04]  /*ba3a0*/  LDL.LU R0, [R1+0x158] ;  /* 0x0001580001007983 */ /* 0x000f280000300800 */
[----:B------:R-:W4:Y:S04]  /*ba3b0*/  LDL.LU R9, [R1+0x304] ;  /* 0x0003040001097983 */ /* 0x000f280000300800 */
[----:B------:R-:W4:Y:S04]  /*ba3c0*/  LDL.LU R11, [R1+0xb8] ;  /* 0x0000b800010b7983 */ /* 0x000f280000300800 */
[----:B------:R-:W4:Y:S01]  /*ba3d0*/  LDL.LU R24, [R1+0x2f0] ;  /* 0x0002f00001187983 */ /* 0x000f220000300800 */
[----:B------:R-:W-:-:S03]  /*ba3e0*/  LOP3.LUT R20, R17, 0xffff, RZ, 0xc0, !PT ;  /* 0x0000ffff11147812 */ /* 0x000fc600078ec0ff */
[----:B------:R-:W4:Y:S04]  /*ba3f0*/  LDL.LU R27, [R1+0x6c] ;  /* 0x00006c00011b7983 */ /* 0x000f280000300800 */
[----:B------:R-:W4:Y:S04]  /*ba400*/  LDL.LU R17, [R1+0x160] ;  /* 0x0001600001117983 */ /* 0x000f280000300800 */
[----:B------:R-:W4:Y:S01]  /*ba410*/  LDL.LU R14, [R1+0x100] ;  /* 0x00010000010e7983 */ /* 0x000f220000300800 */
[--C-:B--2---:R-:W-:Y:S02]  /*ba420*/  PRMT R22, R22, 0x4210, R19.reuse ;  /* 0x0000421016167816 */ /* 0x104fe40000000013 */
[----:B---3--:R-:W-:-:S03]  /*ba430*/  PRMT R16, R16, 0x5210, R19 ;  /* 0x0000521010107816 */ /* 0x008fc60000000013 */
[----:B------:R0:W-:Y:S04]  /*ba440*/  STL [R1+0x324], R22 ;  /* 0x0003241601007387 */ /* 0x0001e80000100800 */
[----:B0-----:R-:W2:Y:S04]  /*ba450*/  LDL.LU R22, [R1+0x2f4] ;  /* 0x0002f40001167983 */ /* 0x001ea80000300800 */
[----:B------:R-:W3:Y:S01]  /*ba460*/  LDL.LU R19, [R1+0x323c] ;  /* 0x00323c0001137983 */ /* 0x000ee20000300800 */
[----:B----4-:R-:W-:-:S03]  /*ba470*/  PRMT R29, R29, 0x4210, R20 ;  /* 0x000042101d1d7816 */ /* 0x010fc60000000014 */
[----:B------:R0:W-:Y:S01]  /*ba480*/  STL [R1+0x254], R16 ;  /* 0x0002541001007387 */ /* 0x0001e20000100800 */
[----:B------:R-:W-:Y:S02]  /*ba490*/  LOP3.LUT R12, R12, 0xffff, RZ, 0xc0, !PT ;  /* 0x0000ffff0c0c7812 */ /* 0x000fe400078ec0ff */
[----:B------:R-:W-:Y:S02]  /*ba4a0*/  LOP3.LUT R26, R26, 0xffff, RZ, 0xc0, !PT ;  /* 0x0000ffff1a1a7812 */ /* 0x000fe400078ec0ff */
[--C-:B------:R-:W-:Y:S01]  /*ba4b0*/  PRMT R23, R23, 0x4210, R12.reuse ;  /* 0x0000421017177816 */ /* 0x100fe2000000000c */
[----:B0-----:R-:W4:Y:S04]  /*ba4c0*/  LDL.LU R16, [R1+0x2f8] ;  /* 0x0002f80001107983 */ /* 0x001f280000300800 */
[----:B------:R3:W-:Y:S01]  /*ba4d0*/  STL [R1+0x328], R29 ;  /* 0x0003281d01007387 */ /* 0x0007e20000100800 */
[----:B------:R-:W-:-:S02]  /*ba4e0*/  PRMT R25, R25, 0x5210, R12 ;  /* 0x0000521019197816 */ /* 0x000fc4000000000c */
[--C-:B------:R-:W-:Y:S02]  /*ba4f0*/  PRMT R15, R15, 0x4210, R26.reuse ;  /* 0x000042100f0f7816 */ /* 0x100fe4000000001a */
[----:B------:R-:W-:Y:S02]  /*ba500*/  PRMT R18, R18, 0x5210, R26 ;  /* 0x0000521012127816 */ /* 0x000fe4000000001a */
[----:B---3--:R-:W-:Y:S02]  /*ba510*/  PRMT R29, R19, 0x5210, R20 ;  /* 0x00005210131d7816 */ /* 0x008fe40000000014 */
[----:B------:R-:W3:Y:S04]  /*ba520*/  LDL.LU R19, [R1+0x1d8] ;  /* 0x0001d80001137983 */ /* 0x000ee80000300800 */
[----:B------:R-:W3:Y:S04]  /*ba530*/  LDL.LU R20, [R1+0x1d4] ;  /* 0x0001d40001147983 */ /* 0x000ee80000300800 */
[----:B------:R0:W-:Y:S04]  /*ba540*/  STL [R1+0x258], R29 ;  /* 0x0002581d01007387 */ /* 0x0001e80000100800 */
[----:B0-----:R-:W3:Y:S04]  /*ba550*/  LDL.LU R29, [R1+0x260] ;  /* 0x00026000011d7983 */ /* 0x001ee80000300800 */
[----:B------:R0:W-:Y:S04]  /*ba560*/  STL [R1+0x310], R23 ;  /* 0x0003101701007387 */ /* 0x0001e80000100800 */
[----:B0-----:R-:W3:Y:S04]  /*ba570*/  LDL.LU R23, [R1+0x264] ;  /* 0x0002640001177983 */ /* 0x001ee80000300800 */
[----:B------:R-:W3:Y:S04]  /*ba580*/  LDL.LU R12, [R1+0x3238] ;  /* 0x00323800010c7983 */ /* 0x000ee80000300800 */
[----:B------:R0:W-:Y:S04]  /*ba590*/  STL [R1+0x240], R25 ;  /* 0x0002401901007387 */ /* 0x0001e80000100800 */
[----:B0-----:R-:W3:Y:S04]  /*ba5a0*/  LDL.LU R25, [R1+0x3234] ;  /* 0x0032340001197983 */ /* 0x001ee80000300800 */
[----:B------:R0:W-:Y:S04]  /*ba5b0*/  STL [R1+0x314], R15 ;  /* 0x0003140f01007387 */ /* 0x0001e80000100800 */
[----:B0-----:R-:W3:Y:S04]  /*ba5c0*/  LDL.LU R15, [R1+0x3230] ;  /* 0x00323000010f7983 */ /* 0x001ee80000300800 */
[----:B------:R-:W3:Y:S04]  /*ba5d0*/  LDL.LU R26, [R1+0x322c] ;  /* 0x00322c00011a7983 */ /* 0x000ee80000300800 */
[----:B------:R0:W-:Y:S04]  /*ba5e0*/  STL [R1+0x244], R18 ;  /* 0x0002441201007387 */ /* 0x0001e80000100800 */
[----:B0-----:R-:W4:Y:S01]  /*ba5f0*/  LDL.LU R18, [R1+0x3228] ;  /* 0x0032280001127983 */ /* 0x001f220000300800 */
[----:B------:R-:W-:-:S02]  /*ba600*/  LOP3.LUT R7, R7, 0xffff, RZ, 0xc0, !PT ;  /* 0x0000ffff07077812 */ /* 0x000fc400078ec0ff */
[----:B------:R-:W-:Y:S02]  /*ba610*/  LOP3.LUT R6, R6, 0xffff, RZ, 0xc0, !PT ;  /* 0x0000ffff06067812 */ /* 0x000fe400078ec0ff */
[--C-:B------:R-:W-:Y:S02]  /*ba620*/  PRMT R13, R13, 0x4210, R7.reuse ;  /* 0x000042100d0d7816 */ /* 0x100fe40000000007 */
[----:B------:R-:W-:Y:S02]  /*ba630*/  PRMT R8, R8, 0x5210, R7 ;  /* 0x0000521008087816 */ /* 0x000fe40000000007 */
[--C-:B------:R-:W-:Y:S02]  /*ba640*/  PRMT R7, R28, 0x4210, R6.reuse ;  /* 0x000042101c077816 */ /* 0x100fe40000000006 */
[----:B------:R-:W-:Y:S01]  /*ba650*/  LOP3.LUT R2, R2, 0xffff, RZ, 0xc0, !PT ;  /* 0x0000ffff02027812 */ /* 0x000fe200078ec0ff */
[----:B------:R-:W-:Y:S04]  /*ba660*/  STL [R1+0x318], R13 ;  /* 0x0003180d01007387 */ /* 0x000fe80000100800 */
[----:B------:R-:W-:Y:S01]  /*ba670*/  STL [R1+0x248], R8 ;  /* 0x0002480801007387 */ /* 0x000fe20000100800 */
[----:B------:R-:W-:-:S03]  /*ba680*/  PRMT R6, R10, 0x5210, R6 ;  /* 0x000052100a067816 */ /* 0x000fc60000000006 */
[----:B------:R0:W-:Y:S01]  /*ba690*/  STL [R1+0x300], R7 ;  /* 0x0003000701007387 */ /* 0x0001e20000100800 */
[----:B------:R-:W-:-:S03]  /*ba6a0*/  LOP3.LUT R0, R0, 0xffff, RZ, 0xc0, !PT ;  /* 0x0000ffff00007812 */ /* 0x000fc600078ec0ff */
[----:B------:R1:W-:Y:S01]  /*ba6b0*/  STL [R1+0x230], R6 ;  /* 0x0002300601007387 */ /* 0x0003e20000100800 */
[--C-:B0-----:R-:W-:Y:S02]  /*ba6c0*/  PRMT R7, R9, 0x4210, R2.reuse ;  /* 0x0000421009077816 */ /* 0x101fe40000000002 */
[----:B------:R-:W-:Y:S02]  /*ba6d0*/  PRMT R2, R11, 0x5210, R2 ;  /* 0x000052100b027816 */ /* 0x000fe40000000002 */
[--C-:B-1----:R-:W-:Y:S01]  /*ba6e0*/  PRMT R6, R24, 0x4210, R0.reuse ;  /* 0x0000421018067816 */ /* 0x102fe20000000000 */
[----:B------:R-:W-:Y:S04]  /*ba6f0*/  STL [R1+0x304], R7 ;  /* 0x0003040701007387 */ /* 0x000fe80000100800 */
[----:B------:R0:W-:Y:S01]  /*ba700*/  STL [R1+0x234], R2 ;  /* 0x0002340201007387 */ /* 0x0001e20000100800 */
[----:B------:R-:W-:-:S03]  /*ba710*/  PRMT R0, R27, 0x5210, R0 ;  /* 0x000052101b007816 */ /* 0x000fc60000000000 */
[----:B------:R2:W-:Y:S01]  /*ba720*/  STL [R1+0x2f0], R6 ;  /* 0x0002f00601007387 */ /* 0x0005e20000100800 */
[----:B0-----:R-:W-:-:S03]  /*ba730*/  LOP3.LUT R2, R17, 0xffff, RZ, 0xc0, !PT ;  /* 0x0000ffff11027812 */ /* 0x001fc600078ec0ff */
[----:B------:R-:W3:Y:S04]  /*ba740*/  LDL.LU R17, [R1+0x1ac] ;  /* 0x0001ac0001117983 */ /* 0x000ee80000300800 */
[----:B------:R0:W-:Y:S01]  /*ba750*/  STL [R1+0x220], R0 ;  /* 0x0002200001007387 */ /* 0x0001e20000100800 */
[--C-:B--2---:R-:W-:Y:S02]  /*ba760*/  PRMT R6, R22, 0x4210, R2.reuse ;  /* 0x0000421016067816 */ /* 0x104fe40000000002 */
[----:B0-----:R-:W-:Y:S02]  /*ba770*/  LOP3.LUT R0, R14, 0xffff, RZ, 0xc0, !PT ;  /* 0x0000ffff0e007812 */ /* 0x001fe400078ec0ff */
[----:B----4-:R-:W-:Y:S02]  /*ba780*/  PRMT R2, R18, 0x5210, R2 ;  /* 0x0000521012027816 */ /* 0x010fe40000000002 */
[----:B------:R-:W2:Y:S04]  /*ba790*/  LDL.LU R18, [R1+0x170] ;  /* 0x0001700001127983 */ /* 0x000ea80000300800 */
[----:B------:R0:W-:Y:S04]  /*ba7a0*/  STL [R1+0x2f4], R6 ;  /* 0x0002f40601007387 */ /* 0x0001e80000100800 */
[----:B------:R3:W-:Y:S01]  /*ba7b0*/  STL [R1+0x224], R2 ;  /* 0x0002240201007387 */ /* 0x0007e20000100800 */
[----:B0-----:R-:W-:-:S02]  /*ba7c0*/  PRMT R6, R16, 0x4210, R0 ;  /* 0x0000421010067816 */ /* 0x001fc40000000000 */
[----:B---3--:R-:W-:Y:S02]  /*ba7d0*/  PRMT R2, R26, 0x5210, R0 ;  /* 0x000052101a027816 */ /* 0x008fe40000000000 */
[----:B------:R-:W3:Y:S04]  /*ba7e0*/  LDL.LU R26, [R1+0x3224] ;  /* 0x00322400011a7983 */ /* 0x000ee80000300800 */
[----:B------:R0:W-:Y:S04]  /*ba7f0*/  STL [R1+0x2f8], R6 ;  /* 0x0002f80601007387 */ /* 0x0001e80000100800 */
[----:B------:R1:W-:Y:S04]  /*ba800*/  STL [R1+0x228], R2 ;  /* 0x0002280201007387 */ /* 0x0003e80000100800 */
[----:B0-----:R-:W4:Y:S04]  /*ba810*/  LDL.LU R6, [R1+0xb3c] ;  /* 0x000b3c0001067983 */ /* 0x001f280000300800 */
[----:B------:R-:W4:Y:S01]  /*ba820*/  LDL.LU R8, [R1+0x68] ;  /* 0x0000680001087983 */ /* 0x000f220000300800 */
[----:B------:R-:W-:-:S04]  /*ba830*/  LOP3.LUT R0, R19, 0xffff, RZ, 0xc0, !PT ;  /* 0x0000ffff13007812 */ /* 0x000fc800078ec0ff */
[----:B-1----:R-:W-:Y:S02]  /*ba840*/  PRMT R2, R29, 0x4210, R0 ;  /* 0x000042101d027816 */ /* 0x002fe40000000000 */
[----:B------:R-:W-:-:S03]  /*ba850*/  LOP3.LUT R7, R20, 0xffff, RZ, 0xc0, !PT ;  /* 0x0000ffff14077812 */ /* 0x000fc600078ec0ff */
[----:B------:R0:W-:Y:S02]  /*ba860*/  STL [R1+0x260], R2 ;  /* 0x0002600201007387 */ /* 0x0001e40000100800 */
[----:B0-----:R-:W-:Y:S02]  /*ba870*/  PRMT R2, R15, 0x5210, R0 ;  /* 0x000052100f027816 */ /* 0x001fe40000000000 */
[----:B------:R-:W-:-:S03]  /*ba880*/  PRMT R0, R23, 0x4210, R7 ;  /* 0x0000421017007816 */ /* 0x000fc60000000007 */
[----:B------:R0:W-:Y:S04]  /*ba890*/  STL [R1+0x210], R2 ;  /* 0x0002100201007387 */ /* 0x0001e80000100800 */
[----:B------:R-:W4:Y:S04]  /*ba8a0*/  LDL.LU R9, [R1+0x104] ;  /* 0x0001040001097983 */ /* 0x000f280000300800 */
[----:B------:R1:W-:Y:S04]  /*ba8b0*/  STL [R1+0x264], R0 ;  /* 0x0002640001007387 */ /* 0x0003e80000100800 */
[----:B------:R-:W4:Y:S04]  /*ba8c0*/  LDL.LU R13, [R1+0xb34] ;  /* 0x000b3400010d7983 */ /* 0x000f280000300800 */
[----:B------:R-:W4:Y:S04]  /*ba8d0*/  LDL.LU R28, [R1+0x78] ;  /* 0x00007800011c7983 */ /* 0x000f280000300800 */
[----:B------:R-:W4:Y:S04]  /*ba8e0*/  LDL.LU R10, [R1+0xb38] ;  /* 0x000b3800010a7983 */ /* 0x000f280000300800 */
[----:B0-----:R-:W4:Y:S04]  /*ba8f0*/  LDL.LU R2, [R1+0x64] ;  /* 0x0000640001027983 */ /* 0x001f280000300800 */
[----:B------:R-:W4:Y:S04]  /*ba900*/  LDL.LU R11, [R1+0x1e4] ;  /* 0x0001e400010b7983 */ /* 0x000f280000300800 */
[----:B------:R-:W4:Y:S04]  /*ba910*/  LDL.LU R14, [R1+0x1e0] ;  /* 0x0001e000010e7983 */ /* 0x000f280000300800 */
[----:B-1----:R-:W4:Y:S04]  /*ba920*/  LDL.LU R0, [R1+0xb28] ;  /* 0x000b280001007983 */ /* 0x002f280000300800 */
[----:B------:R-:W4:Y:S04]  /*ba930*/  LDL.LU R24, [R1+0x94] ;  /* 0x0000940001187983 */ /* 0x000f280000300800 */
[----:B------:R-:W4:Y:S04]  /*ba940*/  LDL.LU R27, [R1+0xb2c] ;  /* 0x000b2c00011b7983 */ /* 0x000f280000300800 */
[----:B------:R-:W4:Y:S01]  /*ba950*/  LDL.LU R22, [R1+0x98] ;  /* 0x0000980001167983 */ /* 0x000f220000300800 */
[----:B------:R-:W-:-:S03]  /*ba960*/  PRMT R12, R12, 0x5210, R7 ;  /* 0x000052100c0c7816 */ /* 0x000fc60000000007 */
[----:B------:R-:W4:Y:S01]  /*ba970*/  LDL.LU R15, [R1+0x1d0] ;  /* 0x0001d000010f7983 */ /* 0x000f220000300800 */
[----:B------:R-:W-:-:S03]  /*ba980*/  LOP3.LUT R7, R17, 0xffff, RZ, 0xc0, !PT ;  /* 0x0000ffff11077812 */ /* 0x000fc600078ec0ff */
[----:B------:R-:W4:Y:S04]  /*ba990*/  LDL.LU R20, [R1+0x198] ;  /* 0x0001980001147983 */ /* 0x000f280000300800 */
[----:B------:R-:W4:Y:S04]  /*ba9a0*/  LDL.LU R16, [R1+0xb24] ;  /* 0x000b240001107983 */ /* 0x000f280000300800 */
[----:B------:R-:W4:Y:S04]  /*ba9b0*/  LDL.LU R19, [R1+0xb14] ;  /* 0x000b140001137983 */ /* 0x000f280000300800 */
[----:B------:R0:W-:Y:S04]  /*ba9c0*/  STL [R1+0x214], R12 ;  /* 0x0002140c01007387 */ /* 0x0001e80000100800 */
[----:B------:R-:W4:Y:S04]  /*ba9d0*/  LDL.LU R23, [R1+0x194] ;  /* 0x0001940001177983 */ /* 0x000f280000300800 */
[----:B------:R-:W4:Y:S04]  /*ba9e0*/  LDL.LU R17, [R1+0x1a4] ;  /* 0x0001a40001117983 */ /* 0x000f280000300800 */
[----:B------:R-:W4:Y:S01]  /*ba9f0*/  LDL.LU R29, [R1+0xb10] ;  /* 0x000b1000011d7983 */ /* 0x000f220000300800 */
[----:B------:R-:W-:-:S03]  /*baa00*/  PRMT R25, R25, 0x5210, R7 ;  /* 0x0000521019197816 */ /* 0x000fc60000000007 */
[----:B0-----:R-:W4:Y:S01]  /*baa10*/  LDL.LU R12, [R1+0xb0c] ;  /* 0x000b0c00010c7983 */ /* 0x001f220000300800 */
[----:B--2---:R-:W-:Y:S02]  /*baa20*/  LOP3.LUT R18, R18, 0xffff, RZ, 0xc0, !PT ;  /* 0x0000ffff12127812 */ /* 0x004fe400078ec0ff */
[----:B---3--:R-:W-:-:S05]  /*baa30*/  PRMT R26, R26, 0x4210, R7 ;  /* 0x000042101a1a7816 */ /* 0x008fca0000000007 */
[----:B------:R0:W-:Y:S01]  /*baa40*/  STL [R1+0x268], R26 ;  /* 0x0002681a01007387 */ /* 0x0001e20000100800 */
[----:B----4-:R-:W-:-:S03]  /*baa50*/  PRMT R6, R6, 0x4210, R18 ;  /* 0x0000421006067816 */ /* 0x010fc60000000012 */
[----:B0-----:R-:W2:Y:S04]  /*baa60*/  LDL.LU R26, [R1+0x1a8] ;  /* 0x0001a800011a7983 */ /* 0x001ea80000300800 */
[----:B------:R-:W3:Y:S04]  /*baa70*/  LDL.LU R7, [R1+0x3220] ;  /* 0x0032200001077983 */ /* 0x000ee80000300800 */
[----:B------:R0:W-:Y:S01]  /*baa80*/  STL [R1+0x218], R25 ;  /* 0x0002181901007387 */ /* 0x0001e20000100800 */
[----:B------:R-:W-:-:S03]  /*baa90*/  PRMT R8, R8, 0x5210, R18 ;  /* 0x0000521008087816 */ /* 0x000fc60000000012 */
[----:B0-----:R-:W4:Y:S04]  /*baaa0*/  LDL.LU R25, [R1+0x208] ;  /* 0x0002080001197983 */ /* 0x001f280000300800 */
[----:B------:R0:W-:Y:S04]  /*baab0*/  STL [R1+0x110], R6 ;  /* 0x0001100601007387 */ /* 0x0001e80000100800 */
[----:B0-----:R-:W3:Y:S04]  /*baac0*/  LDL.LU R6, [R1+0x321c] ;  /* 0x00321c0001067983 */ /* 0x001ee80000300800 */
[----:B------:R-:W2:Y:S04]  /*baad0*/  LDL.LU R18, [R1+0x3218] ;  /* 0x0032180001127983 */ /* 0x000ea80000300800 */
[----:B------:R2:W-:Y:S01]  /*baae0*/  STL [R1+0xe0], R8 ;  /* 0x0000e00801007387 */ /* 0x0005e20000100800 */
[----:B------:R-:W-:-:S04]  /*baaf0*/  LOP3.LUT R9, R9, 0xffff, RZ, 0xc0, !PT ;  /* 0x0000ffff09097812 */ /* 0x000fc800078ec0ff */
[--C-:B------:R-:W-:Y:S02]  /*bab00*/  PRMT R10, R10, 0x4210, R9.reuse ;  /* 0x000042100a0a7816 */ /* 0x100fe40000000009 */
[----:B------:R-:W-:Y:S02]  /*bab10*/  LOP3.LUT R11, R11, 0xffff, RZ, 0xc0, !PT ;  /* 0x0000ffff0b0b7812 */ /* 0x000fe400078ec0ff */
[----:B------:R-:W-:Y:S02]  /*bab20*/  PRMT R2, R2, 0x5210, R9 ;  /* 0x0000521002027816 */ /* 0x000fe40000000009 */
[----:B------:R-:W-:Y:S02]  /*bab30*/  LOP3.LUT R14, R14, 0xffff, RZ, 0xc0, !PT ;  /* 0x0000ffff0e0e7812 */ /* 0x000fe400078ec0ff */
[--C-:B------:R-:W-:Y:S02]  /*bab40*/  PRMT R0, R0, 0x4210, R11.reuse ;  /* 0x0000421000007816 */ /* 0x100fe4000000000b */
[----:B------:R-:W-:-:S02]  /*bab50*/  PRMT R24, R24, 0x5210, R11 ;  /* 0x0000521018187816 */ /* 0x000fc4000000000b */
[--C-:B------:R-:W-:Y:S02]  /*bab60*/  PRMT R27, R27, 0x4210, R14.reuse ;  /* 0x000042101b1b7816 */ /* 0x100fe4000000000e */
[----:B------:R-:W-:Y:S02]  /*bab70*/  LOP3.LUT R15, R15, 0xffff, RZ, 0xc0, !PT ;  /* 0x0000ffff0f0f7812 */ /* 0x000fe400078ec0ff */
[----:B------:R-:W-:Y:S02]  /*bab80*/  PRMT R22, R22, 0x5210, R14 ;  /* 0x0000521016167816 */ /* 0x000fe4000000000e */
[----:B------:R-:W-:Y:S02]  /*bab90*/  PRMT R16, R16, 0x4210, R15 ;  /* 0x0000421010107816 */ /* 0x000fe4000000000f */
[----:B--2---:R-:W-:Y:S02]  /*baba0*/  LOP3.LUT R8, R18, 0xffff, RZ, 0xc0, !PT ;  /* 0x0000ffff12087812 */ /* 0x004fe400078ec0ff */
[----:B------:R-:W2:Y:S02]  /*babb0*/  LDL.LU R18, [R1+0xa28] ;  /* 0x000a280001127983 */ /* 0x000ea40000300800 */
[----:B------:R-:W-:-:S02]  /*babc0*/  PRMT R13, R13, 0x4210, R8 ;  /* 0x000042100d0d7816 */ /* 0x000fc40000000008 */
[----:B------:R-:W-:-:S03]  /*babd0*/  PRMT R28, R28, 0x5210, R8 ;  /* 0x000052101c1c7816 */ /* 0x000fc60000000008 */
        /* <DEDUP_REMOVED lines=12> */
[----:B------:R-:W2:Y:S04]  /*baca0*/  LDL.LU R11, [R1+0x31f8] ;  /* 0x0031f800010b7983 */ /* 0x000ea80000300800 */
[----:B------:R0:W-:Y:S04]  /*bacb0*/  STL [R1+0xd0], R24 ;  /* 0x0000d01801007387 */ /* 0x0001e80000100800 */
[----:B0-----:R-:W3:Y:S04]  /*bacc0*/  LDL.LU R24, [R1+0x31f4] ;  /* 0x0031f40001187983 */ /* 0x001ee80000300800 */
[----:B------:R0:W-:Y:S04]  /*bacd0*/  STL [R1+0x104], R27 ;  /* 0x0001041b01007387 */ /* 0x0001e80000100800 */
[----:B0-----:R-:W2:Y:S04]  /*bace0*/  LDL.LU R27, [R1+0x31f0] ;  /* 0x0031f000011b7983 */ /* 0x001ea80000300800 */
[----:B------:R-:W3:Y:S04]  /*bacf0*/  LDL.LU R14, [R1+0x31ec] ;  /* 0x0031ec00010e7983 */ /* 0x000ee80000300800 */
[----:B------:R0:W-:Y:S04]  /*bad00*/  STL [R1+0xd4], R22 ;  /* 0x0000d41601007387 */ /* 0x0001e80000100800 */
[----:B0-----:R-:W2:Y:S04]  /*bad10*/  LDL.LU R22, [R1+0x31e8] ;  /* 0x0031e80001167983 */ /* 0x001ea80000300800 */
[----:B------:R0:W-:Y:S04]  /*bad20*/  STL [R1+0x108], R16 ;  /* 0x0001081001007387 */ /* 0x0001e80000100800 */
[----:B0-----:R-:W2:Y:S01]  /*bad30*/  LDL.LU R16, [R1+0x31e4] ;  /* 0x0031e40001107983 */ /* 0x001ea20000300800 */
[----:B------:R-:W-:-:S02]  /*bad40*/  LOP3.LUT R20, R20, 0xffff, RZ, 0xc0, !PT ;  /* 0x0000ffff14147812 */ /* 0x000fc400078ec0ff */
[----:B------:R-:W-:Y:S02]  /*bad50*/  LOP3.LUT R23, R23, 0xffff, RZ, 0xc0, !PT ;  /* 0x0000ffff17177812 */ /* 0x000fe400078ec0ff */
[----:B------:R-:W-:Y:S02]  /*bad60*/  PRMT R19, R19, 0x4210, R20 ;  /* 0x0000421013137816 */ /* 0x000fe40000000014 */
[----:B------:R-:W-:Y:S02]  /*bad70*/  PRMT R29, R29, 0x4210, R23 ;  /* 0x000042101d1d7816 */ /* 0x000fe40000000017 */
[----:B------:R-:W-:Y:S02]  /*bad80*/  LOP3.LUT R17, R17, 0xffff, RZ, 0xc0, !PT ;  /* 0x0000ffff11117812 */ /* 0x000fe400078ec0ff */
[----:B------:R-:W-:Y:S02]  /*bad90*/  LOP3.LUT R26, R26, 0xffff, RZ, 0xc0, !PT ;  /* 0x0000ffff1a1a7812 */ /* 0x000fe400078ec0ff */
[----:B------:R-:W-:-:S02]  /*bada0*/  PRMT R12, R12, 0x4210, R17 ;  /* 0x000042100c0c7816 */ /* 0x000fc40000000011 */
[----:B----4-:R-:W-:Y:S02]  /*badb0*/  PRMT R25, R25, 0x4210, R26 ;  /* 0x0000421019197816 */ /* 0x010fe4000000001a */
[----:B---3--:R-:W-:Y:S02]  /*badc0*/  PRMT R14, R14, 0x5210, R23 ;  /* 0x000052100e0e7816 */ /* 0x008fe40000000017 */
[----:B--2---:R-:W-:Y:S02]  /*badd0*/  PRMT R27, R27, 0x5210, R17 ;  /* 0x000052101b1b7816 */ /* 0x004fe40000000011 */
[----:B------:R-:W-:Y:S02]  /*bade0*/  PRMT R22, R22, 0x5210, R20 ;  /* 0x0000521016167816 */ /* 0x000fe40000000014 */
[----:B------:R-:W-:Y:S02]  /*badf0*/  PRMT R16, R16, 0x5210, R15 ;  /* 0x0000521010107816 */ /* 0x000fe4000000000f */
[----:B------:R-:W2:Y:S04]  /*bae00*/  LDL.LU R15, [R1+0x31e0] ;  /* 0x0031e000010f7983 */ /* 0x000ea80000300800 */
[----:B------:R0:W-:Y:S04]  /*bae10*/  STL [R1+0xd8], R16 ;  /* 0x0000d81001007387 */ /* 0x0001e80000100800 */
[----:B0-----:R-:W3:Y:S04]  /*bae20*/  LDL.LU R16, [R1+0x31dc] ;  /* 0x0031dc0001107983 */ /* 0x001ee80000300800 */
[----:B------:R0:W-:Y:S04]  /*bae30*/  STL [R1+0xf0], R19 ;  /* 0x0000f01301007387 */ /* 0x0001e80000100800 */
[----:B0-----:R-:W4:Y:S04]  /*bae40*/  LDL.LU R19, [R1+0x31d8] ;  /* 0x0031d80001137983 */ /* 0x001f280000300800 */
        /* <DEDUP_REMOVED lines=14> */
[----:B0-----:R-:W4:Y:S01]  /*baf30*/  LDL.LU R25, [R1+0x31b4] ;  /* 0x0031b40001197983 */ /* 0x001f220000300800 */
[----:B------:R-:W-:-:S03]  /*baf40*/  PRMT R24, R24, 0x5210, R26 ;  /* 0x0000521018187816 */ /* 0x000fc6000000001a */
[----:B------:R-:W2:Y:S04]  /*baf50*/  LDL.LU R26, [R1+0x31b0] ;  /* 0x0031b000011a7983 */ /* 0x000ea80000300800 */
[----:B------:R0:W-:Y:S04]  /*baf60*/  STL [R1+0x84], R24 ;  /* 0x0000841801007387 */ /* 0x0001e80000100800 */
[----:B0-----:R-:W2:Y:S01]  /*baf70*/  LDL.LU R24, [R1+0x31ac] ;  /* 0x0031ac0001187983 */ /* 0x001ea20000300800 */
[----:B---3--:R-:W-:-:S04]  /*baf80*/  LOP3.LUT R27, R27, 0xffff, RZ, 0xc0, !PT ;  /* 0x0000ffff1b1b7812 */ /* 0x008fc800078ec0ff */
[--C-:B------:R-:W-:Y:S02]  /*baf90*/  PRMT R11, R11, 0x5210, R27.reuse ;  /* 0x000052100b0b7816 */ /* 0x100fe4000000001b */
[----:B----4-:R-:W-:-:S05]  /*bafa0*/  PRMT R25, R25, 0x4210, R27 ;  /* 0x0000421019197816 */ /* 0x010fca000000001b */
[----:B------:R0:W-:Y:S04]  /*bafb0*/  STL [R1+0xc8], R25 ;  /* 0x0000c81901007387 */ /* 0x0001e80000100800 */
[----:B0-----:R-:W3:Y:S04]  /*bafc0*/  LDL.LU R25, [R1+0x31a8] ;  /* 0x0031a80001197983 */ /* 0x001ee80000300800 */
[----:B------:R-:W4:Y:S04]  /*bafd0*/  LDL.LU R27, [R1+0x31a4] ;  /* 0x0031a400011b7983 */ /* 0x000f280000300800 */
[----:B------:R0:W-:Y:S04]  /*bafe0*/  STL [R1+0x88], R11 ;  /* 0x0000880b01007387 */ /* 0x0001e80000100800 */
[----:B0-----:R-:W3:Y:S01]  /*baff0*/  LDL.LU R11, [R1+0x31a0] ;  /* 0x0031a000010b7983 */ /* 0x001ee20000300800 */
[----:B------:R-:W-:-:S04]  /*bb000*/  LOP3.LUT R18, R18, 0xffff, RZ, 0xc0, !PT ;  /* 0x0000ffff12127812 */ /* 0x000fc800078ec0ff */
[--C-:B--2---:R-:W-:Y:S02]  /*bb010*/  PRMT R17, R17, 0x4210, R18.reuse ;  /* 0x0000421011117816 */ /* 0x104fe40000000012 */
[----:B------:R-:W-:-:S03]  /*bb020*/  PRMT R10, R10, 0x5210, R18 ;  /* 0x000052100a0a7816 */ /* 0x000fc60000000012 */
[----:B------:R0:W-:Y:S04]  /*bb030*/  STL [R1+0xb0], R17 ;  /* 0x0000b01101007387 */ /* 0x0001e80000100800 */
[----:B0-----:R-:W2:Y:S04]  /*bb040*/  LDL.LU R17, [R1+0x319c] ;  /* 0x00319c0001117983 */ /* 0x001ea80000300800 */
[----:B------:R-:W2:Y:S04]  /*bb050*/  LDL.LU R18, [R1+0x3198] ;  /* 0x0031980001127983 */ /* 0x000ea80000300800 */
[----:B------:R0:W-:Y:S04]  /*bb060*/  STL [R1+0x70], R10 ;  /* 0x0000700a01007387 */ /* 0x0001e80000100800 */
[----:B0-----:R-:W2:Y:S01]  /*bb070*/  LDL.LU R10, [R1+0x3194] ;  /* 0x00319400010a7983 */ /* 0x001ea20000300800 */
[----:B---3--:R-:W-:-:S04]  /*bb080*/  LOP3.LUT R11, R11, 0xffff, RZ, 0xc0, !PT ;  /* 0x0000ffff0b0b7812 */ /* 0x008fc800078ec0ff */
[----:B------:R-:W-:-:S05]  /*bb090*/  PRMT R12, R12, 0x4210, R11 ;  /* 0x000042100c0c7816 */ /* 0x000fca000000000b */
[----:B------:R0:W-:Y:S04]  /*bb0a0*/  STL [R1+0xb4], R12 ;  /* 0x0000b40c01007387 */ /* 0x0001e80000100800 */
[----:B0-----:R-:W3:Y:S01]  /*bb0b0*/  LDL.LU R12, [R1+0x3190] ;  /* 0x00319000010c7983 */ /* 0x001ee20000300800 */
[----:B----4-:R-:W-:Y:S02]  /*bb0c0*/  LOP3.LUT R27, R27, 0xffff, RZ, 0xc0, !PT ;  /* 0x0000ffff1b1b7812 */ /* 0x010fe400078ec0ff */
[----:B------:R-:W-:Y:S02]  /*bb0d0*/  PRMT R9, R9, 0x5210, R11 ;  /* 0x0000521009097816 */ /* 0x000fe4000000000b */
[----:B------:R-:W4:Y:S01]  /*bb0e0*/  LDL.LU R11, [R1+0x318c] ;  /* 0x00318c00010b7983 */ /* 0x000f220000300800 */
[----:B------:R-:W-:-:S03]  /*bb0f0*/  PRMT R14, R14, 0x4210, R27 ;  /* 0x000042100e0e7816 */ /* 0x000fc6000000001b */
[----:B------:R0:W-:Y:S04]  /*bb100*/  STL [R1+0x74], R9 ;  /* 0x0000740901007387 */ /* 0x0001e80000100800 */
[----:B0-----:R-:W4:Y:S04]  /*bb110*/  LDL.LU R9, [R1+0x3188] ;  /* 0x0031880001097983 */ /* 0x001f280000300800 */
[----:B------:R0:W-:Y:S04]  /*bb120*/  STL [R1+0xb8], R14 ;  /* 0x0000b80e01007387 */ /* 0x0001e80000100800 */
[----:B0-----:R-:W4:Y:S01]  /*bb130*/  LDL.LU R14, [R1+0x3184] ;  /* 0x00318400010e7983 */ /* 0x001f220000300800 */
[----:B------:R-:W-:-:S02]  /*bb140*/  LOP3.LUT R25, R25, 0xffff, RZ, 0xc0, !PT ;  /* 0x0000ffff19197812 */ /* 0x000fc400078ec0ff */
[----:B------:R-:W-:Y:S02]  /*bb150*/  PRMT R28, R28, 0x5210, R27 ;  /* 0x000052101c1c7816 */ /* 0x000fe4000000001b */
[----:B------:R-:W4:Y:S01]  /*bb160*/  LDL.LU R27, [R1+0x3180] ;  /* 0x00318000011b7983 */ /* 0x000f220000300800 */
[----:B------:R-:W-:-:S03]  /*bb170*/  PRMT R29, R29, 0x4210, R25 ;  /* 0x000042101d1d7816 */ /* 0x000fc60000000019 */
[----:B------:R0:W-:Y:S01]  /*bb180*/  STL [R1+0x78], R28 ;  /* 0x0000781c01007387 */ /* 0x0001e20000100800 */
[----:B------:R-:W-:Y:S02]  /*bb190*/  PRMT R8, R8, 0x5210, R25 ;  /* 0x0000521008087816 */ /* 0x000fe40000000019 */
[----:B------:R-:W-:-:S04]  /*bb1a0*/  LOP3.LUT R24, R24, 0xffff, RZ, 0xc0, !PT ;  /* 0x0000ffff18187812 */ /* 0x000fc800078ec0ff */
[--C-:B------:R-:W-:Y:S01]  /*bb1b0*/  PRMT R23, R23, 0x4210, R24.reuse ;  /* 0x0000421017177816 */ /* 0x100fe20000000018 */
[----:B0-----:R-:W4:Y:S04]  /*bb1c0*/  LDL.LU R28, [R1+0x317c] ;  /* 0x00317c00011c7983 */ /* 0x001f280000300800 */
[----:B------:R0:W-:Y:S01]  /*bb1d0*/  STL [R1+0x90], R29 ;  /* 0x0000901d01007387 */ /* 0x0001e20000100800 */
[----:B------:R-:W-:-:S03]  /*bb1e0*/  PRMT R13, R13, 0x5210, R24 ;  /* 0x000052100d0d7816 */ /* 0x000fc60000000018 */
[----:B0-----:R-:W4:Y:S04]  /*bb1f0*/  LDL.LU R29, [R1+0x3178] ;  /* 0x00317800011d7983 */ /* 0x001f280000300800 */
[----:B------:R-:W4:Y:S04]  /*bb200*/  LDL.LU R25, [R1+0x3174] ;  /* 0x0031740001197983 */ /* 0x000f280000300800 */
[----:B------:R0:W-:Y:S02]  /*bb210*/  STL [R1+0x60], R8 ;  /* 0x0000600801007387 */ /* 0x0001e40000100800 */
[----:B0-----:R-:W-:-:S02]  /*bb220*/  LOP3.LUT R8, R26, 0xffff, RZ, 0xc0, !PT ;  /* 0x0000ffff1a087812 */ /* 0x001fc400078ec0ff */
[----:B------:R-:W4:Y:S04]  /*bb230*/  LDL.LU R26, [R1+0x3170] ;  /* 0x00317000011a7983 */ /* 0x000f280000300800 */
[----:B------:R0:W-:Y:S01]  /*bb240*/  STL [R1+0x94], R23 ;  /* 0x0000941701007387 */ /* 0x0001e20000100800 */
[--C-:B------:R-:W-:Y:S02]  /*bb250*/  PRMT R22, R22, 0x4210, R8.reuse ;  /* 0x0000421016167816 */ /* 0x100fe40000000008 */
[----:B------:R-:W-:Y:S01]  /*bb260*/  PRMT R6, R6, 0x5210, R8 ;  /* 0x0000521006067816 */ /* 0x000fe20000000008 */
[----:B0-----:R-:W4:Y:S04]  /*bb270*/  LDL.LU R23, [R1+0x316c] ;  /* 0x00316c0001177983 */ /* 0x001f280000300800 */
[----:B------:R-:W4:Y:S04]  /*bb280*/  LDL.LU R24, [R1+0x3168] ;  /* 0x0031680001187983 */ /* 0x000f280000300800 */
[----:B------:R0:W-:Y:S04]  /*bb290*/  STL [R1+0x64], R13 ;  /* 0x0000640d01007387 */ /* 0x0001e80000100800 */
[----:B0-----:R-:W4:Y:S04]  /*bb2a0*/  LDL.LU R13, [R1+0x3164] ;  /* 0x00316400010d7983 */ /* 0x001f280000300800 */
[----:B------:R0:W-:Y:S04]  /*bb2b0*/  STL [R1+0x98], R22 ;  /* 0x0000981601007387 */ /* 0x0001e80000100800 */
[----:B0-----:R-:W4:Y:S01]  /*bb2c0*/  LDL.LU R22, [R1+0x3160] ;  /* 0x0031600001167983 */ /* 0x001f220000300800 */
[----:B---3--:R-:W-:-:S03]  /*bb2d0*/  LOP3.LUT R8, R12, 0xffff, RZ, 0xc0, !PT ;  /* 0x0000ffff0c087812 */ /* 0x008fc600078ec0ff */
[----:B------:R-:W3:Y:S01]  /*bb2e0*/  LDL.LU R12, [R1+0x315c] ;  /* 0x00315c00010c7983 */ /* 0x000ee20000300800 */
[----:B------:R-:W-:-:S03]  /*bb2f0*/  PRMT R20, R20, 0x4210, R8 ;  /* 0x0000421014147816 */ /* 0x000fc60000000008 */
[----:B------:R2:W-:Y:S02]  /*bb300*/  STL [R1+0x68], R6 ;  /* 0x0000680601007387 */ /* 0x0005e40000100800 */
[----:B--2---:R-:W-:Y:S02]  /*bb310*/  LOP3.LUT R6, R10, 0xffff, RZ, 0xc0, !PT ;  /* 0x0000ffff0a067812 */ /* 0x004fe400078ec0ff */
[----:B------:R-:W2:Y:S04]  /*bb320*/  LDL.LU R10, [R1+0x3158] ;  /* 0x00315800010a7983 */ /* 0x000ea80000300800 */
[----:B------:R0:W-:Y:S02]  /*bb330*/  STL [R1+0x50], R20 ;  /* 0x0000501401007387 */ /* 0x0001e40000100800 */
[----:B0-----:R-:W-:-:S02]  /*bb340*/  PRMT R20, R7, 0x5210, R8 ;  /* 0x0000521007147816 */ /* 0x001fc40000000008 */
[--C-:B------:R-:W-:Y:S02]  /*bb350*/  PRMT R8, R19, 0x4210, R6.reuse ;  /* 0x0000421013087816 */ /* 0x100fe40000000006 */
[----:B------:R-:W-:Y:S02]  /*bb360*/  PRMT R7, R4, 0x5210, R6 ;  /* 0x0000521004077816 */ /* 0x000fe40000000006 */
[----:B------:R-:W-:Y:S02]  /*bb370*/  LOP3.LUT R6, R18, 0xffff, RZ, 0xc0, !PT ;  /* 0x0000ffff12067812 */ /* 0x000fe400078ec0ff */
[----:B------:R-:W-:Y:S01]  /*bb380*/  LOP3.LUT R4, R17, 0xffff, RZ, 0xc0, !PT ;  /* 0x0000ffff11047812 */ /* 0x000fe200078ec0ff */
[----:B------:R-:W-:Y:S04]  /*bb390*/  STL [R1+0x40], R20 ;  /* 0x0000401401007387 */ /* 0x000fe80000100800 */
[----:B------:R-:W-:Y:S04]  /*bb3a0*/  STL [R1+0x54], R8 ;  /* 0x0000540801007387 */ /* 0x000fe80000100800 */
[----:B------:R0:W-:Y:S02]  /*bb3b0*/  STL [R1+0x44], R7 ;  /* 0x0000440701007387 */ /* 0x0001e40000100800 */
[----:B0-----:R-:W-:-:S02]  /*bb3c0*/  PRMT R7, R16, 0x4210, R6 ;  /* 0x0000421010077816 */ /* 0x001fc40000000006 */
[----:B------:R-:W-:Y:S02]  /*bb3d0*/  PRMT R6, R5, 0x5210, R6 ;  /* 0x0000521005067816 */ /* 0x000fe40000000006 */
[--C-:B------:R-:W-:Y:S02]  /*bb3e0*/  PRMT R5, R15, 0x4210, R4.reuse ;  /* 0x000042100f057816 */ /* 0x100fe40000000004 */
[----:B------:R-:W-:Y:S01]  /*bb3f0*/  PRMT R4, R3, 0x5210, R4 ;  /* 0x0000521003047816 */ /* 0x000fe20000000004 */
[----:B------:R-:W-:Y:S04]  /*bb400*/  STL [R1+0x58], R7 ;  /* 0x0000580701007387 */ /* 0x000fe80000100800 */
[----:B------:R-:W-:Y:S04]  /*bb410*/  STL [R1+0x48], R6 ;  /* 0x0000480601007387 */ /* 0x000fe80000100800 */
[----:B------:R0:W-:Y:S04]  /*bb420*/  STL [R1+0x5c], R5 ;  /* 0x00005c0501007387 */ /* 0x0001e80000100800 */
[----:B------:R1:W-:Y:S04]  /*bb430*/  STL [R1+0x4c], R4 ;  /* 0x00004c0401007387 */ /* 0x0003e80000100800 */
[----:B------:R-:W3:Y:S01]  /*bb440*/  LDL R15, [R1+0x1b60] ;  /* 0x001b6000010f7983 */ /* 0x000ee20000100800 */
[----:B----4-:R-:W-:-:S05]  /*bb450*/  LOP3.LUT R3, R14, 0xffff, RZ, 0xc0, !PT ;  /* 0x0000ffff0e037812 */ /* 0x010fca00078ec0ff */
[----:B------:R4:W-:Y:S04]  /*bb460*/  STL [R1+0x1e4], R3 ;  /* 0x0001e40301007387 */ /* 0x0009e80000100800 */
[----:B------:R-:W3:Y:S01]  /*bb470*/  LDL R16, [R1+0x1b64] ;  /* 0x001b640001107983 */ /* 0x000ee20000100800 */
[----:B0-----:R-:W-:Y:S02]  /*bb480*/  LOP3.LUT R5, R9, 0xffff, RZ, 0xc0, !PT ;  /* 0x0000ffff09057812 */ /* 0x001fe400078ec0ff */
[----:B-1----:R-:W-:Y:S01]  /*bb490*/  LOP3.LUT R4, R11, 0xffff, RZ, 0xc0, !PT ;  /* 0x0000ffff0b047812 */ /* 0x002fe200078ec0ff */
[----:B------:R-:W3:Y:S04]  /*bb4a0*/  LDL R14, [R1+0x106c] ;  /* 0x00106c00010e7983 */ /* 0x000ee80000100800 */
[----:B------:R0:W-:Y:S04]  /*bb4b0*/  STL [R1+0x1e8], R4 ;  /* 0x0001e80401007387 */ /* 0x0001e80000100800 */
[----:B------:R1:W-:Y:S04]  /*bb4c0*/  STL [R1+0x3128], R0 ;  /* 0x0031280001007387 */ /* 0x0003e80000100800 */
[----:B------:R-:W-:Y:S04]  /*bb4d0*/  STL [R1+0x1e0], R5 ;  /* 0x0001e00501007387 */ /* 0x000fe80000100800 */
[----:B------:R-:W3:Y:S01]  /*bb4e0*/  LDL R17, [R1+0x1068] ;  /* 0x0010680001117983 */ /* 0x000ee20000100800 */
[----:B----4-:R-:W-:-:S02]  /*bb4f0*/  PRMT R3, R3, 0x3340, R5 ;  /* 0x0000334003037816 */ /* 0x010fc40000000005 */
[----:B0-----:R-:W-:-:S04]  /*bb500*/  PRMT R4, R4, 0x3340, R0 ;  /* 0x0000334004047816 */ /* 0x001fc80000000000 */
[----:B-1----:R-:W-:-:S05]  /*bb510*/  PRMT R0, R3, 0x5410, R4 ;  /* 0x0000541003007816 */ /* 0x002fca0000000004 */
[----:B------:R0:W-:Y:S02]  /*bb520*/  STL [R1+0x1dc], R0 ;  /* 0x0001dc0001007387 */ /* 0x0001e40000100800 */
[----:B0-----:R-:W-:-:S05]  /*bb530*/  VIADD R0, R21, 0x2 ;  /* 0x0000000215007836 */ /* 0x001fca0000000000 */
[----:B------:R-:W-:Y:S02]  /*bb540*/  ISETP.GE.AND P3, PT, R0, UR29, PT ;  /* 0x0000001d00007c0c */ /* 0x000fe4000bf66270 */
[----:B------:R-:W-:Y:S01]  /*bb550*/  LOP3.LUT R13, R13, 0x7fffffff, RZ, 0xc0, !PT ;  /* 0x7fffffff0d0d7812 */ /* 0x000fe200078ec0ff */
[C---:B------:R-:W-:Y:S01]  /*bb560*/  VIADD R0, R21.reuse, 0x1 ;  /* 0x0000000115007836 */ /* 0x040fe20000000000 */
[----:B------:R-:W-:Y:S01]  /*bb570*/  ISETP.LT.AND P1, PT, R21, UR9, !P1 ;  /* 0x0000000915007c0c */ /* 0x000fe2000cf21270 */
[----:B------:R-:W-:Y:S01]  /*bb580*/  ULDC UR29, c[0x0][0x228] ;  /* 0x00008a00001d7ab9 */ /* 0x000fe20000000800 */
[----:B------:R-:W-:Y:S02]  /*bb590*/  LOP3.LUT R22, R22, 0x7fffffff, RZ, 0xc0, !PT ;  /* 0x7fffffff16167812 */ /* 0x000fe400078ec0ff */
[----:B------:R-:W-:Y:S01]  /*bb5a0*/  LOP3.LUT R23, R23, 0x7fffffff, RZ, 0xc0, !PT ;  /* 0x7fffffff17177812 */ /* 0x000fe200078ec0ff */
[----:B------:R-:W-:Y:S01]  /*bb5b0*/  ULDC UR9, c[0x0][0x228] ;  /* 0x00008a0000097ab9 */ /* 0x000fe20000000800 */
[----:B--2---:R-:W-:-:S02]  /*bb5c0*/  LOP3.LUT R10, R10, 0xfffffffe, RZ, 0xc0, !PT ;  /* 0xfffffffe0a0a7812 */ /* 0x004fc400078ec0ff */
[----:B---3--:R-:W-:Y:S02]  /*bb5d0*/  ISETP.LT.AND P5, PT, R15, UR38, !P3 ;  /* 0x000000260f007c0c */ /* 0x008fe4000dfa1270 */
[----:B------:R-:W-:Y:S01]  /*bb5e0*/  LOP3.LUT R12, R12, 0xff7fffff, RZ, 0xc0, !PT ;  /* 0xff7fffff0c0c7812 */ /* 0x000fe200078ec0ff */
[----:B------:R-:W-:Y:S01]  /*bb5f0*/  ULDC UR38, c[0x0][0x228] ;  /* 0x00008a0000267ab9 */ /* 0x000fe20000000800 */
[----:B------:R-:W-:Y:S01]  /*bb600*/  ISETP.LT.AND P4, PT, R16, UR56, !P3 ;  /* 0x0000003810007c0c */ /* 0x000fe2000df81270 */
[----:B------:R-:W-:Y:S01]  /*bb610*/  ULDC UR56, c[0x0][0x228] ;  /* 0x00008a0000387ab9 */ /* 0x000fe20000000800 */
[----:B------:R-:W-:-:S07]  /*bb620*/  ISETP.LT.AND P6, PT, R14, UR36, !P3 ;  /* 0x000000240e007c0c */ /* 0x000fce000dfc1270 */
[----:B------:R-:W-:Y:S02]  /*bb630*/  @P5 LOP3.LUT R13, R13, 0x80000000, RZ, 0xfc, !PT ;  /* 0x800000000d0d5812 */ /* 0x000fe400078efcff */
[----:B------:R-:W-:Y:S02]  /*bb640*/  ISETP.LT.AND P3, PT, R17, UR40, !P3 ;  /* 0x0000002811007c0c */ /* 0x000fe4000df61270 */
[----:B------:R-:W-:Y:S02]  /*bb650*/  LOP3.LUT R13, R13, 0xbfffffff, RZ, 0xc0, !PT ;  /* 0xbfffffff0d0d7812 */ /* 0x000fe400078ec0ff */
[----:B------:R-:W-:Y:S01]  /*bb660*/  ISETP.LT.AND P0, PT, R17, UR61, !P0 ;  /* 0x0000003d11007c0c */ /* 0x000fe2000c701270 */
        /* <DEDUP_REMOVED lines=9> */
[----:B------:R-:W-:-:S02]  /*bb700*/  ISETP.LT.AND P6, PT, R15, UR42, !P3 ;  /* 0x0000002a0f007c0c */ /* 0x000fc4000dfc1270 */
[----:B------:R-:W-:Y:S01]  /*bb710*/  ISETP.LT.AND P5, PT, R16, UR52, !P3 ;  /* 0x0000003410007c0c */ /* 0x000fe2000dfa1270 */
[----:B------:R-:W-:Y:S01]  /*bb720*/  VIADD R0, R21, 0xad ;  /* 0x000000ad15007836 */ /* 0x000fe20000000000 */
[----:B------:R-:W-:Y:S01]  /*bb730*/  ULDC UR54, c[0x0][0x228] ;  /* 0x00008a0000367ab9 */ /* 0x000fe20000000800 */
[----:B------:R-:W-:Y:S01]  /*bb740*/  ULDC UR52, c[0x0][0x228] ;  /* 0x00008a0000347ab9 */ /* 0x000fe20000000800 */
[----:B------:R-:W-:Y:S01]  /*bb750*/  ULDC UR42, c[0x0][0x228] ;  /* 0x00008a00002a7ab9 */ /* 0x000fe20000000800 */
[----:B------:R-:W-:-:S04]  /*bb760*/  ULDC UR31, c[0x0][0x228] ;  /* 0x00008a00001f7ab9 */ /* 0x000fc80000000800 */
[----:B------:R-:W-:-:S04]  /*bb770*/  @P4 LOP3.LUT R13, R13, 0x10000000, RZ, 0xfc, !PT ;  /* 0x100000000d0d4812 */ /* 0x000fc800078efcff */
[----:B------:R-:W-:Y:S02]  /*bb780*/  LOP3.LUT R13, R13, 0xf7ffffff, RZ, 0xc0, !PT ;  /* 0xf7ffffff0d0d7812 */ /* 0x000fe400078ec0ff */
[----:B------:R-:W-:Y:S02]  /*bb790*/  ISETP.LT.AND P4, PT, R17, UR50, !P3 ;  /* 0x0000003211007c0c */ /* 0x000fe4000df81270 */
[----:B------:R-:W-:Y:S01]  /*bb7a0*/  @P6 LOP3.LUT R13, R13, 0x8000000, RZ, 0xfc, !PT ;  /* 0x080000000d0d6812 */ /* 0x000fe200078efcff */
[----:B------:R-:W-:-:S03]  /*bb7b0*/  ULDC UR50, c[0x0][0x228] ;  /* 0x00008a0000327ab9 */ /* 0x000fc60000000800 */
[----:B------:R-:W-:Y:S02]  /*bb7c0*/  LOP3.LUT R13, R13, 0xfbffffff, RZ, 0xc0, !PT ;  /* 0xfbffffff0d0d7812 */ /* 0x000fe400078ec0ff */
[----:B------:R-:W-:Y:S02]  /*bb7d0*/  ISETP.LT.AND P3, PT, R15, UR26, !P2 ;  /* 0x0000001a0f007c0c */ /* 0x000fe4000d761270 */
        /* <DEDUP_REMOVED lines=12> */
[----:B------:R-:W-:Y:S02]  /*bb8a0*/  ULDC UR33, c[0x0][0x228] ;  /* 0x00008a0000217ab9 */ /* 0x000fe40000000800 */
[----:B------:R-:W-:Y:S02]  /*bb8b0*/  ISETP.LT.AND P5, PT, R17, UR22, !P2 ;  /* 0x0000001611007c0c */ /* 0x000fe4000d7a1270 */
[----:B------:R-:W-:Y:S02]  /*bb8c0*/  ISETP.LT.AND P4, PT, R16, UR20, !P2 ;  /* 0x0000001410007c0c */ /* 0x000fe4000d781270 */
[----:B------:R-:W-:-:S02]  /*bb8d0*/  ISETP.LT.AND P3, PT, R15, UR18, !P2 ;  /* 0x000000120f007c0c */ /* 0x000fc4000d761270 */
[----:B------:R-:W-:Y:S02]  /*bb8e0*/  ISETP.LT.AND P2, PT, R14, UR16, !P2 ;  /* 0x000000100e007c0c */ /* 0x000fe4000d741270 */
[----:B------:R-:W-:Y:S01]  /*bb8f0*/  LOP3.LUT R13, R13, 0xffbfffff, RZ, 0xc0, !PT ;  /* 0xffbfffff0d0d7812 */ /* 0x000fe200078ec0ff */
[----:B------:R-:W-:Y:S01]  /*bb900*/  ULDC UR20, c[0x0][0x228] ;  /* 0x00008a0000147ab9 */ /* 0x000fe20000000800 */
[----:B------:R-:W-:Y:S01]  /*bb910*/  ULDC UR22, c[0x0][0x228] ;  /* 0x00008a0000167ab9 */ /* 0x000fe20000000800 */
[----:B------:R-:W-:Y:S01]  /*bb920*/  ULDC UR16, c[0x0][0x228] ;  /* 0x00008a0000107ab9 */ /* 0x000fe20000000800 */
[----:B------:R-:W-:Y:S01]  /*bb930*/  ULDC UR18, c[0x0][0x228] ;  /* 0x00008a0000127ab9 */ /* 0x000fe20000000800 */
[----:B------:R-:W-:-:S06]  /*bb940*/  @P5 LOP3.LUT R13, R13, 0x400000, RZ, 0xfc, !PT ;  /* 0x004000000d0d5812 */ /* 0x000fcc00078efcff */
[----:B------:R-:W-:Y:S02]  /*bb950*/  @P2 LOP3.LUT R12, R12, 0x800000, RZ, 0xfc, !PT ;  /* 0x008000000c0c2812 */ /* 0x000fe400078efcff */
[----:B------:R-:W-:Y:S02]  /*bb960*/  ISETP.GE.AND P2, PT, R0, UR37, PT ;  /* 0x0000002500007c0c */ /* 0x000fe4000bf46270 */
[----:B------:R-:W-:Y:S02]  /*bb970*/  LOP3.LUT R13, R13, 0xffdfffff, RZ, 0xc0, !PT ;  /* 0xffdfffff0d0d7812 */ /* 0x000fe400078ec0ff */
[----:B------:R-:W-:Y:S02]  /*bb980*/  LOP3.LUT R12, R12, 0xffbfffff, RZ, 0xc0, !PT ;  /* 0xffbfffff0c0c7812 */ /* 0x000fe400078ec0ff */
[----:B------:R-:W-:Y:S02]  /*bb990*/  ISETP.LT.AND P5, PT, R17, UR14, !P2 ;  /* 0x0000000e11007c0c */ /* 0x000fe4000d7a1270 */
[----:B------:R-:W-:-:S02]  /*bb9a0*/  @P4 LOP3.LUT R13, R13, 0x200000, RZ, 0xfc, !PT ;  /* 0x002000000d0d4812 */ /* 0x000fc400078efcff */
[----:B------:R-:W-:Y:S01]  /*bb9b0*/  ISETP.LT.AND P4, PT, R16, UR12, !P2 ;  /* 0x0000000c10007c0c */ /* 0x000fe2000d781270 */
[----:B------:R-:W-:Y:S01]  /*bb9c0*/  VIADD R0, R21, 0x54 ;  /* 0x0000005415007836 */ /* 0x000fe20000000000 */
[----:B------:R-:W-:Y:S01]  /*bb9d0*/  ULDC.64 UR36, c[0x0][0x228] ;  /* 0x00008a0000247ab9 */ /* 0x000fe20000000a00 */
[----:B------:R-:W-:Y:S01]  /*bb9e0*/  LOP3.LUT R13, R13, 0xffefffff, RZ, 0xc0, !PT ;  /* 0xffefffff0d0d7812 */ /* 0x000fe200078ec0ff */
[----:B------:R-:W-:Y:S01]  /*bb9f0*/  ULDC UR12, c[0x0][0x228] ;  /* 0x00008a00000c7ab9 */ /* 0x000fe20000000800 */
[----:B------:R-:W-:Y:S02]  /*bba00*/  ULDC UR14, c[0x0][0x228] ;  /* 0x00008a00000e7ab9 */ /* 0x000fe40000000800 */
[----:B------:R-:W-:Y:S02]  /*bba10*/  @P3 LOP3.LUT R13, R13, 0x100000, RZ, 0xfc, !PT ;  /* 0x001000000d0d3812 */ /* 0x000fe400078efcff */
[----:B------:R-:W-:Y:S02]  /*bba20*/  ISETP.LT.AND P3, PT, R15, UR10, !P2 ;  /* 0x0000000a0f007c0c */ /* 0x000fe4000d761270 */
[----:B------:R-:W-:-:S02]  /*bba30*/  @P5 LOP3.LUT R12, R12, 0x400000, RZ, 0xfc, !PT ;  /* 0x004000000c0c5812 */ /* 0x000fc400078efcff */
[----:B------:R-:W-:Y:S01]  /*bba40*/  LOP3.LUT R13, R13, 0xfff7ffff, RZ, 0xc0, !PT ;  /* 0xfff7ffff0d0d7812 */ /* 0x000fe200078ec0ff */
[----:B------:R-:W-:Y:S01]  /*bba50*/  ULDC UR10, c[0x0][0x228] ;  /* 0x00008a00000a7ab9 */ /* 0x000fe20000000800 */
[----:B------:R-:W-:Y:S02]  /*bba60*/  LOP3.LUT R12, R12, 0xffdfffff, RZ, 0xc0, !PT ;  /* 0xffdfffff0c0c7812 */ /* 0x000fe400078ec0ff */
[----:B------:R-:W-:Y:S02]  /*bba70*/  @P1 LOP3.LUT R13, R13, 0x80000, RZ, 0xfc, !PT ;  /* 0x000800000d0d1812 */ /* 0x000fe400078efcff */
[----:B------:R-:W-:Y:S02]  /*bba80*/  @P4 LOP3.LUT R12, R12, 0x200000, RZ, 0xfc, !PT ;  /* 0x002000000c0c4812 */ /* 0x000fe400078efcff */
[----:B------:R-:W-:Y:S02]  /*bba90*/  LOP3.LUT R13, R13, 0xfffbffff, RZ, 0xc0, !PT ;  /* 0xfffbffff0d0d7812 */ /* 0x000fe400078ec0ff */
[----:B------:R-:W-:Y:S01]  /*bbaa0*/  ISETP.LT.AND P2, PT, R14, UR4, !P2 ;  /* 0x000000040e007c0c */ /* 0x000fe2000d741270 */
[----:B------:R-:W-:Y:S01]  /*bbab0*/  ULDC UR4, c[0x0][0x228] ;  /* 0x00008a0000047ab9 */ /* 0x000fe20000000800 */
[----:B------:R-:W-:-:S02]  /*bbac0*/  LOP3.LUT R12, R12, 0xffefffff, RZ, 0xc0, !PT ;  /* 0xffefffff0c0c7812 */ /* 0x000fc400078ec0ff */
[----:B------:R-:W-:Y:S02]  /*bbad0*/  @P0 LOP3.LUT R13, R13, 0x40000, RZ, 0xfc, !PT ;  /* 0x000400000d0d0812 */ /* 0x000fe400078efcff */
[----:B------:R-:W-:Y:S02]  /*bbae0*/  ISETP.GE.AND P0, PT, R0, UR47, PT ;  /* 0x0000002f00007c0c */ /* 0x000fe4000bf06270 */
[----:B------:R-:W-:Y:S02]  /*bbaf0*/  @P3 LOP3.LUT R12, R12, 0x100000, RZ, 0xfc, !PT ;  /* 0x001000000c0c3812 */ /* 0x000fe400078efcff */
[----:B------:R-:W-:Y:S02]  /*bbb00*/  ISETP.LT.AND P3, PT, R14, UR36, !P0 ;  /* 0x000000240e007c0c */ /* 0x000fe4000c761270 */
[----:B------:R-:W-:Y:S02]  /*bbb10*/  LOP3.LUT R12, R12, 0xfff7ffff, RZ, 0xc0, !PT ;  /* 0xfff7ffff0c0c7812 */ /* 0x000fe400078ec0ff */
[----:B------:R-:W-:-:S02]  /*bbb20*/  LOP3.LUT R13, R13, 0xfffdffff, RZ, 0xc0, !PT ;  /* 0xfffdffff0d0d7812 */ /* 0x000fc400078ec0ff */
[----:B------:R-:W-:Y:S02]  /*bbb30*/  @P2 LOP3.LUT R12, R12, 0x80000, RZ, 0xfc, !PT ;  /* 0x000800000c0c2812 */ /* 0x000fe400078efcff */
[----:B------:R-:W-:Y:S02]  /*bbb40*/  ISETP.LT.AND P2, PT, R15, UR46, !P0 ;  /* 0x0000002e0f007c0c */ /* 0x000fe4000c741270 */
[----:B------:R-:W-:-:S03]  /*bbb50*/  ISETP.LT.AND P1, PT, R16, UR58, !P0 ;  /* 0x0000003a10007c0c */ /* 0x000fc6000c721270 */
[----:B------:R-:W-:Y:S01]  /*bbb60*/  @P3 LOP3.LUT R13, R13, 0x20000, RZ, 0xfc, !PT ;  /* 0x000200000d0d3812 */ /* 0x000fe200078efcff */
[----:B------:R-:W-:Y:S01]  /*bbb70*/  VIADD R0, R21, 0x53 ;  /* 0x0000005315007836 */ /* 0x000fe20000000000 */
[----:B------:R-:W-:Y:S01]  /*bbb80*/  ULDC.64 UR46, c[0x0][0x228] ;  /* 0x00008a00002e7ab9 */ /* 0x000fe20000000a00 */
        /* <DEDUP_REMOVED lines=34> */
[----:B------:R-:W-:-:S03]  /*bbdb0*/  ULDC UR60, c[0x0][0x228] ;  /* 0x00008a00003c7ab9 */ /* 0x000fc60000000800 */
[----:B------:R-:W-:Y:S02]  /*bbdc0*/  LOP3.LUT R13, R13, 0xfffffeff, RZ, 0xc0, !PT ;  /* 0xfffffeff0d0d7812 */ /* 0x000fe400078ec0ff */
[----:B------:R-:W-:Y:S01]  /*bbdd0*/  ISETP.LT.AND P0, PT, R17, UR34, !P0 ;  /* 0x0000002211007c0c */ /* 0x000fe2000c701270 */
[----:B------:R-:W-:Y:S01]  /*bbde0*/  ULDC.64 UR34, c[0x0][0x228] ;  /* 0x00008a0000227ab9 */ /* 0x000fe20000000a00 */
        /* <DEDUP_REMOVED lines=11> */
[----:B------:R-:W-:-:S07]  /*bbea0*/  ULDC.64 UR36, c[0x0][0x228] ;  /* 0x00008a0000247ab9 */ /* 0x000fce0000000a00 */
        /* <DEDUP_REMOVED lines=36> */
[----:B------:R-:W-:-:S03]  /*bc0f0*/  ULDC UR46, c[0x0][0x228] ;  /* 0x00008a00002e7ab9 */ /* 0x000fc60000000800 */
[----:B------:R-:W-:Y:S01]  /*bc100*/  @P3 LOP3.LUT R22, R22, 0x20000000, RZ, 0xfc, !PT ;  /* 0x2000000016163812 */ /* 0x000fe200078efcff */
[----:B------:R-:W-:Y:S01]  /*bc110*/  ULDC UR54, c[0x0][0x228] ;  /* 0x00008a0000367ab9 */ /* 0x000fe20000000800 */
[----:B------:R-:W-:Y:S02]  /*bc120*/  ULDC UR33, c[0x0][0x228] ;  /* 0x00008a0000217ab9 */ /* 0x000fe40000000800 */
[----:B------:R-:W-:Y:S02]  /*bc130*/  LOP3.LUT R22, R22, 0xefffffff, RZ, 0xc0, !PT ;  /* 0xefffffff16167812 */ /* 0x000fe400078ec0ff */
[----:B------:R-:W-:Y:S01]  /*bc140*/  ISETP.LT.AND P0, PT, R17, UR38, !P0 ;  /* 0x0000002611007c0c */ /* 0x000fe2000c701270 */
        /* <DEDUP_REMOVED lines=65> */
[----:B------:R-:W-:Y:S02]  /*bc560*/  @P3 LOP3.LUT R22, R22, 0x2000, RZ, 0xfc, !PT ;  /* 0x0000200016163812 */ /* 0x000fe400078efcff */
[----:B------:R-:W-:Y:S01]  /*bc570*/  LOP3.LUT R24, R24, 0x7fffffff, RZ, 0xc0, !PT ;  /* 0x7fffffff18187812 */ /* 0x000fe200078ec0ff */
[----:B------:R-:W-:Y:S01]  /*bc580*/  ULDC UR60, c[0x0][0x228] ;  /* 0x00008a00003c7ab9 */ /* 0x000fe20000000800 */
        /* <DEDUP_REMOVED lines=63> */
[----:B------:R-:W-:Y:S01]  /*bc980*/  LOP3.LUT R22, R22, 0xfffffffe, RZ, 0xc0, !PT ;  /* 0xfffffffe16167812 */ /* 0x000fe200078ec0ff */
[----:B------:R-:W-:Y:S01]  /*bc990*/  VIADD R0, R21, 0x46 ;  /* 0x0000004615007836 */ /* 0x000fe20000000000 */
[----:B------:R-:W-:-:S02]  /*bc9a0*/  ULDC.64 UR44, c[0x0][0x228] ;  /* 0x00008a00002c7ab9 */ /* 0x000fc40000000a00 */
[----:B------:R-:W-:Y:S02]  /*bc9b0*/  @P2 LOP3.LUT R22, R22, 0x1, RZ, 0xfc, !PT ;  /* 0x0000000116162812 */ /* 0x000fe400078efcff */
[----:B------:R-:W-:Y:S02]  /*bc9c0*/  ISETP.LT.AND P2, PT, R15, UR9, !P0 ;  /* 0x000000090f007c0c */ /* 0x000fe4000c741270 */
[----:B------:R-:W-:-:S03]  /*bc9d0*/  ISETP.LT.AND P1, PT, R16, UR16, !P0 ;  /* 0x0000001010007c0c */ /* 0x000fc6000c721270 */
        /* <DEDUP_REMOVED lines=36> */
[----:B------:R-:W-:-:S06]  /*bcc20*/  ULDC UR34, c[0x0][0x228] ;  /* 0x00008a0000227ab9 */ /* 0x000fcc0000000800 */
[----:B------:R-:W-:Y:S01]  /*bcc30*/  @P3 LOP3.LUT R23, R23, 0x200000, RZ, 0xfc, !PT ;  /* 0x0020000017173812 */ /* 0x000fe200078efcff */
[----:B------:R-:W-:Y:S01]  /*bcc40*/  ULDC UR14, c[0x0][0x228] ;  /* 0x00008a00000e7ab9 */ /* 0x000fe20000000800 */
[----:B------:R-:W-:Y:S01]  /*bcc50*/  LOP3.LUT R25, R25, 0x7fffffff, RZ, 0xc0, !PT ;  /* 0x7fffffff19197812 */ /* 0x000fe200078ec0ff */
        /* <DEDUP_REMOVED lines=85> */
[----:B------:R-:W-:Y:S02]  /*bd1b0*/  ISETP.LT.AND P2, PT, R15, UR58, !P0 ;  /* 0x0000003a0f007c0c */ /* 0x000fe4000c741270 */
[----:B------:R-:W-:Y:S01]  /*bd1c0*/  ISETP.LT.AND P0, PT, R17, UR50, !P0 ;  /* 0x0000003211007c0c */ /* 0x000fe2000c701270 */
[----:B------:R-:W-:Y:S01]  /*bd1d0*/  VIADD R0, R21, 0x3f ;  /* 0x0000003f15007836 */ /* 0x000fe20000000000 */
[----:B------:R-:W-:Y:S01]  /*bd1e0*/  LOP3.LUT R23, R23, 0xfffffffd, RZ, 0xc0, !PT ;  /* 0xfffffffd17177812 */ /* 0x000fe200078ec0ff */
[----:B------:R-:W-:Y:S01]  /*bd1f0*/  ULDC.64 UR46, c[0x0][0x228] ;  /* 0x00008a00002e7ab9 */ /* 0x000fe20000000a00 */
[----:B------:R-:W-:Y:S01]  /*bd200*/  ULDC UR58, c[0x0][0x228] ;  /* 0x00008a00003a7ab9 */ /* 0x000fe20000000800 */
[----:B------:R-:W-:-:S02]  /*bd210*/  ULDC UR50, c[0x0][0x228] ;  /* 0x00008a0000327ab9 */ /* 0x000fc40000000800 */
        /* <DEDUP_REMOVED lines=342> */
[----:B------:R-:W-:Y:S02]  /*be780*/  ISETP.LT.AND P0, PT, R17, UR10, !P0 ;  /* 0x0000000a11007c0c */ /* 0x000fe4000c701270 */
[----:B------:R-:W-:Y:S01]  /*be790*/  LOP3.LUT R28, R28, 0x7fffffff, RZ, 0xc0, !PT ;  /* 0x7fffffff1c1c7812 */ /* 0x000fe200078ec0ff */
        /* <DEDUP_REMOVED lines=240> */
[----:B------:R-:W-:Y:S01]  /*bf6a0*/  LOP3.LUT R12, R12, 0x7fffffff, RZ, 0xc0, !PT ;  /* 0x7fffffff0c0c7812 */ /* 0x000fe200078ec0ff */
[----:B------:R-:W-:Y:S01]  /*bf6b0*/  STL [R1+0x30e4], R10 ;  /* 0x0030e40a01007387 */ /* 0x000fe20000100800 */
[----:B------:R-:W-:-:S02]  /*bf6c0*/  @P2 LOP3.LUT R27, R27, 0x1, RZ, 0xfc, !PT ;  /* 0x000000011b1b2812 */ /* 0x000fc400078efcff */
[----:B------:R-:W-:Y:S02]  /*bf6d0*/  ISETP.LT.AND P2, PT, R15, UR31, !P0 ;  /* 0x0000001f0f007c0c */ /* 0x000fe4000c741270 */
[----:B------:R-:W-:Y:S01]  /*bf6e0*/  ISETP.LT.AND P1, PT, R16, UR22, !P0 ;  /* 0x0000001610007c0c */ /* 0x000fe2000c721270 */
[----:B------:R-:W-:Y:S02]  /*bf6f0*/  ULDC UR59, c[0x0][0x228] ;  /* 0x00008a00003b7ab9 */ /* 0x000fe40000000800 */
        /* <DEDUP_REMOVED lines=61> */
[----:B------:R-:W-:Y:S01]  /*bfad0*/  STL [R1+0x30e8], R13 ;  /* 0x0030e80d01007387 */ /* 0x000fe20000100800 */
        /* <DEDUP_REMOVED lines=37> */
[----:B------:R0:W-:Y:S01]  /*bfd30*/  STL [R1+0x30ec], R22 ;  /* 0x0030ec1601007387 */ /* 0x0001e20000100800 */
        /* <DEDUP_REMOVED lines=31> */
[----:B------:R-:W-:-:S03]  /*bff30*/  ULDC UR49, c[0x0][0x228] ;  /* 0x00008a0000317ab9 */ /* 0x000fc60000000800 */
        /* <DEDUP_REMOVED lines=14> */
[----:B------:R1:W-:Y:S01]  /*c0020*/  STL [R1+0x30f0], R23 ;  /* 0x0030f01701007387 */ /* 0x0003e20000100800 */
[C---:B------:R-:W-:Y:S02]  /*c0030*/  VIADD R8, R21.reuse, 0xaf ;  /* 0x000000af15087836 */ /* 0x040fe40000000000 */
[----:B------:R-:W-:Y:S01]  /*c0040*/  VIADD R6, R21, 0xb0 ;  /* 0x000000b015067836 */ /* 0x000fe20000000000 */
[----:B------:R-:W-:Y:S02]  /*c0050*/  LOP3.LUT R29, R29, 0xefffffff, RZ, 0xc0, !PT ;  /* 0xefffffff1d1d7812 */ /* 0x000fe400078ec0ff */
[----:B------:R-:W-:Y:S02]  /*c0060*/  ISETP.LT.AND P0, PT, R17, UR58, !P0 ;  /* 0x0000003a11007c0c */ /* 0x000fe4000c701270 */
[----:B------:R-:W-:Y:S01]  /*c0070*/  LOP3.LUT R2, R2, 0xdfffffff, RZ, 0xc0, !PT ;  /* 0xdfffffff02027812 */ /* 0x000fe200078ec0ff */
[----:B------:R-:W-:Y:S01]  /*c0080*/  VIADD R7, R21, 0xb1 ;  /* 0x000000b115077836 */ /* 0x000fe20000000000 */
[----:B------:R-:W-:Y:S01]  /*c0090*/  @P2 LOP3.LUT R29, R29, 0x10000000, RZ, 0xfc, !PT ;  /* 0x100000001d1d2812 */ /* 0x000fe200078efcff */
[----:B------:R-:W-:-:S02]  /*c00a0*/  VIADD R5, R21, 0xb2 ;  /* 0x000000b215057836 */ /* 0x000fc40000000000 */
[C---:B------:R-:W-:Y:S02]  /*c00b0*/  VIADD R9, R21.reuse, 0xb3 ;  /* 0x000000b315097836 */ /* 0x040fe40000000000 */
[----:B------:R-:W-:Y:S01]  /*c00c0*/  VIADD R11, R21, 0xb4 ;  /* 0x000000b4150b7836 */ /* 0x000fe20000000000 */
[----:B------:R-:W-:Y:S01]  /*c00d0*/  LOP3.LUT R29, R29, 0xf7ffffff, RZ, 0xc0, !PT ;  /* 0xf7ffffff1d1d7812 */ /* 0x000fe200078ec0ff */
[C---:B------:R-:W-:Y:S02]  /*c00e0*/  VIADD R3, R21.reuse, 0xd ;  /* 0x0000000d15037836 */ /* 0x040fe40000000000 */
[C---:B------:R-:W-:Y:S02]  /*c00f0*/  VIADD R4, R21.reuse, 0xc ;  /* 0x0000000c15047836 */ /* 0x040fe40000000000 */
[----:B0-----:R-:W-:Y:S01]  /*c0100*/  VIADD R22, R21, 0x6 ;  /* 0x0000000615167836 */ /* 0x001fe20000000000 */
[----:B------:R-:W-:Y:S01]  /*c0110*/  @P1 LOP3.LUT R29, R29, 0x8000000, RZ, 0xfc, !PT ;  /* 0x080000001d1d1812 */ /* 0x000fe200078efcff */
[----:B------:R-:W-:-:S02]  /*c0120*/  VIADD R20, R21, 0x5 ;  /* 0x0000000515147836 */ /* 0x000fc40000000000 */
[C---:B------:R-:W-:Y:S02]  /*c0130*/  VIADD R19, R21.reuse, 0x3 ;  /* 0x0000000315137836 */ /* 0x040fe40000000000 */
[----:B------:R-:W-:Y:S01]  /*c0140*/  VIADD R18, R21, 0xb6 ;  /* 0x000000b615127836 */ /* 0x000fe20000000000 */
[----:B------:R-:W-:Y:S01]  /*c0150*/  LOP3.LUT R29, R29, 0xfbffffff, RZ, 0xc0, !PT ;  /* 0xfbffffff1d1d7812 */ /* 0x000fe200078ec0ff */
[C---:B------:R-:W-:Y:S02]  /*c0160*/  VIADD R13, R21.reuse, 0xb7 ;  /* 0x000000b7150d7836 */ /* 0x040fe40000000000 */
[----:B------:R-:W-:Y:S01]  /*c0170*/  VIADD R10, R21, 0xb8 ;  /* 0x000000b8150a7836 */ /* 0x000fe20000000000 */
[----:B------:R-:W-:Y:S01]  /*c0180*/  ULDC UR60, c[0x0][0x228] ;  /* 0x00008a00003c7ab9 */ /* 0x000fe20000000800 */
[----:B------:R-:W-:Y:S02]  /*c0190*/  @P0 LOP3.LUT R29, R29, 0x4000000, RZ, 0xfc, !PT ;  /* 0x040000001d1d0812 */ /* 0x000fe400078efcff */
[----:B------:R-:W-:-:S02]  /*c01a0*/  ISETP.GE.AND P0, PT, R0, UR45, PT ;  /* 0x0000002d00007c0c */ /* 0x000fc4000bf06270 */
[----:B------:R-:W-:Y:S02]  /*c01b0*/  LOP3.LUT R29, R29, 0xfdffffff, RZ, 0xc0, !PT ;  /* 0xfdffffff1d1d7812 */ /* 0x000fe400078ec0ff */
[----:B------:R-:W-:Y:S02]  /*c01c0*/  ISETP.LT.AND P3, PT, R14, UR36, !P0 ;  /* 0x000000240e007c0c */ /* 0x000fe4000c761270 */
[----:B------:R-:W-:Y:S02]  /*c01d0*/  ISETP.LT.AND P2, PT, R15, UR61, !P0 ;  /* 0x0000003d0f007c0c */ /* 0x000fe4000c741270 */
[----:B------:R-:W-:Y:S01]  /*c01e0*/  ISETP.LT.AND P1, PT, R16, UR50, !P0 ;  /* 0x0000003210007c0c */ /* 0x000fe2000c721270 */
[----:B------:R-:W-:Y:S01]  /*c01f0*/  VIADD R0, R21, 0x15 ;  /* 0x0000001515007836 */ /* 0x000fe20000000000 */
[----:B------:R-:W-:-:S07]  /*c0200*/  ULDC.64 UR44, c[0x0][0x228] ;  /* 0x00008a00002c7ab9 */ /* 0x000fce0000000a00 */
[----:B------:R-:W-:Y:S01]  /*c0210*/  @P3 LOP3.LUT R29, R29, 0x2000000, RZ, 0xfc, !PT ;  /* 0x020000001d1d3812 */ /* 0x000fe200078efcff */
[----:B------:R-:W-:Y:S01]  /*c0220*/  STL [R1+0x30f4], R24 ;  /* 0x0030f41801007387 */ /* 0x000fe20000100800 */
[----:B-1----:R-:W-:Y:S01]  /*c0230*/  VIADD R23, R21, 0x7 ;  /* 0x0000000715177836 */ /* 0x002fe20000000000 */
[----:B------:R-:W-:Y:S01]  /*c0240*/  ULDC UR61, c[0x0][0x228] ;  /* 0x00008a00003d7ab9 */ /* 0x000fe20000000800 */
[----:B------:R-:W-:Y:S02]  /*c0250*/  LOP3.LUT R29, R29, 0xfeffffff, RZ, 0xc0, !PT ;  /* 0xfeffffff1d1d7812 */ /* 0x000fe400078ec0ff */
[----:B------:R-:W-:Y:S01]  /*c0260*/  ISETP.LT.AND P0, PT, R17, UR48, !P0 ;  /* 0x0000003011007c0c */ /* 0x000fe2000c701270 */
[----:B------:R0:W-:Y:S01]  /*c0270*/  STL [R1+0x30f8], R25 ;  /* 0x0030f81901007387 */ /* 0x0001e20000100800 */
[----:B------:R-:W-:Y:S01]  /*c0280*/  @P2 LOP3.LUT R29, R29, 0x1000000, RZ, 0xfc, !PT ;  /* 0x010000001d1d2812 */ /* 0x000fe200078efcff */
[----:B------:R-:W-:-:S03]  /*c0290*/  ULDC.64 UR48, c[0x0][0x228] ;  /* 0x00008a0000307ab9 */ /* 0x000fc60000000a00 */
        /* <DEDUP_REMOVED lines=11> */
[----:B------:R-:W-:-:S04]  /*c0350*/  @P3 LOP3.LUT R29, R29, 0x200000, RZ, 0xfc, !PT ;  /* 0x002000001d1d3812 */ /* 0x000fc800078efcff */
[----:B------:R-:W-:Y:S02]  /*c0360*/  LOP3.LUT R29, R29, 0xffefffff, RZ, 0xc0, !PT ;  /* 0xffefffff1d1d7812 */ /* 0x000fe400078ec0ff */
[----:B------:R-:W-:Y:S01]  /*c0370*/  ISETP.LT.AND P0, PT, R17, UR33, !P0 ;  /* 0x0000002111007c0c */ /* 0x000fe2000c701270 */
[----:B------:R1:W-:Y:S01]  /*c0380*/  STL [R1+0x3150], R26 ;  /* 0x0031501a01007387 */ /* 0x0003e20000100800 */
[----:B------:R-:W-:Y:S01]  /*c0390*/  @P2 LOP3.LUT R29, R29, 0x100000, RZ, 0xfc, !PT ;  /* 0x001000001d1d2812 */ /* 0x000fe200078efcff */
[C---:B0-----:R-:W-:Y:S02]  /*c03a0*/  VIADD R25, R21.reuse, 0x9 ;  /* 0x0000000915197836 */ /* 0x041fe40000000000 */
[----:B------:R-:W-:Y:S01]  /*c03b0*/  VIADD R24, R21, 0x8 ;  /* 0x0000000815187836 */ /* 0x000fe20000000000 */
        /* <DEDUP_REMOVED lines=13> */
[----:B------:R0:W-:Y:S01]  /*c0490*/  STL [R1+0x3154], R27 ;  /* 0x0031541b01007387 */ /* 0x0001e20000100800 */
[----:B-1----:R-:W-:Y:S01]  /*c04a0*/  VIADD R26, R21, 0xe ;  /* 0x0000000e151a7836 */ /* 0x002fe20000000000 */
[----:B------:R-:W-:Y:S01]  /*c04b0*/  ULDC UR26, c[0x0][0x228] ;  /* 0x00008a00001a7ab9 */ /* 0x000fe20000000800 */
[----:B------:R-:W-:Y:S02]  /*c04c0*/  LOP3.LUT R29, R29, 0xfffeffff, RZ, 0xc0, !PT ;  /* 0xfffeffff1d1d7812 */ /* 0x000fe400078ec0ff */
[----:B------:R-:W-:Y:S01]  /*c04d0*/  ISETP.LT.AND P0, PT, R17, UR24, !P0 ;  /* 0x0000001811007c0c */ /* 0x000fe2000c701270 */
[----:B------:R1:W-:Y:S01]  /*c04e0*/  STL [R1+0x3120], R28 ;  /* 0x0031201c01007387 */ /* 0x0003e20000100800 */
        /* <DEDUP_REMOVED lines=14> */
[C---:B0-----:R-:W-:Y:S02]  /*c05d0*/  VIADD R27, R21.reuse, 0xb5 ;  /* 0x000000b5151b7836 */ /* 0x041fe40000000000 */
[----:B-1----:R-:W-:Y:S01]  /*c05e0*/  VIADD R28, R21, 0xa ;  /* 0x0000000a151c7836 */ /* 0x002fe20000000000 */
[----:B------:R-:W-:Y:S01]  /*c05f0*/  ULDC UR31, c[0x0][0x228] ;  /* 0x00008a00001f7ab9 */ /* 0x000fe20000000800 */
[----:B------:R-:W-:Y:S02]  /*c0600*/  LOP3.LUT R29, R29, 0xffffefff, RZ, 0xc0, !PT ;  /* 0xffffefff1d1d7812 */ /* 0x000fe400078ec0ff */
[----:B------:R-:W-:Y:S01]  /*c0610*/  ISETP.LT.AND P0, PT, R17, UR22, !P0 ;  /* 0x0000001611007c0c */ /* 0x000fe2000c701270 */
        /* <DEDUP_REMOVED lines=19> */
[----:B------:R-:W-:Y:S02]  /*c0750*/  ISETP.GE.AND P5, PT, R26, UR45, PT ;  /* 0x0000002d1a007c0c */ /* 0x000fe4000bfa6270 */
        /* <DEDUP_REMOVED lines=11> */
[C---:B------:R-:W-:Y:S01]  /*c0810*/  VIADD R0, R21.reuse, 0x10 ;  /* 0x0000001015007836 */ /* 0x040fe20000000000 */
[----:B------:R-:W-:Y:S01]  /*c0820*/  ULDC.64 UR46, c[0x0][0x228] ;  /* 0x00008a00002e7ab9 */ /* 0x000fe20000000a00 */
[----:B------:R-:W-:Y:S01]  /*c0830*/  VIADD R26, R21, 0xd5 ;  /* 0x000000d5151a7836 */ /* 0x000fe20000000000 */
[----:B------:R-:W-:-:S05]  /*c0840*/  ULDC.64 UR44, c[0x0][0x228] ;  /* 0x00008a00002c7ab9 */ /* 0x000fca0000000a00 */
        /* <DEDUP_REMOVED lines=15> */
[----:B------:R-:W-:-:S02]  /*c0940*/  ISETP.LT.AND P2, PT, R15, UR40, !P0 ;  /* 0x000000280f007c0c */ /* 0x000fc4000c741270 */
[----:B------:R-:W-:Y:S01]  /*c0950*/  ISETP.LT.AND P0, PT, R17, UR12, !P0 ;  /* 0x0000000c11007c0c */ /* 0x000fe2000c701270 */
[----:B------:R-:W-:Y:S01]  /*c0960*/  VIADD R0, R21, 0xf ;  /* 0x0000000f15007836 */ /* 0x000fe20000000000 */
[----:B------:R-:W-:Y:S01]  /*c0970*/  ULDC.64 UR34, c[0x0][0x228] ;  /* 0x00008a0000227ab9 */ /* 0x000fe20000000a00 */
[----:B------:R-:W-:Y:S01]  /*c0980*/  ULDC UR29, c[0x0][0x22c] ;  /* 0x00008b00001d7ab9 */ /* 0x000fe20000000800 */
[----:B------:R-:W-:-:S03]  /*c0990*/  ULDC UR12, c[0x0][0x228] ;  /* 0x00008a00000c7ab9 */ /* 0x000fc60000000800 */
[----:B------:R-:W-:Y:S02]  /*c09a0*/  @P3 LOP3.LUT R29, R29, 0x2, RZ, 0xfc, !PT ;  /* 0x000000021d1d3812 */ /* 0x000fe400078efcff */
[----:B------:R-:W-:Y:S02]  /*c09b0*/  @P1 LOP3.LUT R12, R12, 0x80000000, RZ, 0xfc, !PT ;  /* 0x800000000c0c1812 */ /* 0x000fe400078efcff */
[----:B------:R-:W-:Y:S02]  /*c09c0*/  LOP3.LUT R29, R29, 0xfffffffe, RZ, 0xc0, !PT ;  /* 0xfffffffe1d1d7812 */ /* 0x000fe400078ec0ff */
[----:B------:R-:W-:Y:S02]  /*c09d0*/  LOP3.LUT R12, R12, 0xbfffffff, RZ, 0xc0, !PT ;  /* 0xbfffffff0c0c7812 */ /* 0x000fe400078ec0ff */
[----:B------:R-:W-:Y:S02]  /*c09e0*/  @P2 LOP3.LUT R29, R29, 0x1, RZ, 0xfc, !PT ;  /* 0x000000011d1d2812 */ /* 0x000fe400078efcff */
[----:B------:R-:W-:-:S02]  /*c09f0*/  @P0 LOP3.LUT R12, R12, 0x40000000, RZ, 0xfc, !PT ;  /* 0x400000000c0c0812 */ /* 0x000fc400078efcff */
[----:B------:R-:W-:Y:S01]  /*c0a00*/  ISETP.GE.AND P0, PT, R0, UR37, PT ;  /* 0x0000002500007c0c */ /* 0x000fe2000bf06270 */
[----:B------:R-:W-:Y:S01]  /*c0a10*/  ULDC.64 UR36, c[0x0][0x228] ;  /* 0x00008a0000247ab9 */ /* 0x000fe20000000a00 */
[----:B------:R-:W-:Y:S02]  /*c0a20*/  STL [R1+0x3124], R29 ;  /* 0x0031241d01007387 */ /* 0x000fe40000100800 */
[----:B------:R-:W-:Y:S02]  /*c0a30*/  ISETP.LT.AND P3, PT, R14, UR48, !P0 ;  /* 0x000000300e007c0c */ /* 0x000fe4000c761270 */
[----:B------:R-:W-:Y:S02]  /*c0a40*/  ISETP.LT.AND P2, PT, R15, UR59, !P0 ;  /* 0x0000003b0f007c0c */ /* 0x000fe4000c741270 */
[----:B------:R-:W-:Y:S02]  /*c0a50*/  ISETP.LT.AND P1, PT, R16, UR54, !P0 ;  /* 0x0000003610007c0c */ /* 0x000fe4000c721270 */
[----:B------:R-:W-:Y:S01]  /*c0a60*/  ISETP.LT.AND P0, PT, R17, UR52, !P0 ;  /* 0x0000003411007c0c */ /* 0x000fe2000c701270 */
[----:B------:R0:W-:Y:S01]  /*c0a70*/  STL [R1+0x3148], R17 ;  /* 0x0031481101007387 */ /* 0x0001e20000100800 */
[----:B------:R-:W-:Y:S01]  /*c0a80*/  LOP3.LUT R12, R12, 0xdfffffff, RZ, 0xc0, !PT ;  /* 0xdfffffff0c0c7812 */ /* 0x000fe200078ec0ff */
[C---:B------:R-:W-:Y:S01]  /*c0a90*/  VIADD R0, R21.reuse, 0x4 ;  /* 0x0000000415007836 */ /* 0x040fe20000000000 */
[----:B------:R-:W-:Y:S01]  /*c0aa0*/  ULDC.64 UR58, c[0x0][0x228] ;  /* 0x00008a00003a7ab9 */ /* 0x000fe20000000a00 */
[----:B0-----:R-:W-:-:S05]  /*c0ab0*/  VIADD R17, R21, 0xb9 ;  /* 0x000000b915117836 */ /* 0x001fca0000000000 */
[----:B------:R0:W-:Y:S02]  /*c0ac0*/  STL [R1+0x1d8], R17 ;  /* 0x0001d81101007387 */ /* 0x0001e40000100800 */
        /* <DEDUP_REMOVED lines=9> */
[----:B------:R0:W-:Y:S01]  /*c0b60*/  STL [R1+0x1c4], R17 ;  /* 0x0001c41101007387 */ /* 0x0001e20000100800 */
[----:B------:R-:W-:Y:S01]  /*c0b70*/  @P3 LOP3.LUT R12, R12, 0x20000000, RZ, 0xfc, !PT ;  /* 0x200000000c0c3812 */ /* 0x000fe200078efcff */
[----:B0-----:R-:W-:-:S05]  /*c0b80*/  VIADD R17, R21, 0xbf ;  /* 0x000000bf15117836 */ /* 0x001fca0000000000 */
[----:B------:R0:W-:Y:S01]  /*c0b90*/  STL [R1+0x1c0], R17 ;  /* 0x0001c01101007387 */ /* 0x0001e20000100800 */
[----:B------:R-:W-:Y:S01]  /*c0ba0*/  LOP3.LUT R12, R12, 0xefffffff, RZ, 0xc0, !PT ;  /* 0xefffffff0c0c7812 */ /* 0x000fe200078ec0ff */
[----:B0-----:R-:W-:-:S03]  /*c0bb0*/  VIADD R17, R21, 0xc0 ;  /* 0x000000c015117836 */ /* 0x001fc60000000000 */
[----:B------:R-:W-:Y:S02]  /*c0bc0*/  @P2 LOP3.LUT R12, R12, 0x10000000, RZ, 0xfc, !PT ;  /* 0x100000000c0c2812 */ /* 0x000fe400078efcff */
[----:B------:R0:W-:Y:S02]  /*c0bd0*/  STL [R1+0x1bc], R17 ;  /* 0x0001bc1101007387 */ /* 0x0001e40000100800 */
[----:B------:R-:W-:Y:S01]  /*c0be0*/  LOP3.LUT R12, R12, 0xf7ffffff, RZ, 0xc0, !PT ;  /* 0xf7ffffff0c0c7812 */ /* 0x000fe200078ec0ff */
[----:B0-----:R-:W-:-:S05]  /*c0bf0*/  VIADD R17, R21, 0xc1 ;  /* 0x000000c115117836 */ /* 0x001fca0000000000 */
[----:B------:R0:W-:Y:S01]  /*c0c00*/  STL [R1+0x1b8], R17 ;  /* 0x0001b81101007387 */ /* 0x0001e20000100800 */
[----:B------:R-:W-:Y:S02]  /*c0c10*/  @P1 LOP3.LUT R12, R12, 0x8000000, RZ, 0xfc, !PT ;  /* 0x080000000c0c1812 */ /* 0x000fe400078efcff */
[----:B------:R-:W-:Y:S01]  /*c0c20*/  ISETP.GE.AND P1, PT, R8, UR39, PT ;  /* 0x0000002708007c0c */ /* 0x000fe2000bf26270 */
[C---:B------:R-:W-:Y:S01]  /*c0c30*/  VIADD R29, R21.reuse, 0xb ;  /* 0x0000000b151d7836 */ /* 0x040fe20000000000 */
[----:B------:R-:W-:Y:S01]  /*c0c40*/  ULDC.64 UR38, c[0x0][0x228] ;  /* 0x00008a0000267ab9 */ /* 0x000fe20000000a00 */
[----:B0-----:R-:W-:Y:S01]  /*c0c50*/  VIADD R17, R21, 0xc2 ;  /* 0x000000c215117836 */ /* 0x001fe20000000000 */
[----:B------:R-:W-:-:S04]  /*c0c60*/  LOP3.LUT R12, R12, 0xfbffffff, RZ, 0xc0, !PT ;  /* 0xfbffffff0c0c7812 */ /* 0x000fc800078ec0ff */
[----:B------:R0:W-:Y:S01]  /*c0c70*/  STL [R1+0x1b4], R17 ;  /* 0x0001b41101007387 */ /* 0x0001e20000100800 */
[----:B------:R-:W-:Y:S02]  /*c0c80*/  @P0 LOP3.LUT R12, R12, 0x4000000, RZ, 0xfc, !PT ;  /* 0x040000000c0c0812 */ /* 0x000fe400078efcff */
[----:B------:R-:W-:Y:S02]  /*c0c90*/  ISETP.GE.AND P0, PT, R6, UR57, PT ;  /* 0x0000003906007c0c */ /* 0x000fe4000bf06270 */
[----:B------:R-:W-:Y:S01]  /*c0ca0*/  @P1 LOP3.LUT R2, R2, 0x20000000, RZ, 0xfc, !PT ;  /* 0x2000000002021812 */ /* 0x000fe200078efcff */
[----:B0-----:R-:W-:Y:S01]  /*c0cb0*/  VIADD R17, R21, 0xc3 ;  /* 0x000000c315117836 */ /* 0x001fe20000000000 */
[----:B------:R-:W-:-:S04]  /*c0cc0*/  ULDC.64 UR56, c[0x0][0x228] ;  /* 0x00008a0000387ab9 */ /* 0x000fc80000000a00 */
[----:B------:R0:W-:Y:S02]  /*c0cd0*/  STL [R1+0x1b0], R17 ;  /* 0x0001b01101007387 */ /* 0x0001e40000100800 */
[----:B0-----:R-:W-:-:S05]  /*c0ce0*/  VIADD R17, R21, 0xc4 ;  /* 0x000000c415117836 */ /* 0x001fca0000000000 */
[----:B------:R0:W-:Y:S01]  /*c0cf0*/  STL [R1+0x1ac], R17 ;  /* 0x0001ac1101007387 */ /* 0x0001e20000100800 */
[----:B------:R-:W-:Y:S02]  /*c0d00*/  ISETP.GE.AND P1, PT, R7, UR41, PT ;  /* 0x0000002907007c0c */ /* 0x000fe4000bf26270 */
[----:B------:R-:W-:Y:S01]  /*c0d10*/  LOP3.LUT R2, R2, 0xefffffff, RZ, 0xc0, !PT ;  /* 0xefffffff02027812 */ /* 0x000fe200078ec0ff */
[----:B------:R-:W-:Y:S01]  /*c0d20*/  ULDC.64 UR40, c[0x0][0x228] ;  /* 0x00008a0000287ab9 */ /* 0x000fe20000000a00 */
[----:B0-----:R-:W-:Y:S02]  /*c0d30*/  VIADD R17, R21, 0xc5 ;  /* 0x000000c515117836 */ /* 0x001fe40000000000 */
[----:B------:R-:W-:-:S03]  /*c0d40*/  @P0 LOP3.LUT R2, R2, 0x10000000, RZ, 0xfc, !PT ;  /* 0x1000000002020812 */ /* 0x000fc600078efcff */
[----:B------:R0:W-:Y:S01]  /*c0d50*/  STL [R1+0x1a8], R17 ;  /* 0x0001a81101007387 */ /* 0x0001e20000100800 */
[----:B------:R-:W-:Y:S02]  /*c0d60*/  ISETP.GE.AND P0, PT, R5, UR55, PT ;  /* 0x0000003705007c0c */ /* 0x000fe4000bf06270 */
[----:B------:R-:W-:Y:S01]  /*c0d70*/  LOP3.LUT R2, R2, 0xf7ffffff, RZ, 0xc0, !PT ;  /* 0xf7ffffff02027812 */ /* 0x000fe200078ec0ff */
[----:B------:R-:W-:Y:S01]  /*c0d80*/  ULDC.64 UR54, c[0x0][0x228] ;  /* 0x00008a0000367ab9 */ /* 0x000fe20000000a00 */
[----:B0-----:R-:W-:-:S05]  /*c0d90*/  VIADD R17, R21, 0xc6 ;  /* 0x000000c615117836 */ /* 0x001fca0000000000 */
[----:B------:R0:W-:Y:S01]  /*c0da0*/  STL [R1+0x1a4], R17 ;  /* 0x0001a41101007387 */ /* 0x0001e20000100800 */
[----:B------:R-:W-:Y:S02]  /*c0db0*/  @P1 LOP3.LUT R2, R2, 0x8000000, RZ, 0xfc, !PT ;  /* 0x0800000002021812 */ /* 0x000fe400078efcff */
[----:B------:R-:W-:Y:S01]  /*c0dc0*/  ISETP.GE.AND P1, PT, R9, UR43, PT ;  /* 0x0000002b09007c0c */ /* 0x000fe2000bf26270 */
[----:B------:R-:W-:Y:S01]  /*c0dd0*/  ULDC.64 UR42, c[0x0][0x228] ;  /* 0x00008a00002a7ab9 */ /* 0x000fe20000000a00 */
[----:B0-----:R-:W-:Y:S01]  /*c0de0*/  VIADD R17, R21, 0xc7 ;  /* 0x000000c715117836 */ /* 0x001fe20000000000 */
[----:B------:R-:W-:-:S04]  /*c0df0*/  LOP3.LUT R2, R2, 0xfbffffff, RZ, 0xc0, !PT ;  /* 0xfbffffff02027812 */ /* 0x000fc800078ec0ff */
[----:B------:R0:W-:Y:S01]  /*c0e00*/  STL [R1+0x1a0], R17 ;  /* 0x0001a01101007387 */ /* 0x0001e20000100800 */
[----:B------:R-:W-:Y:S01]  /*c0e10*/  @P0 LOP3.LUT R2, R2, 0x4000000, RZ, 0xfc, !PT ;  /* 0x0400000002020812 */ /* 0x000fe200078efcff */
        /* <DEDUP_REMOVED lines=8> */
[----:B------:R-:W-:Y:S01]  /*c0ea0*/  LOP3.LUT R2, R2, 0xfeffffff, RZ, 0xc0, !PT ;  /* 0xfeffffff02027812 */ /* 0x000fe200078ec0ff */
[----:B0-----:R-:W-:-:S05]  /*c0eb0*/  VIADD R17, R21, 0xca ;  /* 0x000000ca15117836 */ /* 0x001fca0000000000 */
[----:B------:R0:W-:Y:S01]  /*c0ec0*/  STL [R1+0x194], R17 ;  /* 0x0001941101007387 */ /* 0x0001e20000100800 */
[----:B------:R-:W-:Y:S02]  /*c0ed0*/  @P0 LOP3.LUT R2, R2, 0x1000000, RZ, 0xfc, !PT ;  /* 0x0100000002020812 */ /* 0x000fe400078efcff */
[----:B------:R-:W-:Y:S01]  /*c0ee0*/  ISETP.GE.AND P0, PT, R27, UR51, PT ;  /* 0x000000331b007c0c */ /* 0x000fe2000bf06270 */
[----:B------:R-:W-:Y:S01]  /*c0ef0*/  VIADD R27, R21, 0xd4 ;  /* 0x000000d4151b7836 */ /* 0x000fe20000000000 */
[----:B------:R-:W-:Y:S01]  /*c0f00*/  ISETP.GE.AND P1, PT, R3, UR47, PT ;  /* 0x0000002f03007c0c */ /* 0x000fe2000bf26270 */
[C---:B0-----:R-:W-:Y:S02]  /*c0f10*/  VIADD R17, R21.reuse, 0xcb ;  /* 0x000000cb15117836 */ /* 0x041fe40000000000 */
[C---:B------:R-:W-:Y:S01]  /*c0f20*/  VIADD R3, R21.reuse, 0xd6 ;  /* 0x000000d615037836 */ /* 0x040fe20000000000 */
[----:B------:R-:W-:Y:S01]  /*c0f30*/  LOP3.LUT R2, R2, 0xff7fffff, RZ, 0xc0, !PT ;  /* 0xff7fffff02027812 */ /* 0x000fe200078ec0ff */
[----:B------:R-:W-:Y:S01]  /*c0f40*/  ULDC.64 UR46, c[0x0][0x228] ;  /* 0x00008a00002e7ab9 */ /* 0x000fe20000000a00 */
[----:B------:R-:W-:Y:S01]  /*c0f50*/  ULDC.64 UR50, c[0x0][0x228] ;  /* 0x00008a0000327ab9 */ /* 0x000fe20000000a00 */
[----:B------:R0:W-:Y:S02]  /*c0f60*/  STL [R1+0x190], R17 ;  /* 0x0001901101007387 */ /* 0x0001e40000100800 */
[----:B0-----:R-:W-:-:S05]  /*c0f70*/  VIADD R17, R21, 0xcc ;  /* 0x000000cc15117836 */ /* 0x001fca0000000000 */
[----:B------:R-:W-:Y:S04]  /*c0f80*/  STL [R1+0x18c], R17 ;  /* 0x00018c1101007387 */ /* 0x000fe80000100800 */
[----:B------:R0:W-:Y:S04]  /*c0f90*/  STL [R1+0x16c], R27 ;  /* 0x00016c1b01007387 */ /* 0x0001e80000100800 */
[----:B0-----:R-:W2:Y:S04]  /*c0fa0*/  LDL.LU R27, [R1+0x3154] ;  /* 0x00315400011b7983 */ /* 0x001ea80000300800 */
[----:B------:R0:W-:Y:S04]  /*c0fb0*/  STL [R1+0x168], R26 ;  /* 0x0001681a01007387 */ /* 0x0001e80000100800 */
[----:B0-----:R-:W2:Y:S04]  /*c0fc0*/  LDL.LU R26, [R1+0x3150] ;  /* 0x00315000011a7983 */ /* 0x001ea80000300800 */
[----:B------:R0:W-:Y:S04]  /*c0fd0*/  STL [R1+0x164], R3 ;  /* 0x0001640301007387 */ /* 0x0001e80000100800 */
[----:B0-----:R-:W3:Y:S01]  /*c0fe0*/  LDL.LU R3, [R1+0x314c] ;  /* 0x00314c0001037983 */ /* 0x001ee20000300800 */
[----:B------:R-:W-:-:S02]  /*c0ff0*/  @P0 LOP3.LUT R2, R2, 0x800000, RZ, 0xfc, !PT ;  /* 0x0080000002020812 */ /* 0x000fc400078efcff */
[----:B------:R-:W-:Y:S01]  /*c1000*/  ISETP.GE.AND P0, PT, R4, UR49, PT ;  /* 0x0000003104007c0c */ /* 0x000fe2000bf06270 */
[----:B------:R-:W-:Y:S01]  /*c1010*/  ULDC.64 UR48, c[0x0][0x228] ;  /* 0x00008a0000307ab9 */ /* 0x000fe20000000a00 */
[----:B------:R-:W-:Y:S01]  /*c1020*/  LOP3.LUT R2, R2, 0x7fffffff, RZ, 0xc0, !PT ;  /* 0x7fffffff02027812 */ /* 0x000fe200078ec0ff */
[C---:B------:R-:W-:Y:S02]  /*c1030*/  VIADD R17, R21.reuse, 0xcd ;  /* 0x000000cd15117836 */ /* 0x040fe40000000000 */
[C---:B------:R-:W-:Y:S02]  /*c1040*/  VIADD R8, R21.reuse, 0xce ;  /* 0x000000ce15087836 */ /* 0x040fe40000000000 */
[C---:B------:R-:W-:Y:S02]  /*c1050*/  VIADD R6, R21.reuse, 0xcf ;  /* 0x000000cf15067836 */ /* 0x040fe40000000000 */
[C---:B------:R-:W-:Y:S02]  /*c1060*/  VIADD R7, R21.reuse, 0xd0 ;  /* 0x000000d015077836 */ /* 0x040fe40000000000 */
[----:B------:R-:W-:-:S02]  /*c1070*/  VIADD R5, R21, 0xd1 ;  /* 0x000000d115057836 */ /* 0x000fc40000000000 */
[C---:B------:R-:W-:Y:S02]  /*c1080*/  VIADD R9, R21.reuse, 0xd2 ;  /* 0x000000d215097836 */ /* 0x040fe40000000000 */
[C---:B------:R-:W-:Y:S02]  /*c1090*/  VIADD R11, R21.reuse, 0xd3 ;  /* 0x000000d3150b7836 */ /* 0x040fe40000000000 */
[----:B------:R-:W-:Y:S01]  /*c10a0*/  VIADD R4, R21, 0xd7 ;  /* 0x000000d715047836 */ /* 0x000fe20000000000 */
[----:B---3--:R-:W-:-:S04]  /*c10b0*/  LOP3.LUT R3, R3, 0xfffffeff, RZ, 0xc0, !PT ;  /* 0xfffffeff03037812 */ /* 0x008fc800078ec0ff */
[----:B------:R-:W-:Y:S02]  /*c10c0*/  @P1 LOP3.LUT R3, R3, 0x100, RZ, 0xfc, !PT ;  /* 0x0000010003031812 */ /* 0x000fe400078efcff */
[----:B------:R-:W-:Y:S02]  /*c10d0*/  ISETP.GE.AND P1, PT, R29, UR35, PT ;  /* 0x000000231d007c0c */ /* 0x000fe4000bf26270 */
[----:B------:R-:W-:Y:S01]  /*c10e0*/  LOP3.LUT R3, R3, 0xffffff7f, RZ, 0xc0, !PT ;  /* 0xffffff7f03037812 */ /* 0x000fe200078ec0ff */
[----:B------:R-:W-:Y:S01]  /*c10f0*/  VIADD R29, R21, 0xd8 ;  /* 0x000000d8151d7836 */ /* 0x000fe20000000000 */
[----:B------:R-:W-:Y:S02]  /*c1100*/  LOP3.LUT R12, R12, 0xfdffffff, RZ, 0xc0, !PT ;  /* 0xfdffffff0c0c7812 */ /* 0x000fe400078ec0ff */
[----:B------:R-:W-:Y:S02]  /*c1110*/  ISETP.GE.AND P4, PT, R5, UR29, PT ;  /* 0x0000001d05007c0c */ /* 0x000fe4000bf86270 */
[----:B------:R-:W-:-:S02]  /*c1120*/  @P0 LOP3.LUT R3, R3, 0x80, RZ, 0xfc, !PT ;  /* 0x0000008003030812 */ /* 0x000fc400078efcff */
[----:B------:R-:W-:Y:S01]  /*c1130*/  ISETP.GE.AND P0, PT, R28, UR37, PT ;  /* 0x000000251c007c0c */ /* 0x000fe2000bf06270 */
[----:B------:R0:W-:Y:S01]  /*c1140*/  STL [R1+0x15c], R29 ;  /* 0x00015c1d01007387 */ /* 0x0001e20000100800 */
[----:B------:R-:W-:Y:S01]  /*c1150*/  ULDC UR35, c[0x0][0x228] ;  /* 0x00008a0000237ab9 */ /* 0x000fe20000000800 */
[----:B------:R-:W-:Y:S01]  /*c1160*/  LOP3.LUT R3, R3, 0xffffffbf, RZ, 0xc0, !PT ;  /* 0xffffffbf03037812 */ /* 0x000fe200078ec0ff */
[----:B------:R-:W-:Y:S01]  /*c1170*/  VIADD R28, R21, 0xd9 ;  /* 0x000000d9151c7836 */ /* 0x000fe20000000000 */
[----:B------:R-:W-:Y:S01]  /*c1180*/  ULDC UR29, c[0x0][0x22c] ;  /* 0x00008b00001d7ab9 */ /* 0x000fe20000000800 */
[----:B------:R-:W-:Y:S01]  /*c1190*/  ULDC UR37, c[0x0][0x228] ;  /* 0x00008a0000257ab9 */ /* 0x000fe20000000800 */
[----:B------:R-:W-:Y:S02]  /*c11a0*/  @P1 LOP3.LUT R3, R3, 0x40, RZ, 0xfc, !PT ;  /* 0x0000004003031812 */ /* 0x000fe400078efcff */
[----:B------:R-:W-:Y:S02]  /*c11b0*/  ISETP.GE.AND P1, PT, R25, UR39, PT ;  /* 0x0000002719007c0c */ /* 0x000fe4000bf26270 */
[----:B------:R-:W-:Y:S01]  /*c11c0*/  LOP3.LUT R3, R3, 0xffffffdf, RZ, 0xc0, !PT ;  /* 0xffffffdf03037812 */ /* 0x000fe200078ec0ff */
[C---:B------:R-:W-:Y:S01]  /*c11d0*/  VIADD R25, R21.reuse, 0xda ;  /* 0x000000da15197836 */ /* 0x040fe20000000000 */
[----:B------:R1:W-:Y:S01]  /*c11e0*/  STL [R1+0x158], R28 ;  /* 0x0001581c01007387 */ /* 0x0003e20000100800 */
[----:B0-----:R-:W-:Y:S01]  /*c11f0*/  VIADD R29, R21, 0xf4 ;  /* 0x000000f4151d7836 */ /* 0x001fe20000000000 */
[----:B------:R-:W-:-:S02]  /*c1200*/  @P0 LOP3.LUT R3, R3, 0x20, RZ, 0xfc, !PT ;  /* 0x0000002003030812 */ /* 0x000fc400078efcff */
[----:B------:R-:W-:Y:S01]  /*c1210*/  ISETP.GE.AND P0, PT, R24, UR41, PT ;  /* 0x0000002918007c0c */ /* 0x000fe2000bf06270 */
[----:B------:R-:W-:Y:S01]  /*c1220*/  ULDC UR39, c[0x0][0x228] ;  /* 0x00008a0000277ab9 */ /* 0x000fe20000000800 */
[----:B------:R-:W-:Y:S01]  /*c1230*/  LOP3.LUT R3, R3, 0xffffffef, RZ, 0xc0, !PT ;  /* 0xffffffef03037812 */ /* 0x000fe200078ec0ff */
[----:B------:R-:W-:Y:S01]  /*c1240*/  VIADD R24, R21, 0xdb ;  /* 0x000000db15187836 */ /* 0x000fe20000000000 */
[----:B------:R0:W-:Y:S01]  /*c1250*/  STL [R1+0x154], R25 ;  /* 0x0001541901007387 */ /* 0x0001e20000100800 */
[----:B------:R-:W-:Y:S01]  /*c1260*/  ULDC UR41, c[0x0][0x228] ;  /* 0x00008a0000297ab9 */ /* 0x000fe20000000800 */
[----:B------:R-:W-:Y:S02]  /*c1270*/  @P1 LOP3.LUT R3, R3, 0x10, RZ, 0xfc, !PT ;  /* 0x0000001003031812 */ /* 0x000fe400078efcff */
[----:B------:R-:W-:Y:S02]  /*c1280*/  ISETP.GE.AND P1, PT, R23, UR43, PT ;  /* 0x0000002b17007c0c */ /* 0x000fe4000bf26270 */
[----:B------:R-:W-:Y:S01]  /*c1290*/  LOP3.LUT R3, R3, 0xfffffff7, RZ, 0xc0, !PT ;  /* 0xfffffff703037812 */ /* 0x000fe200078ec0ff */
[C---:B------:R-:W-:Y:S01]  /*c12a0*/  VIADD R23, R21.reuse, 0xdc ;  /* 0x000000dc15177836 */ /* 0x040fe20000000000 */
[----:B------:R3:W-:Y:S01]  /*c12b0*/  STL [R1+0x150], R24 ;  /* 0x0001501801007387 */ /* 0x0007e20000100800 */
[----:B-1----:R-:W-:Y:S01]  /*c12c0*/  VIADD R28, R21, 0xf5 ;  /* 0x000000f5151c7836 */ /* 0x002fe20000000000 */
[----:B------:R-:W-:-:S02]  /*c12d0*/  @P0 LOP3.LUT R3, R3, 0x8, RZ, 0xfc, !PT ;  /* 0x0000000803030812 */ /* 0x000fc400078efcff */
[----:B------:R-:W-:Y:S01]  /*c12e0*/  ISETP.GE.AND P0, PT, R22, UR45, PT ;  /* 0x0000002d16007c0c */ /* 0x000fe2000bf06270 */
[----:B0-----:R-:W-:Y:S01]  /*c12f0*/  VIADD R25, R21, 0xf6 ;  /* 0x000000f615197836 */ /* 0x001fe20000000000 */
[----:B------:R-:W-:Y:S01]  /*c1300*/  ULDC UR43, c[0x0][0x228] ;  /* 0x00008a00002b7ab9 */ /* 0x000fe20000000800 */
[----:B------:R-:W-:Y:S01]  /*c1310*/  LOP3.LUT R3, R3, 0xfffffffb, RZ, 0xc0, !PT ;  /* 0xfffffffb03037812 */ /* 0x000fe200078ec0ff */
[----:B------:R-:W-:Y:S01]  /*c1320*/  VIADD R22, R21, 0xdd ;  /* 0x000000dd15167836 */ /* 0x000fe20000000000 */
[----:B------:R-:W-:Y:S01]  /*c1330*/  STL [R1+0x12c], R23 ;  /* 0x00012c1701007387 */ /* 0x000fe20000100800 */
[----:B------:R-:W-:Y:S01]  /*c1340*/  ULDC UR45, c[0x0][0x228] ;  /* 0x00008a00002d7ab9 */ /* 0x000fe20000000800 */
[----:B------:R-:W-:Y:S02]  /*c1350*/  @P1 LOP3.LUT R3, R3, 0x4, RZ, 0xfc, !PT ;  /* 0x0000000403031812 */ /* 0x000fe400078efcff */
[----:B------:R-:W-:Y:S02]  /*c1360*/  ISETP.GE.AND P1, PT, R20, UR47, PT ;  /* 0x0000002f14007c0c */ /* 0x000fe4000bf26270 */
[----:B------:R-:W-:Y:S01]  /*c1370*/  LOP3.LUT R3, R3, 0xfffffffd, RZ, 0xc0, !PT ;  /* 0xfffffffd03037812 */ /* 0x000fe200078ec0ff */
[C---:B------:R-:W-:Y:S01]  /*c1380*/  VIADD R20, R21.reuse, 0xde ;  /* 0x000000de15147836 */ /* 0x040fe20000000000 */
[----:B------:R-:W-:Y:S01]  /*c1390*/  STL [R1+0x128], R22 ;  /* 0x0001281601007387 */ /* 0x000fe20000100800 */
[----:B---3--:R-:W-:Y:S01]  /*c13a0*/  VIADD R24, R21, 0xf7 ;  /* 0x000000f715187836 */ /* 0x008fe20000000000 */
[----:B------:R-:W-:-:S02]  /*c13b0*/  @P0 LOP3.LUT R3, R3, 0x2, RZ, 0xfc, !PT ;  /* 0x0000000203030812 */ /* 0x000fc400078efcff */
[----:B------:R-:W-:Y:S01]  /*c13c0*/  ISETP.GE.AND P0, PT, R0, UR49, PT ;  /* 0x0000003100007c0c */ /* 0x000fe2000bf06270 */
[----:B------:R-:W-:Y:S01]  /*c13d0*/  ULDC UR47, c[0x0][0x228] ;  /* 0x00008a00002f7ab9 */ /* 0x000fe20000000800 */
[----:B------:R-:W-:Y:S01]  /*c13e0*/  LOP3.LUT R3, R3, 0xfffffffe, RZ, 0xc0, !PT ;  /* 0xfffffffe03037812 */ /* 0x000fe200078ec0ff */
[----:B------:R-:W-:Y:S01]  /*c13f0*/  STL [R1+0x124], R20 ;  /* 0x0001241401007387 */ /* 0x000fe20000100800 */
[----:B------:R-:W-:Y:S01]  /*c1400*/  VIADD R0, R21, 0xdf ;  /* 0x000000df15007836 */ /* 0x000fe20000000000 */
[----:B------:R-:W-:Y:S01]  /*c1410*/  ULDC UR49, c[0x0][0x228] ;  /* 0x00008a0000317ab9 */ /* 0x000fe20000000800 */
[----:B------:R-:W-:Y:S02]  /*c1420*/  @P1 LOP3.LUT R3, R3, 0x1, RZ, 0xfc, !PT ;  /* 0x0000000103031812 */ /* 0x000fe400078efcff */
[----:B------:R-:W-:-:S05]  /*c1430*/  ISETP.GE.AND P1, PT, R19, UR51, PT ;  /* 0x0000003313007c0c */ /* 0x000fca000bf26270 */
[----:B------:R-:W-:Y:S02]  /*c1440*/  @P0 LOP3.LUT R2, R2, 0x80000000, RZ, 0xfc, !PT ;  /* 0x8000000002020812 */ /* 0x000fe400078efcff */
[----:B------:R-:W-:Y:S01]  /*c1450*/  ISETP.GE.AND P0, PT, R18, UR53, PT ;  /* 0x0000003512007c0c */ /* 0x000fe2000bf06270 */
[C---:B------:R-:W-:Y:S01]  /*c1460*/  VIADD R19, R21.reuse, 0xe0 ;  /* 0x000000e015137836 */ /* 0x040fe20000000000 */
[----:B------:R-:W-:Y:S01]  /*c1470*/  ULDC UR51, c[0x0][0x228] ;  /* 0x00008a0000337ab9 */ /* 0x000fe20000000800 */
[----:B------:R-:W-:Y:S01]  /*c1480*/  LOP3.LUT R2, R2, 0xbfffffff, RZ, 0xc0, !PT ;  /* 0xbfffffff02027812 */ /* 0x000fe200078ec0ff */
[----:B------:R-:W-:Y:S01]  /*c1490*/  VIADD R18, R21, 0xe1 ;  /* 0x000000e115127836 */ /* 0x000fe20000000000 */
[----:B------:R-:W-:Y:S02]  /*c14a0*/  ULDC UR53, c[0x0][0x228] ;  /* 0x00008a0000357ab9 */ /* 0x000fe40000000800 */
[----:B------:R-:W-:-:S04]  /*c14b0*/  @P1 LOP3.LUT R2, R2, 0x40000000, RZ, 0xfc, !PT ;  /* 0x4000000002021812 */ /* 0x000fc800078efcff */
[----:B------:R-:W-:-:S04]  /*c14c0*/  LOP3.LUT R2, R2, 0xffbfffff, RZ, 0xc0, !PT ;  /* 0xffbfffff02027812 */ /* 0x000fc800078ec0ff */
[----:B------:R-:W-:Y:S02]  /*c14d0*/  @P0 LOP3.LUT R2, R2, 0x400000, RZ, 0xfc, !PT ;  /* 0x0040000002020812 */ /* 0x000fe400078efcff */
[----:B------:R-:W-:Y:S01]  /*c14e0*/  ISETP.GE.AND P0, PT, R13, UR55, PT ;  /* 0x000000370d007c0c */ /* 0x000fe2000bf06270 */
[----:B------:R-:W-:Y:S01]  /*c14f0*/  VIADD R13, R21, 0xe2 ;  /* 0x000000e2150d7836 */ /* 0x000fe20000000000 */
[----:B------:R-:W-:Y:S01]  /*c1500*/  STL [R1+0x10c], R19 ;  /* 0x00010c1301007387 */ /* 0x000fe20000100800 */
[----:B------:R-:W-:-:S03]  /*c1510*/  LOP3.LUT R2, R2, 0xffdfffff, RZ, 0xc0, !PT ;  /* 0xffdfffff02027812 */ /* 0x000fc600078ec0ff */
[----:B------:R-:W-:Y:S01]  /*c1520*/  STL [R1+0xf8], R18 ;  /* 0x0000f81201007387 */ /* 0x000fe20000100800 */
[----:B------:R-:W-:-:S03]  /*c1530*/  ULDC UR55, c[0x0][0x228] ;  /* 0x00008a0000377ab9 */ /* 0x000fc60000000800 */
[----:B------:R0:W-:Y:S03]  /*c1540*/  STL [R1+0xec], R13 ;  /* 0x0000ec0d01007387 */ /* 0x0001e60000100800 */
[----:B------:R-:W-:Y:S02]  /*c1550*/  @P0 LOP3.LUT R2, R2, 0x200000, RZ, 0xfc, !PT ;  /* 0x0020000002020812 */ /* 0x000fe400078efcff */
[----:B------:R-:W-:Y:S01]  /*c1560*/  ISETP.GE.AND P0, PT, R10, UR57, PT ;  /* 0x000000390a007c0c */ /* 0x000fe2000bf06270 */
[C---:B------:R-:W-:Y:S02]  /*c1570*/  VIADD R10, R21.reuse, 0xe4 ;  /* 0x000000e4150a7836 */ /* 0x040fe40000000000 */
[C---:B0-----:R-:W-:Y:S02]  /*c1580*/  VIADD R13, R21.reuse, 0xe3 ;  /* 0x000000e3150d7836 */ /* 0x041fe40000000000 */
[C---:B------:R-:W-:Y:S01]  /*c1590*/  VIADD R18, R21.reuse, 0xe5 ;  /* 0x000000e515127836 */ /* 0x040fe20000000000 */
[----:B------:R-:W-:Y:S01]  /*c15a0*/  LOP3.LUT R2, R2, 0xffefffff, RZ, 0xc0, !PT ;  /* 0xffefffff02027812 */ /* 0x000fe200078ec0ff */
[----:B------:R-:W-:Y:S01]  /*c15b0*/  ULDC UR57, c[0x0][0x228] ;  /* 0x00008a0000397ab9 */ /* 0x000fe20000000800 */
[----:B------:R0:W-:Y:S04]  /*c15c0*/  STL [R1+0xdc], R13 ;  /* 0x0000dc0d01007387 */ /* 0x0001e80000100800 */
[----:B------:R1:W-:Y:S04]  /*c15d0*/  STL [R1+0xcc], R10 ;  /* 0x0000cc0a01007387 */ /* 0x0003e80000100800 */
[----:B------:R3:W-:Y:S01]  /*c15e0*/  STL [R1+0xbc], R18 ;  /* 0x0000bc1201007387 */ /* 0x0007e20000100800 */
[----:B0-----:R-:W-:-:S02]  /*c15f0*/  VIADD R13, R21, 0xe6 ;  /* 0x000000e6150d7836 */ /* 0x001fc40000000000 */
[C---:B-1----:R-:W-:Y:S02]  /*c1600*/  VIADD R10, R21.reuse, 0xe7 ;  /* 0x000000e7150a7836 */ /* 0x042fe40000000000 */
[C---:B---3--:R-:W-:Y:S01]  /*c1610*/  VIADD R18, R21.reuse, 0xe8 ;  /* 0x000000e815127836 */ /* 0x048fe20000000000 */
        /* <DEDUP_REMOVED lines=20> */
[----:B------:R-:W-:Y:S01]  /*c1760*/  STL [R1+0x28], R18 ;  /* 0x0000281201007387 */ /* 0x000fe20000100800 */
[----:B0-----:R-:W-:-:S02]  /*c1770*/  VIADD R13, R21, 0xf2 ;  /* 0x000000f2150d7836 */ /* 0x001fc40000000000 */
[----:B-1----:R-:W-:-:S03]  /*c1780*/  VIADD R10, R21, 0xf3 ;  /* 0x000000f3150a7836 */ /* 0x002fc60000000000 */
[----:B------:R-:W-:Y:S04]  /*c1790*/  STL [R1+0x24], R13 ;  /* 0x0000240d01007387 */ /* 0x000fe80000100800 */
[----:B------:R-:W-:Y:S04]  /*c17a0*/  STL [R1+0x20], R10 ;  /* 0x0000200a01007387 */ /* 0x000fe80000100800 */
[----:B--2---:R0:W-:Y:S02]  /*c17b0*/  STL.64 [R1+0x3108], R26 ;  /* 0x0031081a01007387 */ /* 0x0041e40000100a00 */
[----:B0-----:R-:W-:-:S02]  /*c17c0*/  IMAD.MOV.U32 R27, RZ, RZ, R21 ;  /* 0x000000ffff1b7224 */ /* 0x001fc400078e0015 */
[----:B------:R-:W2:Y:S04]  /*c17d0*/  LDL.LU R26, [R1+0x1cc] ;  /* 0x0001cc00011a7983 */ /* 0x000ea80000300800 */
[----:B------:R0:W-:Y:S01]  /*c17e0*/  STL.64 [R1+0x3100], R24 ;  /* 0x0031001801007387 */ /* 0x0001e20000100a00 */
[C---:B------:R-:W-:Y:S02]  /*c17f0*/  VIADD R23, R27.reuse, 0xf8 ;  /* 0x000000f81b177836 */ /* 0x040fe40000000000 */
[C---:B------:R-:W-:Y:S01]  /*c1800*/  VIADD R22, R27.reuse, 0xf9 ;  /* 0x000000f91b167836 */ /* 0x040fe20000000000 */
[----:B0-----:R-:W3:Y:S04]  /*c1810*/  LDL.LU R24, [R1+0x1d4] ;  /* 0x0001d40001187983 */ /* 0x001ee80000300800 */
[----:B------:R-:W4:Y:S04]  /*c1820*/  LDL.LU R25, [R1+0x1d0] ;  /* 0x0001d00001197983 */ /* 0x000f280000300800 */
[----:B------:R0:W-:Y:S04]  /*c1830*/  STL.64 [R1+0x3118], R22 ;  /* 0x0031181601007387 */ /* 0x0001e80000100a00 */
[----:B0-----:R-:W2:Y:S01]  /*c1840*/  LDL.LU R23, [R1+0x1d8] ;  /* 0x0001d80001177983 */ /* 0x001ea20000300800 */
[----:B------:R-:W-:-:S02]  /*c1850*/  VIADD R21, R27, 0xfc ;  /* 0x000000fc1b157836 */ /* 0x000fc40000000000 */
[C---:B------:R-:W-:Y:S01]  /*c1860*/  VIADD R20, R27.reuse, 0xfd ;  /* 0x000000fd1b147836 */ /* 0x040fe20000000000 */
[----:B------:R-:W-:Y:S01]  /*c1870*/  @P0 LOP3.LUT R2, R2, 0x100000, RZ, 0xfc, !PT ;  /* 0x0010000002020812 */ /* 0x000fe200078efcff */
[----:B------:R-:W-:-:S03]  /*c1880*/  VIADD R10, R27, 0xfb ;  /* 0x000000fb1b0a7836 */ /* 0x000fc60000000000 */
[----:B------:R0:W-:Y:S01]  /*c1890*/  STL.64 [R1+0x3110], R20 ;  /* 0x0031101401007387 */ /* 0x0001e20000100a00 */
[C---:B------:R-:W-:Y:S02]  /*c18a0*/  VIADD R19, R27.reuse, 0xfe ;  /* 0x000000fe1b137836 */ /* 0x040fe40000000000 */
[C---:B------:R-:W-:Y:S02]  /*c18b0*/  VIADD R18, R27.reuse, 0xff ;  /* 0x000000ff1b127836 */ /* 0x040fe40000000000 */
[C---:B------:R-:W-:Y:S01]  /*c18c0*/  VIADD R13, R27.reuse, 0xfa ;  /* 0x000000fa1b0d7836 */ /* 0x040fe20000000000 */
[----:B------:R-:W-:Y:S02]  /*c18d0*/  ISETP.GE.AND P0, PT, R27, UR59, PT ;  /* 0x0000003b1b007c0c */ /* 0x000fe4000bf06270 */
[----:B------:R-:W-:Y:S01]  /*c18e0*/  LOP3.LUT R2, R2, 0xfff7ffff, RZ, 0xc0, !PT ;  /* 0xfff7ffff02027812 */ /* 0x000fe200078ec0ff */
[----:B------:R-:W-:Y:S01]  /*c18f0*/  ULDC UR59, c[0x0][0x228] ;  /* 0x00008a00003b7ab9 */ /* 0x000fe20000000800 */
[----:B0-----:R-:W4:Y:S04]  /*c1900*/  LDL.LU R21, [R1+0x1c8] ;  /* 0x0001c80001157983 */ /* 0x001f280000300800 */
[----:B------:R-:W4:Y:S01]  /*c1910*/  LDL.LU R27, [R1+0x1c4] ;  /* 0x0001c400011b7983 */ /* 0x000f220000300800 */
[----:B------:R-:W-:-:S02]  /*c1920*/  ISETP.LT.AND P2, PT, R14, UR52, !P0 ;  /* 0x000000340e007c0c */ /* 0x000fc4000c741270 */
[----:B------:R-:W-:Y:S02]  /*c1930*/  ISETP.LT.AND P1, PT, R15, UR54, !P0 ;  /* 0x000000360f007c0c */ /* 0x000fe4000c721270 */
[----:B------:R-:W-:Y:S01]  /*c1940*/  ISETP.LT.AND P0, PT, R16, UR56, !P0 ;  /* 0x0000003810007c0c */ /* 0x000fe2000c701270 */
[----:B------:R-:W4:Y:S01]  /*c1950*/  LDL.LU R22, [R1+0x1c0] ;  /* 0x0001c00001167983 */ /* 0x000f220000300800 */
[----:B------:R-:W-:Y:S01]  /*c1960*/  ULDC UR56, c[0x0][0x228] ;  /* 0x00008a0000387ab9 */ /* 0x000fe20000000800 */
[----:B------:R-:W-:Y:S01]  /*c1970*/  ULDC UR52, c[0x0][0x22c] ;  /* 0x00008b0000347ab9 */ /* 0x000fe20000000800 */
[----:B------:R-:W-:-:S05]  /*c1980*/  ULDC UR54, c[0x0][0x22c] ;  /* 0x00008b0000367ab9 */ /* 0x000fca0000000800 */
[----:B------:R-:W-:-:S04]  /*c1990*/  @P2 LOP3.LUT R12, R12, 0x2000000, RZ, 0xfc, !PT ;  /* 0x020000000c0c2812 */ /* 0x000fc800078efcff */
[----:B------:R-:W-:-:S04]  /*c19a0*/  LOP3.LUT R12, R12, 0xfeffffff, RZ, 0xc0, !PT ;  /* 0xfeffffff0c0c7812 */ /* 0x000fc800078ec0ff */
[----:B------:R-:W-:-:S04]  /*c19b0*/  @P1 LOP3.LUT R12, R12, 0x1000000, RZ, 0xfc, !PT ;  /* 0x010000000c0c1812 */ /* 0x000fc800078efcff */
[----:B------:R-:W-:-:S04]  /*c19c0*/  LOP3.LUT R12, R12, 0xffff7fff, RZ, 0xc0, !PT ;  /* 0xffff7fff0c0c7812 */ /* 0x000fc800078ec0ff */
[----:B------:R-:W-:Y:S02]  /*c19d0*/  @P0 LOP3.LUT R12, R12, 0x8000, RZ, 0xfc, !PT ;  /* 0x000080000c0c0812 */ /* 0x000fe400078efcff */
[----:B--2---:R-:W-:Y:S01]  /*c19e0*/  ISETP.GE.AND P1, PT, R23, UR24, PT ;  /* 0x0000001817007c0c */ /* 0x004fe2000bf26270 */
[----:B------:R-:W-:Y:S01]  /*c19f0*/  ULDC UR24, c[0x0][0x22c] ;  /* 0x00008b0000187ab9 */ /* 0x000fe20000000800 */
[----:B------:R-:W2:Y:S01]  /*c1a00*/  LDL.LU R23, [R1+0x1bc] ;  /* 0x0001bc0001177983 */ /* 0x000ea20000300800 */
[----:B---3--:R-:W-:Y:S01]  /*c1a10*/  ISETP.GE.AND P0, PT, R24, UR24, PT ;  /* 0x0000001818007c0c */ /* 0x008fe2000bf06270 */
[----:B------:R-:W-:Y:S02]  /*c1a20*/  ULDC UR24, c[0x0][0x22c] ;  /* 0x00008b0000187ab9 */ /* 0x000fe40000000800 */
[----:B------:R-:W3:Y:S07]  /*c1a30*/  LDL.LU R24, [R1+0x1b8] ;  /* 0x0001b80001187983 */ /* 0x000eee0000300800 */
[----:B------:R-:W-:-:S02]  /*c1a40*/  @P1 LOP3.LUT R2, R2, 0x80000, RZ, 0xfc, !PT ;  /* 0x0008000002021812 */ /* 0x000fc400078efcff */
[----:B----4-:R-:W-:Y:S01]  /*c1a50*/  ISETP.GE.AND P1, PT, R25, UR24, PT ;  /* 0x0000001819007c0c */ /* 0x010fe2000bf26270 */
[----:B------:R-:W-:Y:S01]  /*c1a60*/  ULDC UR24, c[0x0][0x22c] ;  /* 0x00008b0000187ab9 */ /* 0x000fe20000000800 */
[----:B------:R-:W4:Y:S01]  /*c1a70*/  LDL.LU R25, [R1+0x1b4] ;  /* 0x0001b40001197983 */ /* 0x000f220000300800 */
[----:B------:R-:W-:-:S04]  /*c1a80*/  LOP3.LUT R2, R2, 0xfffbffff, RZ, 0xc0, !PT ;  /* 0xfffbffff02027812 */ /* 0x000fc800078ec0ff */
[----:B------:R-:W-:Y:S02]  /*c1a90*/  @P0 LOP3.LUT R2, R2, 0x40000, RZ, 0xfc, !PT ;  /* 0x0004000002020812 */ /* 0x000fe400078efcff */
[----:B------:R-:W-:Y:S01]  /*c1aa0*/  ISETP.GE.AND P0, PT, R26, UR24, PT ;  /* 0x000000181a007c0c */ /* 0x000fe2000bf06270 */
[----:B------:R-:W-:Y:S01]  /*c1ab0*/  ULDC UR24, c[0x0][0x22c] ;  /* 0x00008b0000187ab9 */ /* 0x000fe20000000800 */
[----:B------:R-:W4:Y:S01]  /*c1ac0*/  LDL.LU R26, [R1+0x1b0] ;  /* 0x0001b000011a7983 */ /* 0x000f220000300800 */
[----:B------:R-:W-:-:S04]  /*c1ad0*/  LOP3.LUT R2, R2, 0xfffdffff, RZ, 0xc0, !PT ;  /* 0xfffdffff02027812 */ /* 0x000fc800078ec0ff */
[----:B------:R-:W-:-:S04]  /*c1ae0*/  @P1 LOP3.LUT R2, R2, 0x20000, RZ, 0xfc, !PT ;  /* 0x0002000002021812 */ /* 0x000fc800078efcff */
[----:B------:R-:W-:-:S04]  /*c1af0*/  LOP3.LUT R2, R2, 0xfffeffff, RZ, 0xc0, !PT ;  /* 0xfffeffff02027812 */ /* 0x000fc800078ec0ff */
[----:B------:R-:W-:Y:S02]  /*c1b00*/  @P0 LOP3.LUT R2, R2, 0x10000, RZ, 0xfc, !PT ;  /* 0x0001000002020812 */ /* 0x000fe400078efcff */
[----:B------:R-:W-:Y:S01]  /*c1b10*/  ISETP.GE.AND P0, PT, R21, UR24, PT ;  /* 0x0000001815007c0c */ /* 0x000fe2000bf06270 */
[----:B------:R-:W-:Y:S02]  /*c1b20*/  ULDC UR24, c[0x0][0x22c] ;  /* 0x00008b0000187ab9 */ /* 0x000fe40000000800 */
[----:B------:R-:W-:Y:S02]  /*c1b30*/  ISETP.GE.AND P1, PT, R27, UR24, PT ;  /* 0x000000181b007c0c */ /* 0x000fe4000bf26270 */
[----:B------:R-:W-:Y:S01]  /*c1b40*/  LOP3.LUT R2, R2, 0xffff7fff, RZ, 0xc0, !PT ;  /* 0xffff7fff02027812 */ /* 0x000fe200078ec0ff */
[----:B------:R-:W4:Y:S04]  /*c1b50*/  LDL.LU R27, [R1+0x1ac] ;  /* 0x0001ac00011b7983 */ /* 0x000f280000300800 */
[----:B------:R-:W4:Y:S04]  /*c1b60*/  LDL.LU R20, [R1+0x1a8] ;  /* 0x0001a80001147983 */ /* 0x000f280000300800 */
[----:B------:R-:W4:Y:S01]  /*c1b70*/  LDL.LU R21, [R1+0x1a4] ;  /* 0x0001a40001157983 */ /* 0x000f220000300800 */
[----:B------:R-:W-:Y:S01]  /*c1b80*/  ULDC UR24, c[0x0][0x22c] ;  /* 0x00008b0000187ab9 */ /* 0x000fe20000000800 */
[----:B------:R-:W-:-:S02]  /*c1b90*/  @P0 LOP3.LUT R2, R2, 0x8000, RZ, 0xfc, !PT ;  /* 0x0000800002020812 */ /* 0x000fc400078efcff */
[----:B------:R-:W-:Y:S01]  /*c1ba0*/  ISETP.GE.AND P0, PT, R22, UR24, PT ;  /* 0x0000001816007c0c */ /* 0x000fe2000bf06270 */
[----:B------:R-:W-:Y:S01]  /*c1bb0*/  ULDC UR24, c[0x0][0x22c] ;  /* 0x00008b0000187ab9 */ /* 0x000fe20000000800 */
[----:B------:R-:W4:Y:S01]  /*c1bc0*/  LDL.LU R22, [R1+0x1a0] ;  /* 0x0001a00001167983 */ /* 0x000f220000300800 */
[----:B------:R-:W-:-:S04]  /*c1bd0*/  LOP3.LUT R2, R2, 0xffffbfff, RZ, 0xc0, !PT ;  /* 0xffffbfff02027812 */ /* 0x000fc800078ec0ff */
[----:B------:R-:W-:-:S04]  /*c1be0*/  @P1 LOP3.LUT R2, R2, 0x4000, RZ, 0xfc, !PT ;  /* 0x0000400002021812 */ /* 0x000fc800078efcff */
[----:B------:R-:W-:-:S04]  /*c1bf0*/  LOP3.LUT R2, R2, 0xffffdfff, RZ, 0xc0, !PT ;  /* 0xffffdfff02027812 */ /* 0x000fc800078ec0ff */
[----:B------:R-:W-:-:S04]  /*c1c00*/  @P0 LOP3.LUT R2, R2, 0x2000, RZ, 0xfc, !PT ;  /* 0x0000200002020812 */ /* 0x000fc800078efcff */
[----:B------:R-:W-:Y:S02]  /*c1c10*/  LOP3.LUT R2, R2, 0xffffefff, RZ, 0xc0, !PT ;  /* 0xffffefff02027812 */ /* 0x000fe400078ec0ff */
[----:B--2---:R-:W-:Y:S01]  /*c1c20*/  ISETP.GE.AND P1, PT, R23, UR24, PT ;  /* 0x0000001817007c0c */ /* 0x004fe2000bf26270 */
[----:B------:R-:W-:Y:S01]  /*c1c30*/  ULDC UR24, c[0x0][0x22c] ;  /* 0x00008b0000187ab9 */ /* 0x000fe20000000800 */
[----:B------:R-:W2:Y:S01]  /*c1c40*/  LDL.LU R23, [R1+0x19c] ;  /* 0x00019c0001177983 */ /* 0x000ea20000300800 */
[----:B---3--:R-:W-:-:S03]  /*c1c50*/  ISETP.GE.AND P0, PT, R24, UR24, PT ;  /* 0x0000001818007c0c */ /* 0x008fc6000bf06270 */
[----:B------:R-:W3:Y:S01]  /*c1c60*/  LDL.LU R24, [R1+0x198] ;  /* 0x0001980001187983 */ /* 0x000ee20000300800 */
[----:B------:R-:W-:-:S06]  /*c1c70*/  ULDC UR24, c[0x0][0x22c] ;  /* 0x00008b0000187ab9 */ /* 0x000fcc0000000800 */
[----:B------:R-:W-:Y:S02]  /*c1c80*/  @P1 LOP3.LUT R2, R2, 0x1000, RZ, 0xfc, !PT ;  /* 0x0000100002021812 */ /* 0x000fe400078efcff */
        /* <DEDUP_REMOVED lines=9> */
[----:B------:R-:W-:Y:S02]  /*c1d20*/  @P1 LOP3.LUT R2, R2, 0x400, RZ, 0xfc, !PT ;  /* 0x0000040002021812 */ /* 0x000fe400078efcff */
[----:B------:R-:W-:Y:S02]  /*c1d30*/  ISETP.GE.AND P1, PT, R27, UR24, PT ;  /* 0x000000181b007c0c */ /* 0x000fe4000bf26270 */
[----:B------:R-:W-:Y:S01]  /*c1d40*/  LOP3.LUT R2, R2, 0xfffffdff, RZ, 0xc0, !PT ;  /* 0xfffffdff02027812 */ /* 0x000fe200078ec0ff */
[----:B------:R-:W4:Y:S01]  /*c1d50*/  LDL.LU R27, [R1+0x18c] ;  /* 0x00018c00011b7983 */ /* 0x000f220000300800 */
[----:B------:R-:W-:Y:S02]  /*c1d60*/  ULDC UR24, c[0x0][0x22c] ;  /* 0x00008b0000187ab9 */ /* 0x000fe40000000800 */
[----:B------:R-:W-:Y:S02]  /*c1d70*/  @P0 LOP3.LUT R2, R2, 0x200, RZ, 0xfc, !PT ;  /* 0x0000020002020812 */ /* 0x000fe400078efcff */
[----:B------:R-:W-:Y:S01]  /*c1d80*/  ISETP.GE.AND P0, PT, R20, UR24, PT ;  /* 0x0000001814007c0c */ /* 0x000fe2000bf06270 */
[----:B------:R-:W-:Y:S01]  /*c1d90*/  ULDC UR24, c[0x0][0x22c] ;  /* 0x00008b0000187ab9 */ /* 0x000fe20000000800 */
[----:B------:R-:W4:Y:S01]  /*c1da0*/  LDL.LU R20, [R1+0x8] ;  /* 0x0000080001147983 */ /* 0x000f220000300800 */
[----:B------:R-:W-:-:S04]  /*c1db0*/  LOP3.LUT R2, R2, 0xfffffeff, RZ, 0xc0, !PT ;  /* 0xfffffeff02027812 */ /* 0x000fc800078ec0ff */
[----:B------:R-:W-:Y:S02]  /*c1dc0*/  @P1 LOP3.LUT R2, R2, 0x100, RZ, 0xfc, !PT ;  /* 0x0000010002021812 */ /* 0x000fe400078efcff */
[----:B------:R-:W-:Y:S01]  /*c1dd0*/  ISETP.GE.AND P1, PT, R21, UR24, PT ;  /* 0x0000001815007c0c */ /* 0x000fe2000bf26270 */
[----:B------:R-:W-:Y:S01]  /*c1de0*/  ULDC UR24, c[0x0][0x22c] ;  /* 0x00008b0000187ab9 */ /* 0x000fe20000000800 */
[----:B------:R-:W-:-:S04]  /*c1df0*/  LOP3.LUT R2, R2, 0xffffff7f, RZ, 0xc0, !PT ;  /* 0xffffff7f02027812 */ /* 0x000fc800078ec0ff */
[----:B------:R-:W-:Y:S02]  /*c1e00*/  @P0 LOP3.LUT R2, R2, 0x80, RZ, 0xfc, !PT ;  /* 0x0000008002020812 */ /* 0x000fe400078efcff */
[----:B------:R-:W-:Y:S01]  /*c1e10*/  ISETP.GE.AND P0, PT, R22, UR24, PT ;  /* 0x0000001816007c0c */ /* 0x000fe2000bf06270 */
[----:B------:R-:W-:Y:S01]  /*c1e20*/  ULDC UR24, c[0x0][0x22c] ;  /* 0x00008b0000187ab9 */ /* 0x000fe20000000800 */
[----:B------:R-:W-:-:S04]  /*c1e30*/  LOP3.LUT R2, R2, 0xffffffbf, RZ, 0xc0, !PT ;  /* 0xffffffbf02027812 */ /* 0x000fc800078ec0ff */
[----:B------:R-:W-:-:S04]  /*c1e40*/  @P1 LOP3.LUT R2, R2, 0x40, RZ, 0xfc, !PT ;  /* 0x0000004002021812 */ /* 0x000fc800078efcff */
[----:B------:R-:W-:-:S04]  /*c1e50*/  LOP3.LUT R2, R2, 0xffffffdf, RZ, 0xc0, !PT ;  /* 0xffffffdf02027812 */ /* 0x000fc800078ec0ff */
[----:B------:R-:W-:-:S04]  /*c1e60*/  @P0 LOP3.LUT R2, R2, 0x20, RZ, 0xfc, !PT ;  /* 0x0000002002020812 */ /* 0x000fc800078efcff */
[----:B------:R-:W-:Y:S02]  /*c1e70*/  LOP3.LUT R2, R2, 0xffffffef, RZ, 0xc0, !PT ;  /* 0xffffffef02027812 */ /* 0x000fe400078ec0ff */
[----:B--2---:R-:W-:Y:S01]  /*c1e80*/  ISETP.GE.AND P1, PT, R23, UR24, PT ;  /* 0x0000001817007c0c */ /* 0x004fe2000bf26270 */
[----:B------:R-:W-:Y:S02]  /*c1e90*/  ULDC UR24, c[0x0][0x22c] ;  /* 0x00008b0000187ab9 */ /* 0x000fe40000000800 */
[----:B---3--:R-:W-:Y:S01]  /*c1ea0*/  ISETP.GE.AND P0, PT, R24, UR24, PT ;  /* 0x0000001818007c0c */ /* 0x008fe2000bf06270 */
[----:B------:R-:W-:-:S09]  /*c1eb0*/  ULDC UR24, c[0x0][0x22c] ;  /* 0x00008b0000187ab9 */ /* 0x000fd20000000800 */
[----:B------:R-:W-:Y:S02]  /*c1ec0*/  @P1 LOP3.LUT R2, R2, 0x10, RZ, 0xfc, !PT ;  /* 0x0000001002021812 */ /* 0x000fe400078efcff */
[----:B----4-:R-:W-:Y:S01]  /*c1ed0*/  ISETP.GE.AND P1, PT, R25, UR24, PT ;  /* 0x0000001819007c0c */ /* 0x010fe2000bf26270 */
        /* <DEDUP_REMOVED lines=13> */
[----:B------:R-:W2:Y:S01]  /*c1fb0*/  LDL.LU R17, [R1+0x3148] ;  /* 0x0031480001117983 */ /* 0x000ea20000300800 */
[----:B------:R-:W-:Y:S01]  /*c1fc0*/  ULDC UR24, c[0x0][0x22c] ;  /* 0x00008b0000187ab9 */ /* 0x000fe20000000800 */
[----:B------:R-:W-:-:S05]  /*c1fd0*/  LOP3.LUT R20, R20, 0xfffffffd, RZ, 0xc0, !PT ;  /* 0xfffffffd14147812 */ /* 0x000fca00078ec0ff */
[----:B------:R-:W-:Y:S02]  /*c1fe0*/  @P1 LOP3.LUT R2, R2, 0x1, RZ, 0xfc, !PT ;  /* 0x0000000102021812 */ /* 0x000fe400078efcff */
[----:B------:R-:W-:Y:S01]  /*c1ff0*/  ISETP.GE.AND P1, PT, R8, UR24, PT ;  /* 0x0000001808007c0c */ /* 0x000fe2000bf26270 */
[----:B------:R-:W-:Y:S01]  /*c2000*/  ULDC UR24, c[0x0][0x22c] ;  /* 0x00008b0000187ab9 */ /* 0x000fe20000000800 */
[----:B------:R-:W-:Y:S02]  /*c2010*/  @P0 LOP3.LUT R20, R20, 0x2, RZ, 0xfc, !PT ;  /* 0x0000000214140812 */ /* 0x000fe400078efcff */
[----:B------:R-:W-:Y:S01]  /*c2020*/  ISETP.GE.AND P2, PT, R6, UR24, PT ;  /* 0x0000001806007c0c */ /* 0x000fe2000bf46270 */
[----:B------:R-:W-:Y:S01]  /*c2030*/  ULDC UR24, c[0x0][0x22c] ;  /* 0x00008b0000187ab9 */ /* 0x000fe20000000800 */
[----:B------:R-:W-:Y:S02]  /*c2040*/  LOP3.LUT R12, R12, 0xfffbffff, RZ, 0xc0, !PT ;  /* 0xfffbffff0c0c7812 */ /* 0x000fe400078ec0ff */
[----:B------:R-:W-:-:S02]  /*c2050*/  LOP3.LUT R20, R20, 0xfffffffe, RZ, 0xc0, !PT ;  /* 0xfffffffe14147812 */ /* 0x000fc400078ec0ff */
[----:B------:R-:W-:Y:S01]  /*c2060*/  ISETP.GE.AND P3, PT, R7, UR24, PT ;  /* 0x0000001807007c0c */ /* 0x000fe2000bf66270 */
[----:B------:R-:W3:Y:S04]  /*c2070*/  LDL.LU R8, [R1+0x3144] ;  /* 0x0031440001087983 */ /* 0x000ee80000300800 */
[----:B------:R-:W4:Y:S04]  /*c2080*/  LDL.LU R6, [R1+0x3140] ;  /* 0x0031400001067983 */ /* 0x000f280000300800 */
[----:B------:R-:W4:Y:S04]  /*c2090*/  LDL.LU R7, [R1+0x313c] ;  /* 0x00313c0001077983 */ /* 0x000f280000300800 */
[----:B------:R-:W4:Y:S01]  /*c20a0*/  LDL.LU R5, [R1+0x3138] ;  /* 0x0031380001057983 */ /* 0x000f220000300800 */
[----:B------:R-:W-:-:S02]  /*c20b0*/  LOP3.LUT P0, RZ, R3, 0x80, RZ, 0xc0, !PT ;  /* 0x0000008003ff7812 */ /* 0x000fc4000780c0ff */
[----:B------:R-:W-:Y:S01]  /*c20c0*/  @P1 LOP3.LUT R20, R20, 0x1, RZ, 0xfc, !PT ;  /* 0x0000000114141812 */ /* 0x000fe200078efcff */
[----:B------:R-:W-:-:S03]  /*c20d0*/  ULDC UR24, c[0x0][0x228] ;  /* 0x00008a0000187ab9 */ /* 0x000fc60000000800 */
[----:B------:R-:W-:-:S04]  /*c20e0*/  LOP3.LUT R20, R20, 0xfffffffb, RZ, 0xc0, !PT ;  /* 0xfffffffb14147812 */ /* 0x000fc800078ec0ff */
[----:B------:R-:W-:Y:S02]  /*c20f0*/  @P2 LOP3.LUT R20, R20, 0x4, RZ, 0xfc, !PT ;  /* 0x0000000414142812 */ /* 0x000fe400078efcff */
[----:B------:R-:W-:Y:S02]  /*c2100*/  ISETP.LT.AND P2, PT, R14, UR34, !P5 ;  /* 0x000000220e007c0c */ /* 0x000fe4000ef41270 */
[----:B------:R-:W-:Y:S01]  /*c2110*/  LOP3.LUT P1, RZ, R3, 0x100, RZ, 0xc0, !PT ;  /* 0x0000010003ff7812 */ /* 0x000fe2000782c0ff */
[----:B------:R-:W-:Y:S01]  /*c2120*/  ULDC UR34, c[0x0][0x228] ;  /* 0x00008a0000227ab9 */ /* 0x000fe20000000800 */
[----:B------:R-:W-:-:S04]  /*c2130*/  LOP3.LUT R20, R20, 0xfffffff7, RZ, 0xc0, !PT ;  /* 0xfffffff714147812 */ /* 0x000fc800078ec0ff */
[----:B------:R-:W-:-:S04]  /*c2140*/  @P3 LOP3.LUT R20, R20, 0x8, RZ, 0xfc, !PT ;  /* 0x0000000814143812 */ /* 0x000fc800078efcff */
[----:B------:R-:W-:Y:S02]  /*c2150*/  LOP3.LUT R20, R20, 0xffffffef, RZ, 0xc0, !PT ;  /* 0xffffffef14147812 */ /* 0x000fe400078ec0ff */
[----:B------:R-:W-:Y:S02]  /*c2160*/  ISETP.LT.AND P3, PT, R15, UR35, !P5 ;  /* 0x000000230f007c0c */ /* 0x000fe4000ef61270 */
[----:B------:R-:W-:Y:S01]  /*c2170*/  @P2 LOP3.LUT R12, R12, 0x40000, RZ, 0xfc, !PT ;  /* 0x000400000c0c2812 */ /* 0x000fe200078efcff */
[----:B------:R-:W-:Y:S01]  /*c2180*/  ULDC UR35, c[0x0][0x228] ;  /* 0x00008a0000237ab9 */ /* 0x000fe20000000800 */
[----:B------:R-:W-:Y:S02]  /*c2190*/  @P4 LOP3.LUT R20, R20, 0x10, RZ, 0xfc, !PT ;  /* 0x0000001014144812 */ /* 0x000fe400078efcff */
[----:B------:R-:W-:Y:S02]  /*c21a0*/  ISETP.LT.AND P4, PT, R16, UR31, !P5 ;  /* 0x0000001f10007c0c */ /* 0x000fe4000ef81270 */
[----:B------:R-:W-:Y:S01]  /*c21b0*/  LOP3.LUT R12, R12, 0xfffdffff, RZ, 0xc0, !PT ;  /* 0xfffdffff0c0c7812 */ /* 0x000fe200078ec0ff */
[----:B------:R-:W-:-:S04]  /*c21c0*/  ULDC UR31, c[0x0][0x22c] ;  /* 0x00008b00001f7ab9 */ /* 0x000fc80000000800 */
[----:B------:R-:W-:-:S04]  /*c21d0*/  @P3 LOP3.LUT R12, R12, 0x20000, RZ, 0xfc, !PT ;  /* 0x000200000c0c3812 */ /* 0x000fc800078efcff */
[----:B------:R-:W-:-:S04]  /*c21e0*/  LOP3.LUT R12, R12, 0xfffeffff, RZ, 0xc0, !PT ;  /* 0xfffeffff0c0c7812 */ /* 0x000fc800078ec0ff */
[----:B------:R-:W-:-:S04]  /*c21f0*/  @P4 LOP3.LUT R12, R12, 0x10000, RZ, 0xfc, !PT ;  /* 0x000100000c0c4812 */ /* 0x000fc800078efcff */
[----:B------:R-:W-:Y:S02]  /*c2200*/  LOP3.LUT R12, R12, 0xffffbfff, RZ, 0xc0, !PT ;  /* 0xffffbfff0c0c7812 */ /* 0x000fe400078ec0ff */
[----:B------:R-:W-:Y:S02]  /*c2210*/  LOP3.LUT R20, R20, 0xffffffdf, RZ, 0xc0, !PT ;  /* 0xffffffdf14147812 */ /* 0x000fe400078ec0ff */
[----:B------:R-:W-:Y:S02]  /*c2220*/  ISETP.LT.AND P4, PT, R16, UR39, !P1 ;  /* 0x0000002710007c0c */ /* 0x000fe4000cf81270 */
[----:B--2---:R-:W-:Y:S02]  /*c2230*/  ISETP.LT.AND P2, PT, R17, UR33, !P5 ;  /* 0x0000002111007c0c */ /* 0x004fe4000ef41270 */
[----:B------:R-:W-:Y:S01]  /*c2240*/  ISETP.GE.AND P5, PT, R9, UR29, PT ;  /* 0x0000001d09007c0c */ /* 0x000fe2000bfa6270 */
[----:B------:R-:W-:Y:S01]  /*c2250*/  ULDC UR29, c[0x0][0x22c] ;  /* 0x00008b00001d7ab9 */ /* 0x000fe20000000800 */
[----:B------:R-:W2:Y:S01]  /*c2260*/  LDL.LU R9, [R1+0x3134] ;  /* 0x0031340001097983 */ /* 0x000ea20000300800 */
[----:B------:R-:W-:-:S03]  /*c2270*/  ISETP.GE.AND P6, PT, R11, UR29, PT ;  /* 0x0000001d0b007c0c */ /* 0x000fc6000bfc6270 */
[----:B------:R-:W2:Y:S01]  /*c2280*/  LDL.LU R11, [R1+0x3130] ;  /* 0x00313000010b7983 */ /* 0x000ea20000300800 */
[----:B------:R-:W-:-:S03]  /*c2290*/  LOP3.LUT P3, RZ, R3, 0x40, RZ, 0xc0, !PT ;  /* 0x0000004003ff7812 */ /* 0x000fc6000786c0ff */
[----:B------:R-:W2:Y:S04]  /*c22a0*/  LDL.LU R27, [R1+0x16c] ;  /* 0x00016c00011b7983 */ /* 0x000ea80000300800 */
[----:B------:R-:W2:Y:S01]  /*c22b0*/  LDL.LU R26, [R1+0x168] ;  /* 0x00016800011a7983 */ /* 0x000ea20000300800 */
[----:B------:R-:W-:Y:S01]  /*c22c0*/  ULDC UR33, c[0x0][0x22c] ;  /* 0x00008b0000217ab9 */ /* 0x000fe20000000800 */
[----:B------:R-:W-:Y:S01]  /*c22d0*/  ULDC UR29, c[0x0][0x22c] ;  /* 0x00008b00001d7ab9 */ /* 0x000fe20000000800 */
[----:B------:R-:W-:Y:S01]  /*c22e0*/  ULDC UR39, c[0x0][0x22c] ;  /* 0x00008b0000277ab9 */ /* 0x000fe20000000800 */
[----:B------:R-:W-:Y:S02]  /*c22f0*/  @P2 LOP3.LUT R12, R12, 0x4000, RZ, 0xfc, !PT ;  /* 0x000040000c0c2812 */ /* 0x000fe400078efcff */
[----:B------:R-:W-:-:S02]  /*c2300*/  ISETP.LT.AND P2, PT, R14, UR36, !P1 ;  /* 0x000000240e007c0c */ /* 0x000fc4000cf41270 */
[----:B------:R-:W-:Y:S02]  /*c2310*/  @P5 LOP3.LUT R20, R20, 0x20, RZ, 0xfc, !PT ;  /* 0x0000002014145812 */ /* 0x000fe400078efcff */
[----:B------:R-:W-:Y:S02]  /*c2320*/  ISETP.LT.AND P5, PT, R15, UR41, !P1 ;  /* 0x000000290f007c0c */ /* 0x000fe4000cfa1270 */
[----:B------:R-:W-:Y:S02]  /*c2330*/  LOP3.LUT R12, R12, 0xffffdfff, RZ, 0xc0, !PT ;  /* 0xffffdfff0c0c7812 */ /* 0x000fe400078ec0ff */
[----:B---3--:R-:W-:Y:S02]  /*c2340*/  LOP3.LUT R8, R8, 0x7fffffff, RZ, 0xc0, !PT ;  /* 0x7fffffff08087812 */ /* 0x008fe400078ec0ff */
[----:B----4-:R-:W-:Y:S02]  /*c2350*/  LOP3.LUT R7, R7, 0x7fffffff, RZ, 0xc0, !PT ;  /* 0x7fffffff07077812 */ /* 0x010fe400078ec0ff */
[----:B------:R-:W-:-:S02]  /*c2360*/  LOP3.LUT R6, R6, 0x7fffffff, RZ, 0xc0, !PT ;  /* 0x7fffffff06067812 */ /* 0x000fc400078ec0ff */
[----:B------:R-:W-:Y:S01]  /*c2370*/  LOP3.LUT R5, R5, 0x7fffffff, RZ, 0xc0, !PT ;  /* 0x7fffffff05057812 */ /* 0x000fe200078ec0ff */
[----:B------:R-:W-:Y:S01]  /*c2380*/  ULDC UR36, c[0x0][0x22c] ;  /* 0x00008b0000247ab9 */ /* 0x000fe20000000800 */
[----:B------:R-:W-:Y:S01]  /*c2390*/  ULDC UR41, c[0x0][0x22c] ;  /* 0x00008b0000297ab9 */ /* 0x000fe20000000800 */
[----:B------:R-:W-:-:S04]  /*c23a0*/  @P2 LOP3.LUT R12, R12, 0x2000, RZ, 0xfc, !PT ;  /* 0x000020000c0c2812 */ /* 0x000fc800078efcff */
[----:B------:R-:W-:Y:S02]  /*c23b0*/  LOP3.LUT R12, R12, 0xffffefff, RZ, 0xc0, !PT ;  /* 0xffffefff0c0c7812 */ /* 0x000fe400078ec0ff */
[----:B------:R-:W-:Y:S02]  /*c23c0*/  ISETP.LT.AND P2, PT, R17, UR37, !P1 ;  /* 0x0000002511007c0c */ /* 0x000fe4000cf41270 */
[----:B------:R-:W-:Y:S01]  /*c23d0*/  @P5 LOP3.LUT R12, R12, 0x1000, RZ, 0xfc, !PT ;  /* 0x000010000c0c5812 */ /* 0x000fe200078efcff */
[----:B------:R-:W-:-:S03]  /*c23e0*/  ULDC UR37, c[0x0][0x22c] ;  /* 0x00008b0000257ab9 */ /* 0x000fc60000000800 */
[----:B------:R-:W-:Y:S02]  /*c23f0*/  LOP3.LUT R12, R12, 0xfffff7ff, RZ, 0xc0, !PT ;  /* 0xfffff7ff0c0c7812 */ /* 0x000fe400078ec0ff */
[----:B------:R-:W-:Y:S02]  /*c2400*/  ISETP.LT.AND P5, PT, R14, UR38, !P0 ;  /* 0x000000260e007c0c */ /* 0x000fe4000c7a1270 */
[----:B------:R-:W-:Y:S01]  /*c2410*/  LOP3.LUT P1, RZ, R3, 0x20, RZ, 0xc0, !PT ;  /* 0x0000002003ff7812 */ /* 0x000fe2000782c0ff */
[----:B------:R-:W-:Y:S01]  /*c2420*/  ULDC UR38, c[0x0][0x22c] ;  /* 0x00008b0000267ab9 */ /* 0x000fe20000000800 */
[----:B------:R-:W-:-:S04]  /*c2430*/  @P4 LOP3.LUT R12, R12, 0x800, RZ, 0xfc, !PT ;  /* 0x000008000c0c4812 */ /* 0x000fc800078efcff */
[----:B------:R-:W-:-:S04]  /*c2440*/  LOP3.LUT R12, R12, 0xfffffbff, RZ, 0xc0, !PT ;  /* 0xfffffbff0c0c7812 */ /* 0x000fc800078ec0ff */
[----:B------:R-:W-:Y:S02]  /*c2450*/  @P2 LOP3.LUT R12, R12, 0x400, RZ, 0xfc, !PT ;  /* 0x000004000c0c2812 */ /* 0x000fe400078efcff */
[----:B------:R-:W-:Y:S02]  /*c2460*/  ISETP.LT.AND P2, PT, R15, UR47, !P0 ;  /* 0x0000002f0f007c0c */ /* 0x000fe4000c741270 */
[----:B------:R-:W-:Y:S02]  /*c2470*/  ISETP.LT.AND P4, PT, R16, UR45, !P0 ;  /* 0x0000002d10007c0c */ /* 0x000fe4000c781270 */
[----:B------:R-:W-:Y:S01]  /*c2480*/  LOP3.LUT R12, R12, 0xfffffdff, RZ, 0xc0, !PT ;  /* 0xfffffdff0c0c7812 */ /* 0x000fe200078ec0ff */
[----:B------:R-:W-:Y:S01]  /*c2490*/  ULDC UR47, c[0x0][0x22c] ;  /* 0x00008b00002f7ab9 */ /* 0x000fe20000000800 */
[----:B------:R-:W-:Y:S02]  /*c24a0*/  ULDC UR45, c[0x0][0x22c] ;  /* 0x00008b00002d7ab9 */ /* 0x000fe40000000800 */
[----:B------:R-:W-:-:S04]  /*c24b0*/  @P5 LOP3.LUT R12, R12, 0x200, RZ, 0xfc, !PT ;  /* 0x000002000c0c5812 */ /* 0x000fc800078efcff */
[----:B------:R-:W-:Y:S02]  /*c24c0*/  LOP3.LUT R12, R12, 0xfffffeff, RZ, 0xc0, !PT ;  /* 0xfffffeff0c0c7812 */ /* 0x000fe400078ec0ff */
[----:B------:R-:W-:Y:S02]  /*c24d0*/  ISETP.LT.AND P0, PT, R17, UR43, !P0 ;  /* 0x0000002b11007c0c */ /* 0x000fe4000c701270 */
[----:B------:R-:W-:Y:S01]  /*c24e0*/  ISETP.LT.AND P5, PT, R15, UR53, !P3 ;  /* 0x000000350f007c0c */ /* 0x000fe2000dfa1270 */
[----:B------:R-:W-:Y:S01]  /*c24f0*/  ULDC UR53, c[0x0][0x228] ;  /* 0x00008a0000357ab9 */ /* 0x000fe20000000800 */
[----:B------:R-:W-:Y:S01]  /*c2500*/  @P2 LOP3.LUT R12, R12, 0x100, RZ, 0xfc, !PT ;  /* 0x000001000c0c2812 */ /* 0x000fe200078efcff */
[----:B------:R-:W-:-:S03]  /*c2510*/  ULDC UR43, c[0x0][0x22c] ;  /* 0x00008b00002b7ab9 */ /* 0x000fc60000000800 */
[----:B------:R-:W-:-:S04]  /*c2520*/  LOP3.LUT R12, R12, 0xffffff7f, RZ, 0xc0, !PT ;  /* 0xffffff7f0c0c7812 */ /* 0x000fc800078ec0ff */
[----:B------:R-:W-:-:S04]  /*c2530*/  @P4 LOP3.LUT R12, R12, 0x80, RZ, 0xfc, !PT ;  /* 0x000000800c0c4812 */ /* 0x000fc800078efcff */
[----:B------:R-:W-:-:S04]  /*c2540*/  LOP3.LUT R12, R12, 0xffffffbf, RZ, 0xc0, !PT ;  /* 0xffffffbf0c0c7812 */ /* 0x000fc800078ec0ff */
[----:B------:R-:W-:Y:S02]  /*c2550*/  @P0 LOP3.LUT R12, R12, 0x40, RZ, 0xfc, !PT ;  /* 0x000000400c0c0812 */ /* 0x000fe400078efcff */
[----:B------:R-:W-:Y:S02]  /*c2560*/  ISETP.LT.AND P0, PT, R14, UR40, !P3 ;  /* 0x000000280e007c0c */ /* 0x000fe4000df01270 */
[----:B------:R-:W-:Y:S02]  /*c2570*/  ISETP.LT.AND P4, PT, R16, UR51, !P3 ;  /* 0x0000003310007c0c */ /* 0x000fe4000df81270 */
[----:B------:R-:W-:Y:S02]  /*c2580*/  LOP3.LUT R12, R12, 0xffffffdf, RZ, 0xc0, !PT ;  /* 0xffffffdf0c0c7812 */ /* 0x000fe400078ec0ff */
[----:B------:R-:W-:Y:S01]  /*c2590*/  LOP3.LUT P2, RZ, R3, 0x10, RZ, 0xc0, !PT ;  /* 0x0000001003ff7812 */ /* 0x000fe2000784c0ff */
[----:B------:R-:W-:Y:S01]  /*c25a0*/  ULDC UR40, c[0x0][0x22c] ;  /* 0x00008b0000287ab9 */ /* 0x000fe20000000800 */
[----:B------:R-:W-:-:S05]  /*c25b0*/  ULDC UR51, c[0x0][0x22c] ;  /* 0x00008b0000337ab9 */ /* 0x000fca0000000800 */
[----:B------:R-:W-:-:S04]  /*c25c0*/  @P0 LOP3.LUT R12, R12, 0x20, RZ, 0xfc, !PT ;  /* 0x000000200c0c0812 */ /* 0x000fc800078efcff */
[----:B------:R-:W-:Y:S02]  /*c25d0*/  LOP3.LUT R12, R12, 0xffffffef, RZ, 0xc0, !PT ;  /* 0xffffffef0c0c7812 */ /* 0x000fe400078ec0ff */
[----:B------:R-:W-:Y:S02]  /*c25e0*/  ISETP.LT.AND P3, PT, R17, UR49, !P3 ;  /* 0x0000003111007c0c */ /* 0x000fe4000df61270 */
[----:B------:R-:W-:Y:S01]  /*c25f0*/  LOP3.LUT P0, RZ, R3, 0x8, RZ, 0xc0, !PT ;  /* 0x0000000803ff7812 */ /* 0x000fe2000780c0ff */
[----:B------:R-:W-:Y:S01]  /*c2600*/  ULDC UR49, c[0x0][0x22c] ;  /* 0x00008b0000317ab9 */ /* 0x000fe20000000800 */
[----:B------:R-:W-:-:S04]  /*c2610*/  @P5 LOP3.LUT R12, R12, 0x10, RZ, 0xfc, !PT ;  /* 0x000000100c0c5812 */ /* 0x000fc800078efcff */
[----:B------:R-:W-:Y:S02]  /*c2620*/  LOP3.LUT R12, R12, 0xfffffff7, RZ, 0xc0, !PT ;  /* 0xfffffff70c0c7812 */ /* 0x000fe400078ec0ff */
[----:B------:R-:W-:Y:S01]  /*c2630*/  ISETP.LT.AND P5, PT, R14, UR42, !P1 ;  /* 0x0000002a0e007c0c */ /* 0x000fe2000cfa1270 */
[----:B------:R-:W-:Y:S01]  /*c2640*/  ULDC UR42, c[0x0][0x22c] ;  /* 0x00008b00002a7ab9 */ /* 0x000fe20000000800 */
[----:B------:R-:W-:-:S04]  /*c2650*/  @P4 LOP3.LUT R12, R12, 0x8, RZ, 0xfc, !PT ;  /* 0x000000080c0c4812 */ /* 0x000fc800078efcff */
[----:B------:R-:W-:-:S04]  /*c2660*/  LOP3.LUT R12, R12, 0xfffffffb, RZ, 0xc0, !PT ;  /* 0xfffffffb0c0c7812 */ /* 0x000fc800078ec0ff */
[----:B------:R-:W-:Y:S02]  /*c2670*/  @P3 LOP3.LUT R12, R12, 0x4, RZ, 0xfc, !PT ;  /* 0x000000040c0c3812 */ /* 0x000fe400078efcff */
[----:B------:R-:W-:Y:S01]  /*c2680*/  ISETP.LT.AND P3, PT, R15, UR57, !P1 ;  /* 0x000000390f007c0c */ /* 0x000fe2000cf61270 */
[----:B------:R-:W-:Y:S01]  /*c2690*/  ULDC UR57, c[0x0][0x228] ;  /* 0x00008a0000397ab9 */ /* 0x000fe20000000800 */
[----:B------:R-:W-:-:S04]  /*c26a0*/  LOP3.LUT R12, R12, 0xfffffffd, RZ, 0xc0, !PT ;  /* 0xfffffffd0c0c7812 */ /* 0x000fc800078ec0ff */
[----:B------:R-:W-:Y:S02]  /*c26b0*/  @P5 LOP3.LUT R12, R12, 0x2, RZ, 0xfc, !PT ;  /* 0x000000020c0c5812 */ /* 0x000fe400078efcff */
[----:B------:R-:W-:Y:S02]  /*c26c0*/  ISETP.LT.AND P5, PT, R16, UR55, !P1 ;  /* 0x0000003710007c0c */ /* 0x000fe4000cfa1270 */
[----:B------:R-:W-:Y:S01]  /*c26d0*/  LOP3.LUT P4, RZ, R3, 0x4, RZ, 0xc0, !PT ;  /* 0x0000000403ff7812 */ /* 0x000fe2000788c0ff */
[----:B------:R-:W-:Y:S01]  /*c26e0*/  ULDC UR55, c[0x0][0x22c] ;  /* 0x00008b0000377ab9 */ /* 0x000fe20000000800 */
[----:B------:R-:W-:-:S04]  /*c26f0*/  LOP3.LUT R12, R12, 0xfffffffe, RZ, 0xc0, !PT ;  /* 0xfffffffe0c0c7812 */ /* 0x000fc800078ec0ff */
[----:B------:R-:W-:Y:S02]  /*c2700*/  @P3 LOP3.LUT R12, R12, 0x1, RZ, 0xfc, !PT ;  /* 0x000000010c0c3812 */ /* 0x000fe400078efcff */
[----:B------:R-:W-:Y:S02]  /*c2710*/  ISETP.LT.AND P3, PT, R17, UR53, !P1 ;  /* 0x0000003511007c0c */ /* 0x000fe4000cf61270 */
[----:B------:R-:W-:Y:S01]  /*c2720*/  LOP3.LUT P1, RZ, R3, 0x2, RZ, 0xc0, !PT ;  /* 0x0000000203ff7812 */ /* 0x000fe2000782c0ff */
[----:B------:R-:W-:Y:S01]  /*c2730*/  ULDC UR53, c[0x0][0x22c] ;  /* 0x00008b0000357ab9 */ /* 0x000fe20000000800 */
[----:B--2---:R-:W-:-:S04]  /*c2740*/  LOP3.LUT R11, R11, 0x7fffffff, RZ, 0xc0, !PT ;  /* 0x7fffffff0b0b7812 */ /* 0x004fc800078ec0ff */
[----:B------:R-:W-:-:S04]  /*c2750*/  @P5 LOP3.LUT R11, R11, 0x80000000, RZ, 0xfc, !PT ;  /* 0x800000000b0b5812 */ /* 0x000fc800078efcff */
[----:B------:R-:W-:-:S04]  /*c2760*/  LOP3.LUT R11, R11, 0xbfffffff, RZ, 0xc0, !PT ;  /* 0xbfffffff0b0b7812 */ /* 0x000fc800078ec0ff */
[----:B------:R-:W-:Y:S02]  /*c2770*/  @P3 LOP3.LUT R11, R11, 0x40000000, RZ, 0xfc, !PT ;  /* 0x400000000b0b3812 */ /* 0x000fe400078efcff */
[----:B------:R-:W-:Y:S02]  /*c2780*/  ISETP.LT.AND P3, PT, R14, UR44, !P2 ;  /* 0x0000002c0e007c0c */ /* 0x000fe4000d761270 */
[----:B------:R-:W-:Y:S02]  /*c2790*/  ISETP.LT.AND P5, PT, R15, UR56, !P2 ;  /* 0x000000380f007c0c */ /* 0x000fe4000d7a1270 */
[----:B------:R-:W-:Y:S02]  /*c27a0*/  LOP3.LUT R9, R9, 0x7fffffff, RZ, 0xc0, !PT ;  /* 0x7fffffff09097812 */ /* 0x000fe400078ec0ff */
[----:B------:R-:W-:Y:S01]  /*c27b0*/  LOP3.LUT R11, R11, 0xdfffffff, RZ, 0xc0, !PT ;  /* 0xdfffffff0b0b7812 */ /* 0x000fe200078ec0ff */
[----:B------:R-:W-:Y:S01]  /*c27c0*/  ULDC UR44, c[0x0][0x22c] ;  /* 0x00008b00002c7ab9 */ /* 0x000fe20000000800 */
[----:B------:R-:W-:-:S05]  /*c27d0*/  ULDC UR56, c[0x0][0x22c] ;  /* 0x00008b0000387ab9 */ /* 0x000fca0000000800 */
[----:B------:R-:W-:-:S04]  /*c27e0*/  @P3 LOP3.LUT R11, R11, 0x20000000, RZ, 0xfc, !PT ;  /* 0x200000000b0b3812 */ /* 0x000fc800078efcff */
[----:B------:R-:W-:-:S04]  /*c27f0*/  LOP3.LUT R11, R11, 0xefffffff, RZ, 0xc0, !PT ;  /* 0xefffffff0b0b7812 */ /* 0x000fc800078ec0ff */
[----:B------:R-:W-:Y:S02]  /*c2800*/  @P5 LOP3.LUT R11, R11, 0x10000000, RZ, 0xfc, !PT ;  /* 0x100000000b0b5812 */ /* 0x000fe400078efcff */
[----:B------:R-:W-:Y:S02]  /*c2810*/  ISETP.LT.AND P5, PT, R16, UR59, !P2 ;  /* 0x0000003b10007c0c */ /* 0x000fe4000d7a1270 */
[----:B------:R-:W-:Y:S02]  /*c2820*/  ISETP.LT.AND P2, PT, R17, UR57, !P2 ;  /* 0x0000003911007c0c */ /* 0x000fe4000d741270 */
[----:B------:R-:W-:Y:S02]  /*c2830*/  LOP3.LUT P3, RZ, R3, 0x1, RZ, 0xc0, !PT ;  /* 0x0000000103ff7812 */ /* 0x000fe4000786c0ff */
[----:B------:R-:W-:Y:S01]  /*c2840*/  LOP3.LUT R11, R11, 0xf7ffffff, RZ, 0xc0, !PT ;  /* 0xf7ffffff0b0b7812 */ /* 0x000fe200078ec0ff */
[----:B------:R-:W-:Y:S01]  /*c2850*/  ULDC UR57, c[0x0][0x22c] ;  /* 0x00008b0000397ab9 */ /* 0x000fe20000000800 */
[----:B------:R-:W-:-:S05]  /*c2860*/  ULDC UR59, c[0x0][0x22c] ;  /* 0x00008b00003b7ab9 */ /* 0x000fca0000000800 */
[----:B------:R-:W-:Y:S02]  /*c2870*/  @P5 LOP3.LUT R11, R11, 0x8000000, RZ, 0xfc, !PT ;  /* 0x080000000b0b5812 */ /* 0x000fe400078efcff */
[----:B------:R-:W-:Y:S01]  /*c2880*/  ISETP.LT.AND P5, PT, R14, UR46, !P0 ;  /* 0x0000002e0e007c0c */ /* 0x000fe2000c7a1270 */
[----:B------:R-:W-:Y:S01]  /*c2890*/  ULDC UR46, c[0x0][0x228] ;  /* 0x00008a00002e7ab9 */ /* 0x000fe20000000800 */
[----:B------:R-:W-:-:S04]  /*c28a0*/  LOP3.LUT R11, R11, 0xfbffffff, RZ, 0xc0, !PT ;  /* 0xfbffffff0b0b7812 */ /* 0x000fc800078ec0ff */
[----:B------:R-:W-:-:S04]  /*c28b0*/  @P2 LOP3.LUT R11, R11, 0x4000000, RZ, 0xfc, !PT ;  /* 0x040000000b0b2812 */ /* 0x000fc800078efcff */
[----:B------:R-:W-:-:S04]  /*c28c0*/  LOP3.LUT R11, R11, 0xfdffffff, RZ, 0xc0, !PT ;  /* 0xfdffffff0b0b7812 */ /* 0x000fc800078ec0ff */
[----:B------:R-:W-:Y:S02]  /*c28d0*/  @P5 LOP3.LUT R11, R11, 0x2000000, RZ, 0xfc, !PT ;  /* 0x020000000b0b5812 */ /* 0x000fe400078efcff */
[----:B------:R-:W-:Y:S02]  /*c28e0*/  ISETP.LT.AND P5, PT, R15, UR46, !P0 ;  /* 0x0000002e0f007c0c */ /* 0x000fe4000c7a1270 */
[----:B------:R-:W-:Y:S02]  /*c28f0*/  LOP3.LUT P2, RZ, R2, 0x80000000, RZ, 0xc0, !PT ;  /* 0x8000000002ff7812 */ /* 0x000fe4000784c0ff */
[----:B------:R-:W-:Y:S02]  /*c2900*/  LOP3.LUT R3, R3, 0x7fffffff, RZ, 0xc0, !PT ;  /* 0x7fffffff03037812 */ /* 0x000fe400078ec0ff */
[----:B------:R-:W-:Y:S01]  /*c2910*/  LOP3.LUT R11, R11, 0xfeffffff, RZ, 0xc0, !PT ;  /* 0xfeffffff0b0b7812 */ /* 0x000fe200078ec0ff */
[----:B------:R-:W-:-:S06]  /*c2920*/  ULDC UR46, c[0x0][0x22c] ;  /* 0x00008b00002e7ab9 */ /* 0x000fcc0000000800 */
[----:B------:R-:W-:Y:S02]  /*c2930*/  @P5 LOP3.LUT R11, R11, 0x1000000, RZ, 0xfc, !PT ;  /* 0x010000000b0b5812 */ /* 0x000fe400078efcff */
[----:B------:R-:W-:Y:S02]  /*c2940*/  ISETP.LT.AND P5, PT, R16, UR61, !P0 ;  /* 0x0000003d10007c0c */ /* 0x000fe4000c7a1270 */
[----:B------:R-:W-:Y:S01]  /*c2950*/  ISETP.LT.AND P0, PT, R17, UR60, !P0 ;  /* 0x0000003c11007c0c */ /* 0x000fe2000c701270 */
[----:B------:R-:W-:Y:S01]  /*c2960*/  ULDC UR61, c[0x0][0x228] ;  /* 0x00008a00003d7ab9 */ /* 0x000fe20000000800 */
[----:B------:R-:W-:Y:S01]  /*c2970*/  LOP3.LUT R11, R11, 0xff7fffff, RZ, 0xc0, !PT ;  /* 0xff7fffff0b0b7812 */ /* 0x000fe200078ec0ff */
[----:B------:R-:W-:-:S08]  /*c2980*/  ULDC UR60, c[0x0][0x228] ;  /* 0x00008a00003c7ab9 */ /* 0x000fd00000000800 */
[----:B------:R-:W-:Y:S02]  /*c2990*/  @P5 LOP3.LUT R11, R11, 0x800000, RZ, 0xfc, !PT ;  /* 0x008000000b0b5812 */ /* 0x000fe400078efcff */
[----:B------:R-:W-:Y:S01]  /*c29a0*/  ISETP.LT.AND P5, PT, R14, UR48, !P4 ;  /* 0x000000300e007c0c */ /* 0x000fe2000e7a1270 */
[----:B------:R-:W-:Y:S01]  /*c29b0*/  ULDC UR48, c[0x0][0x22c] ;  /* 0x00008b0000307ab9 */ /* 0x000fe20000000800 */
[----:B------:R-:W-:-:S04]  /*c29c0*/  LOP3.LUT R11, R11, 0xffbfffff, RZ, 0xc0, !PT ;  /* 0xffbfffff0b0b7812 */ /* 0x000fc800078ec0ff */
[----:B------:R-:W-:Y:S02]  /*c29d0*/  @P0 LOP3.LUT R11, R11, 0x400000, RZ, 0xfc, !PT ;  /* 0x004000000b0b0812 */ /* 0x000fe400078efcff */
[----:B------:R-:W-:Y:S01]  /*c29e0*/  ISETP.LT.AND P0, PT, R15, UR61, !P4 ;  /* 0x0000003d0f007c0c */ /* 0x000fe2000e701270 */
[----:B------:R-:W-:Y:S01]  /*c29f0*/  ULDC UR61, c[0x0][0x228] ;  /* 0x00008a00003d7ab9 */ /* 0x000fe20000000800 */
[----:B------:R-:W-:-:S04]  /*c2a00*/  LOP3.LUT R11, R11, 0xffdfffff, RZ, 0xc0, !PT ;  /* 0xffdfffff0b0b7812 */ /* 0x000fc800078ec0ff */
        /* <DEDUP_REMOVED lines=9> */
[----:B------:R-:W-:Y:S02]  /*c2aa0*/  ISETP.LT.AND P5, PT, R14, UR50, !P1 ;  /* 0x000000320e007c0c */ /* 0x000fe4000cfa1270 */
[----:B------:R-:W-:Y:S01]  /*c2ab0*/  LOP3.LUT P0, RZ, R2, 0x40000000, RZ, 0xc0, !PT ;  /* 0x4000000002ff7812 */ /* 0x000fe2000780c0ff */
[----:B------:R-:W-:Y:S01]  /*c2ac0*/  ULDC UR50, c[0x0][0x228] ;  /* 0x00008a0000327ab9 */ /* 0x000fe20000000800 */
[----:B------:R-:W-:-:S04]  /*c2ad0*/  LOP3.LUT R11, R11, 0xfffbffff, RZ, 0xc0, !PT ;  /* 0xfffbffff0b0b7812 */ /* 0x000fc800078ec0ff */
        /* <DEDUP_REMOVED lines=10> */
[----:B------:R-:W-:Y:S01]  /*c2b80*/  LOP3.LUT R11, R11, 0xffff7fff, RZ, 0xc0, !PT ;  /* 0xffff7fff0b0b7812 */ /* 0x000fe200078ec0ff */
[----:B------:R-:W-:-:S03]  /*c2b90*/  ULDC UR9, c[0x0][0x22c] ;  /* 0x00008b0000097ab9 */ /* 0x000fc60000000800 */
        /* <DEDUP_REMOVED lines=45> */
[----:B------:R-:W-:-:S04]  /*c2e70*/  LOP3.LUT R11, R11, 0xfffffff7, RZ, 0xc0, !PT ;  /* 0xfffffff70b0b7812 */ /* 0x000fc800078ec0ff */
[----:B------:R-:W-:Y:S02]  /*c2e80*/  @P4 LOP3.LUT R11, R11, 0x8, RZ, 0xfc, !PT ;  /* 0x000000080b0b4812 */ /* 0x000fe400078efcff */
[----:B------:R-:W-:Y:S01]  /*c2e90*/  ISETP.LT.AND P4, PT, R16, UR34, !P0 ;  /* 0x0000002210007c0c */ /* 0x000fe2000c781270 */
[----:B------:R-:W-:Y:S01]  /*c2ea0*/  ULDC.64 UR34, c[0x0][0x228] ;  /* 0x00008a0000227ab9 */ /* 0x000fe20000000a00 */
        /* <DEDUP_REMOVED lines=16> */
[----:B------:R-:W-:-:S04]  /*c2fb0*/  ULDC UR14, c[0x0][0x228] ;  /* 0x00008a00000e7ab9 */ /* 0x000fc80000000800 */
        /* <DEDUP_REMOVED lines=133> */
[----:B------:R-:W-:-:S05]  /*c3810*/  ISETP.LT.AND P4, PT, R14, UR30, !P1 ;  /* 0x0000001e0e007c0c */ /* 0x000fca000cf81270 */
[----:B------:R-:W-:Y:S02]  /*c3820*/  @P5 LOP3.LUT R7, R7, 0x80000000, RZ, 0xfc, !PT ;  /* 0x8000000007075812 */ /* 0x000fe400078efcff */
[----:B------:R-:W-:Y:S02]  /*c3830*/  ISETP.LT.AND P5, PT, R17, UR10, !P3 ;  /* 0x0000000a11007c0c */ /* 0x000fe4000dfa1270 */
[----:B------:R-:W-:Y:S01]  /*c3840*/  LOP3.LUT P1, RZ, R2, 0x20000, RZ, 0xc0, !PT ;  /* 0x0002000002ff7812 */ /* 0x000fe2000782c0ff */
[----:B------:R-:W-:Y:S01]  /*c3850*/  ULDC UR30, c[0x0][0x228] ;  /* 0x00008a00001e7ab9 */ /* 0x000fe20000000800 */
[----:B------:R-:W-:Y:S01]  /*c3860*/  LOP3.LUT R7, R7, 0xbfffffff, RZ, 0xc0, !PT ;  /* 0xbfffffff07077812 */ /* 0x000fe200078ec0ff */
[----:B------:R-:W-:-:S03]  /*c3870*/  ULDC UR10, c[0x0][0x228] ;  /* 0x00008a00000a7ab9 */ /* 0x000fc60000000800 */
        /* <DEDUP_REMOVED lines=254> */
[----:B------:R-:W-:-:S04]  /*c4860*/  @P0 LOP3.LUT R8, R8, 0x4, RZ, 0xfc, !PT ;  /* 0x0000000408080812 */ /* 0x000fc800078efcff */
[----:B------:R-:W-:-:S04]  /*c4870*/  LOP3.LUT R8, R8, 0xfffffffd, RZ, 0xc0, !PT ;  /* 0xfffffffd08087812 */ /* 0x000fc800078ec0ff */
[----:B------:R-:W-:Y:S02]  /*c4880*/  @P5 LOP3.LUT R8, R8, 0x2, RZ, 0xfc, !PT ;  /* 0x0000000208085812 */ /* 0x000fe400078efcff */
[----:B------:R-:W-:Y:S02]  /*c4890*/  ISETP.LT.AND P5, PT, R15, UR8, !P1 ;  /* 0x000000080f007c0c */ /* 0x000fe4000cfa1270 */
[----:B------:R-:W-:Y:S02]  /*c48a0*/  ISETP.LT.AND P0, PT, R16, UR30, !P1 ;  /* 0x0000001e10007c0c */ /* 0x000fe4000cf01270 */
[----:B------:R-:W-:Y:S01]  /*c48b0*/  ISETP.LT.AND P1, PT, R14, UR16, !P1 ;  /* 0x000000100e007c0c */ /* 0x000fe2000cf21270 */
[----:B------:R-:W-:Y:S01]  /*c48c0*/  ULDC UR16, c[0x0][0x228] ;  /* 0x00008a0000107ab9 */ /* 0x000fe20000000800 */
        /* <DEDUP_REMOVED lines=8> */
[----:B------:R-:W-:Y:S02]  /*c4950*/  @P0 LOP3.LUT R8, R8, 0x1, RZ, 0xfc, !PT ;  /* 0x0000000108080812 */ /* 0x000fe400078efcff */
        /* <DEDUP_REMOVED lines=11> */
[----:B------:R-:W-:Y:S01]  /*c4a10*/  LOP3.LUT P1, RZ, R2, 0x1, RZ, 0xc0, !PT ;  /* 0x0000000102ff7812 */ /* 0x000fe2000782c0ff */
[----:B------:R-:W-:-:S04]  /*c4a20*/  ULDC UR24, c[0x0][0x228] ;  /* 0x00008a0000187ab9 */ /* 0x000fc80000000800 */
[----:B------:R-:W-:-:S04]  /*c4a30*/  @P5 LOP3.LUT R6, R6, 0x8000000, RZ, 0xfc, !PT ;  /* 0x0800000006065812 */ /* 0x000fc800078efcff */
[----:B------:R-:W-:-:S04]  /*c4a40*/  LOP3.LUT R6, R6, 0xfbffffff, RZ, 0xc0, !PT ;  /* 0xfbffffff06067812 */ /* 0x000fc800078ec0ff */
[----:B------:R-:W-:Y:S02]  /*c4a50*/  @P4 LOP3.LUT R6, R6, 0x4000000, RZ, 0xfc, !PT ;  /* 0x0400000006064812 */ /* 0x000fe400078efcff */
[----:B------:R-:W-:Y:S01]  /*c4a60*/  ISETP.LT.AND P4, PT, R17, UR14, !P3 ;  /* 0x0000000e11007c0c */ /* 0x000fe2000df81270 */
[----:B------:R-:W-:Y:S01]  /*c4a70*/  ULDC UR14, c[0x0][0x228] ;  /* 0x00008a00000e7ab9 */ /* 0x000fe20000000800 */
[----:B------:R-:W-:-:S11]  /*c4a80*/  LOP3.LUT R6, R6, 0xfdffffff, RZ, 0xc0, !PT ;  /* 0xfdffffff06067812 */ /* 0x000fd600078ec0ff */
[----:B------:R-:W-:Y:S02]  /*c4a90*/  @P4 LOP3.LUT R6, R6, 0x2000000, RZ, 0xfc, !PT ;  /* 0x0200000006064812 */ /* 0x000fe400078efcff */
[----:B------:R-:W-:Y:S01]  /*c4aa0*/  ISETP.LT.AND P4, PT, R16, UR50, !P3 ;  /* 0x0000003210007c0c */ /* 0x000fe2000df81270 */
[----:B------:R-:W-:Y:S01]  /*c4ab0*/  ULDC UR50, c[0x0][0x228] ;  /* 0x00008a0000327ab9 */ /* 0x000fe20000000800 */
[----:B------:R-:W-:-:S11]  /*c4ac0*/  LOP3.LUT R6, R6, 0xfeffffff, RZ, 0xc0, !PT ;  /* 0xfeffffff06067812 */ /* 0x000fd600078ec0ff */
[----:B------:R-:W-:Y:S02]  /*c4ad0*/  @P4 LOP3.LUT R6, R6, 0x1000000, RZ, 0xfc, !PT ;  /* 0x0100000006064812 */ /* 0x000fe400078efcff */
[----:B------:R-:W-:Y:S02]  /*c4ae0*/  ISETP.LT.AND P4, PT, R15, UR58, !P3 ;  /* 0x0000003a0f007c0c */ /* 0x000fe4000df81270 */
[----:B------:R-:W-:Y:S01]  /*c4af0*/  ISETP.LT.AND P3, PT, R14, UR60, !P3 ;  /* 0x0000003c0e007c0c */ /* 0x000fe2000df61270 */
[----:B------:R-:W-:Y:S01]  /*c4b00*/  ULDC UR60, c[0x0][0x228] ;  /* 0x00008a00003c7ab9 */ /* 0x000fe20000000800 */
[----:B------:R-:W-:Y:S01]  /*c4b10*/  LOP3.LUT R6, R6, 0xff7fffff, RZ, 0xc0, !PT ;  /* 0xff7fffff06067812 */ /* 0x000fe200078ec0ff */
[----:B------:R-:W-:-:S08]  /*c4b20*/  ULDC UR58, c[0x0][0x228] ;  /* 0x00008a00003a7ab9 */ /* 0x000fd00000000800 */
        /* <DEDUP_REMOVED lines=35> */
[----:B------:R-:W-:Y:S02]  /*c4d60*/  ISETP.LT.AND P0, PT, R17, UR24, !P1 ;  /* 0x0000001811007c0c */ /* 0x000fe4000cf01270 */
[C---:B------:R-:W-:Y:S02]  /*c4d70*/  LOP3.LUT P2, RZ, R20.reuse, 0x4, RZ, 0xc0, !PT ;  /* 0x0000000414ff7812 */ /* 0x040fe4000784c0ff */
[----:B------:R-:W-:Y:S02]  /*c4d80*/  LOP3.LUT P3, RZ, R20, 0x8, RZ, 0xc0, !PT ;  /* 0x0000000814ff7812 */ /* 0x000fe4000786c0ff */
[----:B------:R-:W-:Y:S01]  /*c4d90*/  LOP3.LUT R6, R6, 0xffffdfff, RZ, 0xc0, !PT ;  /* 0xffffdfff06067812 */ /* 0x000fe200078ec0ff */
[----:B------:R-:W-:-:S06]  /*c4da0*/  ULDC UR24, c[0x0][0x228] ;  /* 0x00008a0000187ab9 */ /* 0x000fcc0000000800 */
        /* <DEDUP_REMOVED lines=10> */
[----:B------:R-:W-:Y:S02]  /*c4e50*/  @P0 LOP3.LUT R6, R6, 0x800, RZ, 0xfc, !PT ;  /* 0x0000080006060812 */ /* 0x000fe400078efcff */
[----:B------:R-:W-:Y:S02]  /*c4e60*/  LOP3.LUT P0, RZ, R20, 0x2, RZ, 0xc0, !PT ;  /* 0x0000000214ff7812 */ /* 0x000fe4000780c0ff */
[----:B------:R-:W-:-:S04]  /*c4e70*/  LOP3.LUT R6, R6, 0xfffffbff, RZ, 0xc0, !PT ;  /* 0xfffffbff06067812 */ /* 0x000fc800078ec0ff */
[----:B------:R-:W-:Y:S02]  /*c4e80*/  @P1 LOP3.LUT R6, R6, 0x400, RZ, 0xfc, !PT ;  /* 0x0000040006061812 */ /* 0x000fe400078efcff */
[----:B------:R-:W-:Y:S02]  /*c4e90*/  ISETP.LT.AND P1, PT, R17, UR58, !P0 ;  /* 0x0000003a11007c0c */ /* 0x000fe4000c721270 */
[----:B------:R-:W-:Y:S01]  /*c4ea0*/  LOP3.LUT P4, RZ, R20, 0x10, RZ, 0xc0, !PT ;  /* 0x0000001014ff7812 */ /* 0x000fe2000788c0ff */
[----:B------:R-:W-:Y:S01]  /*c4eb0*/  ULDC UR58, c[0x0][0x228] ;  /* 0x00008a00003a7ab9 */ /* 0x000fe20000000800 */
[----:B------:R-:W-:-:S09]  /*c4ec0*/  LOP3.LUT R6, R6, 0xfffffdff, RZ, 0xc0, !PT ;  /* 0xfffffdff06067812 */ /* 0x000fd200078ec0ff */
        /* <DEDUP_REMOVED lines=42> */
[----:B------:R-:W-:Y:S01]  /*c5170*/  @P1 LOP3.LUT R5, R5, 0x80000000, RZ, 0xfc, !PT ;  /* 0x8000000005051812 */ /* 0x000fe200078efcff */
[----:B------:R-:W-:-:S03]  /*c5180*/  ULDC UR60, c[0x0][0x228] ;  /* 0x00008a00003c7ab9 */ /* 0x000fc60000000800 */
[----:B------:R-:W-:-:S04]  /*c5190*/  LOP3.LUT R5, R5, 0xbfffffff, RZ, 0xc0, !PT ;  /* 0xbfffffff05057812 */ /* 0x000fc800078ec0ff */
[----:B------:R-:W-:Y:S02]  /*c51a0*/  @P0 LOP3.LUT R5, R5, 0x40000000, RZ, 0xfc, !PT ;  /* 0x4000000005050812 */ /* 0x000fe400078efcff */
[----:B------:R-:W-:Y:S02]  /*c51b0*/  ISETP.LT.AND P0, PT, R17, UR10, !P3 ;  /* 0x0000000a11007c0c */ /* 0x000fe4000df01270 */
[----:B------:R-:W-:Y:S02]  /*c51c0*/  ISETP.LT.AND P2, PT, R16, UR18, !P3 ;  /* 0x0000001210007c0c */ /* 0x000fe4000df41270 */
[----:B------:R-:W-:Y:S02]  /*c51d0*/  ISETP.LT.AND P1, PT, R15, UR24, !P3 ;  /* 0x000000180f007c0c */ /* 0x000fe4000df21270 */
[----:B------:R-:W-:Y:S01]  /*c51e0*/  LOP3.LUT R5, R5, 0xdfffffff, RZ, 0xc0, !PT ;  /* 0xdfffffff05057812 */ /* 0x000fe200078ec0ff */
[----:B------:R-:W-:Y:S01]  /*c51f0*/  ULDC UR10, c[0x0][0x228] ;  /* 0x00008a00000a7ab9 */ /* 0x000fe20000000800 */
[----:B------:R-:W-:Y:S01]  /*c5200*/  ULDC UR18, c[0x0][0x228] ;  /* 0x00008a0000127ab9 */ /* 0x000fe20000000800 */
[----:B------:R-:W-:-:S04]  /*c5210*/  ULDC UR24, c[0x0][0x228] ;  /* 0x00008a0000187ab9 */ /* 0x000fc80000000800 */
[----:B------:R-:W-:-:S04]  /*c5220*/  @P0 LOP3.LUT R5, R5, 0x20000000, RZ, 0xfc, !PT ;  /* 0x2000000005050812 */ /* 0x000fc800078efcff */
        /* <DEDUP_REMOVED lines=57> */
[----:B------:R-:W-:Y:S01]  /*c55c0*/  ULDC UR33, c[0x0][0x228] ;  /* 0x00008a0000217ab9 */ /* 0x000fe20000000800 */
        /* <DEDUP_REMOVED lines=18> */
[----:B------:R-:W-:-:S03]  /*c56f0*/  ULDC UR31, c[0x0][0x228] ;  /* 0x00008a00001f7ab9 */ /* 0x000fc60000000800 */
        /* <DEDUP_REMOVED lines=37> */
[----:B------:R-:W3:Y:S04]  /*c5950*/  LDL.LU R4, [R1+0x312c] ;  /* 0x00312c0001047983 */ /* 0x000ee80000300800 */
[----:B------:R-:W4:Y:S01]  /*c5960*/  LDL.LU R26, [R1+0x158] ;  /* 0x00015800011a7983 */ /* 0x000f220000300800 */
[----:B------:R-:W-:Y:S02]  /*c5970*/  ISETP.LT.AND P1, PT, R15, UR8, !P0 ;  /* 0x000000080f007c0c */ /* 0x000fe4000c721270 */
[----:B------:R-:W-:-:S02]  /*c5980*/  ISETP.LT.AND P3, PT, R17, UR61, !P0 ;  /* 0x0000003d11007c0c */ /* 0x000fc4000c761270 */
[----:B------:R-:W-:Y:S02]  /*c5990*/  ISETP.LT.AND P2, PT, R16, UR34, !P0 ;  /* 0x0000002210007c0c */ /* 0x000fe4000c741270 */
[----:B------:R-:W-:Y:S02]  /*c59a0*/  ISETP.LT.AND P0, PT, R14, UR16, !P0 ;  /* 0x000000100e007c0c */ /* 0x000fe4000c701270 */
[----:B------:R-:W-:Y:S01]  /*c59b0*/  LOP3.LUT R5, R5, 0xfffffffd, RZ, 0xc0, !PT ;  /* 0xfffffffd05057812 */ /* 0x000fe200078ec0ff */
[----:B------:R-:W-:Y:S01]  /*c59c0*/  ULDC UR16, c[0x0][0x228] ;  /* 0x00008a0000107ab9 */ /* 0x000fe20000000800 */
[----:B------:R-:W-:Y:S01]  /*c59d0*/  ULDC UR34, c[0x0][0x228] ;  /* 0x00008a0000227ab9 */ /* 0x000fe20000000800 */
[----:B------:R-:W-:Y:S01]  /*c59e0*/  ULDC UR61, c[0x0][0x228] ;  /* 0x00008a00003d7ab9 */ /* 0x000fe20000000800 */
[----:B------:R-:W-:-:S03]  /*c59f0*/  ULDC UR8, c[0x0][0x228] ;  /* 0x00008a0000087ab9 */ /* 0x000fc60000000800 */
[----:B------:R-:W-:-:S04]  /*c5a00*/  @P3 LOP3.LUT R5, R5, 0x2, RZ, 0xfc, !PT ;  /* 0x0000000205053812 */ /* 0x000fc800078efcff */
[----:B------:R-:W-:-:S04]  /*c5a10*/  LOP3.LUT R5, R5, 0xfffffffe, RZ, 0xc0, !PT ;  /* 0xfffffffe05057812 */ /* 0x000fc800078ec0ff */
[----:B------:R-:W-:Y:S02]  /*c5a20*/  @P2 LOP3.LUT R5, R5, 0x1, RZ, 0xfc, !PT ;  /* 0x0000000105052812 */ /* 0x000fe400078efcff */
[----:B---3--:R-:W-:-:S04]  /*c5a30*/  LOP3.LUT R4, R4, 0x7fffffff, RZ, 0xc0, !PT ;  /* 0x7fffffff04047812 */ /* 0x008fc800078ec0ff */
[----:B------:R-:W-:-:S04]  /*c5a40*/  @P1 LOP3.LUT R4, R4, 0x80000000, RZ, 0xfc, !PT ;  /* 0x8000000004041812 */ /* 0x000fc800078efcff */
[----:B------:R-:W-:-:S04]  /*c5a50*/  LOP3.LUT R4, R4, 0xbfffffff, RZ, 0xc0, !PT ;  /* 0xbfffffff04047812 */ /* 0x000fc800078ec0ff */
[----:B------:R-:W-:Y:S02]  /*c5a60*/  @P0 LOP3.LUT R4, R4, 0x40000000, RZ, 0xfc, !PT ;  /* 0x4000000004040812 */ /* 0x000fe400078efcff */
[----:B--2---:R-:W-:Y:S01]  /*c5a70*/  ISETP.GE.AND P0, PT, R27, UR36, PT ;  /* 0x000000241b007c0c */ /* 0x004fe2000bf06270 */
        /* <DEDUP_REMOVED lines=37> */
[----:B--2---:R-:W-:Y:S02]  /*c5cd0*/  ISETP.GE.AND P0, PT, R27, UR37, PT ;  /* 0x000000251b007c0c */ /* 0x004fe4000bf06270 */
[----:B------:R-:W-:Y:S01]  /*c5ce0*/  LOP3.LUT R4, R4, 0xffdfffff, RZ, 0xc0, !PT ;  /* 0xffdfffff04047812 */ /* 0x000fe200078ec0ff */
[----:B------:R-:W2:Y:S01]  /*c5cf0*/  LDL.LU R27, [R1+0x12c] ;  /* 0x00012c00011b7983 */ /* 0x000ea20000300800 */
[----:B------:R-:W-:Y:S01]  /*c5d00*/  ULDC UR37, c[0x0][0x228] ;  /* 0x00008a0000257ab9 */ /* 0x000fe20000000800 */
        /* <DEDUP_REMOVED lines=92> */
[----:B------:R-:W2:Y:S04]  /*c62d0*/  LDL.LU R0, [R1+0x3128] ;  /* 0x0031280001007983 */ /* 0x000ea80000300800 */
        /* <DEDUP_REMOVED lines=13> */
[----:B--2---:R-:W-:-:S04]  /*c63b0*/  LOP3.LUT R0, R0, 0x7fffffff, RZ, 0xc0, !PT ;  /* 0x7fffffff00007812 */ /* 0x004fc800078ec0ff */
[----:B------:R-:W-:-:S04]  /*c63c0*/  @P1 LOP3.LUT R0, R0, 0x80000000, RZ, 0xfc, !PT ;  /* 0x8000000000001812 */ /* 0x000fc800078efcff */
[----:B------:R-:W-:-:S04]  /*c63d0*/  LOP3.LUT R0, R0, 0xbfffffff, RZ, 0xc0, !PT ;  /* 0xbfffffff00007812 */ /* 0x000fc800078ec0ff */
[----:B------:R-:W-:Y:S02]  /*c63e0*/  @P0 LOP3.LUT R0, R0, 0x40000000, RZ, 0xfc, !PT ;  /* 0x4000000000000812 */ /* 0x000fe400078efcff */
[----:B---3--:R-:W-:Y:S01]  /*c63f0*/  ISETP.GE.AND P0, PT, R26, UR40, PT ;  /* 0x000000281a007c0c */ /* 0x008fe2000bf06270 */
        /* <DEDUP_REMOVED lines=137> */
[----:B------:R-:W-:-:S02]  /*c6c90*/  ISETP.LT.AND P2, PT, R16, UR31, !P0 ;  /* 0x0000001f10007c0c */ /* 0x000fc4000c741270 */
[----:B------:R-:W-:Y:S02]  /*c6ca0*/  ISETP.LT.AND P0, PT, R14, UR40, !P0 ;  /* 0x000000280e007c0c */ /* 0x000fe4000c701270 */
[----:B------:R-:W-:Y:S02]  /*c6cb0*/  LOP3.LUT R0, R0, 0xfffffffd, RZ, 0xc0, !PT ;  /* 0xfffffffd00007812 */ /* 0x000fe400078ec0ff */
        /* <DEDUP_REMOVED lines=8> */
[----:B------:R-:W-:-:S04]  /*c6d40*/  @P3 LOP3.LUT R0, R0, 0x2, RZ, 0xfc, !PT ;  /* 0x0000000200003812 */ /* 0x000fc800078efcff */
[----:B------:R-:W-:Y:S02]  /*c6d50*/  LOP3.LUT R0, R0, 0xfffffffe, RZ, 0xc0, !PT ;  /* 0xfffffffe00007812 */ /* 0x000fe400078ec0ff */
[----:B------:R-:W-:Y:S02]  /*c6d60*/  LOP3.LUT R3, R3, 0xdfffffff, RZ, 0xc0, !PT ;  /* 0xdfffffff03037812 */ /* 0x000fe400078ec0ff */
[----:B------:R-:W-:Y:S02]  /*c6d70*/  @P2 LOP3.LUT R0, R0, 0x1, RZ, 0xfc, !PT ;  /* 0x0000000100002812 */ /* 0x000fe400078efcff */
[----:B--2---:R-:W-:Y:S01]  /*c6d80*/  ISETP.GE.AND P0, PT, R26, UR56, PT ;  /* 0x000000381a007c0c */ /* 0x004fe2000bf06270 */
[----:B------:R-:W-:Y:S01]  /*c6d90*/  ULDC UR56, c[0x0][0x228] ;  /* 0x00008a0000387ab9 */ /* 0x000fe20000000800 */
[----:B------:R-:W2:Y:S02]  /*c6da0*/  LDL.LU R26, [R1+0x7c] ;  /* 0x00007c00011a7983 */ /* 0x000ea40000300800 */
[----:B------:R-:W-:-:S02]  /*c6db0*/  ISETP.LT.AND P3, PT, R17, UR12, !P0 ;  /* 0x0000000c11007c0c */ /* 0x000fc4000c761270 */
        /* <DEDUP_REMOVED lines=54> */
[----:B------:R-:W3:Y:S01]  /*c7120*/  LDL.LU R27, [R1+0x38] ;  /* 0x00003800011b7983 */ /* 0x000ee20000300800 */
[----:B------:R-:W-:Y:S02]  /*c7130*/  LOP3.LUT R3, R3, 0xfffdffff, RZ, 0xc0, !PT ;  /* 0xfffdffff03037812 */ /* 0x000fe400078ec0ff */
[----:B------:R-:W-:Y:S02]  /*c7140*/  ISETP.LT.AND P3, PT, R17, UR8, !P0 ;  /* 0x0000000811007c0c */ /* 0x000fe4000c761270 */
[----:B------:R-:W-:Y:S02]  /*c7150*/  ISETP.LT.AND P2, PT, R16, UR33, !P0 ;  /* 0x0000002110007c0c */ /* 0x000fe4000c741270 */
[----:B------:R-:W-:Y:S01]  /*c7160*/  ISETP.LT.AND P1, PT, R15, UR36, !P0 ;  /* 0x000000240f007c0c */ /* 0x000fe2000c721270 */
[----:B------:R-:W4:Y:S01]  /*c7170*/  LDL.LU R25, [R1+0x34] ;  /* 0x0000340001197983 */ /* 0x000f220000300800 */
[----:B------:R-:W-:-:S07]  /*c7180*/  ULDC UR8, c[0x0][0x228] ;  /* 0x00008a0000087ab9 */ /* 0x000fce0000000800 */
        /* <DEDUP_REMOVED lines=16> */
[----:B------:R-:W-:Y:S01]  /*c7290*/  ISETP.LT.AND P2, PT, R16, UR53, !P0 ;  /* 0x0000003510007c0c */ /* 0x000fe2000c741270 */
[----:B------:R-:W-:Y:S01]  /*c72a0*/  ULDC UR30, c[0x0][0x228] ;  /* 0x00008a00001e7ab9 */ /* 0x000fe20000000800 */
[----:B------:R-:W-:-:S09]  /*c72b0*/  ULDC UR53, c[0x0][0x228] ;  /* 0x00008a0000357ab9 */ /* 0x000fd20000000800 */
        /* <DEDUP_REMOVED lines=16> */
[----:B------:R-:W-:-:S09]  /*c73c0*/  LOP3.LUT R3, R3, 0xfffffdff, RZ, 0xc0, !PT ;  /* 0xfffffdff03037812 */ /* 0x000fd200078ec0ff */
[----:B------:R-:W-:Y:S02]  /*c73d0*/  @P1 LOP3.LUT R3, R3, 0x200, RZ, 0xfc, !PT ;  /* 0x0000020003031812 */ /* 0x000fe400078efcff */
[----:B------:R-:W-:Y:S02]  /*c73e0*/  ISETP.LT.AND P1, PT, R15, UR50, !P0 ;  /* 0x000000320f007c0c */ /* 0x000fe4000c721270 */
[----:B------:R-:W-:Y:S02]  /*c73f0*/  LOP3.LUT R3, R3, 0xfffffeff, RZ, 0xc0, !PT ;  /* 0xfffffeff03037812 */ /* 0x000fe400078ec0ff */
[----:B------:R-:W-:Y:S02]  /*c7400*/  ISETP.LT.AND P2, PT, R14, UR42, !P0 ;  /* 0x0000002a0e007c0c */ /* 0x000fe4000c741270 */
[----:B------:R-:W-:Y:S02]  /*c7410*/  @P3 LOP3.LUT R3, R3, 0x100, RZ, 0xfc, !PT ;  /* 0x0000010003033812 */ /* 0x000fe400078efcff */
[----:B----4-:R-:W-:Y:S01]  /*c7420*/  ISETP.GE.AND P0, PT, R25, UR60, PT ;  /* 0x0000003c19007c0c */ /* 0x010fe2000bf06270 */
[----:B------:R-:W-:Y:S01]  /*c7430*/  ULDC UR60, c[0x0][0x22c] ;  /* 0x00008b00003c7ab9 */ /* 0x000fe20000000800 */
[----:B------:R-:W4:Y:S01]  /*c7440*/  LDL.LU R25, [R1+0x28] ;  /* 0x0000280001197983 */ /* 0x000f220000300800 */
[----:B------:R-:W-:-:S04]  /*c7450*/  LOP3.LUT R3, R3, 0xffffff7f, RZ, 0xc0, !PT ;  /* 0xffffff7f03037812 */ /* 0x000fc800078ec0ff */
[----:B------:R-:W-:Y:S02]  /*c7460*/  @P1 LOP3.LUT R3, R3, 0x80, RZ, 0xfc, !PT ;  /* 0x0000008003031812 */ /* 0x000fe400078efcff */
[----:B------:R-:W-:Y:S02]  /*c7470*/  ISETP.LT.AND P1, PT, R17, UR38, !P0 ;  /* 0x0000002611007c0c */ /* 0x000fe4000c721270 */
[----:B------:R-:W-:Y:S02]  /*c7480*/  LOP3.LUT R3, R3, 0xffffffbf, RZ, 0xc0, !PT ;  /* 0xffffffbf03037812 */ /* 0x000fe400078ec0ff */
[----:B------:R-:W-:Y:S02]  /*c7490*/  ISETP.LT.AND P3, PT, R16, UR18, !P0 ;  /* 0x0000001210007c0c */ /* 0x000fe4000c761270 */
[----:B------:R-:W-:-:S04]  /*c74a0*/  @P2 LOP3.LUT R3, R3, 0x40, RZ, 0xfc, !PT ;  /* 0x0000004003032812 */ /* 0x000fc800078efcff */
[----:B------:R-:W-:Y:S02]  /*c74b0*/  LOP3.LUT R3, R3, 0xffffffdf, RZ, 0xc0, !PT ;  /* 0xffffffdf03037812 */ /* 0x000fe400078ec0ff */
[----:B------:R-:W-:Y:S02]  /*c74c0*/  ISETP.LT.AND P2, PT, R15, UR55, !P0 ;  /* 0x000000370f007c0c */ /* 0x000fe4000c741270 */
[----:B------:R-:W-:-:S04]  /*c74d0*/  @P1 LOP3.LUT R3, R3, 0x20, RZ, 0xfc, !PT ;  /* 0x0000002003031812 */ /* 0x000fc800078efcff */
        /* <DEDUP_REMOVED lines=12> */
[----:B------:R-:W-:-:S09]  /*c75a0*/  ISETP.LT.AND P1, PT, R15, UR14, !P0 ;  /* 0x0000000e0f007c0c */ /* 0x000fd2000c721270 */
[----:B------:R-:W-:Y:S02]  /*c75b0*/  @P2 LOP3.LUT R3, R3, 0x2, RZ, 0xfc, !PT ;  /* 0x0000000203032812 */ /* 0x000fe400078efcff */
[----:B------:R-:W-:Y:S02]  /*c75c0*/  ISETP.LT.AND P2, PT, R14, UR44, !P0 ;  /* 0x0000002c0e007c0c */ /* 0x000fe4000c741270 */
[----:B---3--:R-:W-:Y:S02]  /*c75d0*/  ISETP.GE.AND P0, PT, R27, UR48, PT ;  /* 0x000000301b007c0c */ /* 0x008fe4000bf06270 */
[----:B------:R-:W3:Y:S01]  /*c75e0*/  LDL.LU R27, [R1+0x20] ;  /* 0x00002000011b7983 */ /* 0x000ee20000300800 */
[----:B------:R-:W-:Y:S02]  /*c75f0*/  @P1 LOP3.LUT R2, R2, 0x80000000, RZ, 0xfc, !PT ;  /* 0x8000000002021812 */ /* 0x000fe400078efcff */
[----:B------:R-:W-:Y:S02]  /*c7600*/  ISETP.LT.AND P1, PT, R17, UR40, !P0 ;  /* 0x0000002811007c0c */ /* 0x000fe4000c721270 */
[----:B------:R-:W-:-:S02]  /*c7610*/  LOP3.LUT R3, R3, 0xfffffffe, RZ, 0xc0, !PT ;  /* 0xfffffffe03037812 */ /* 0x000fc400078ec0ff */
[----:B------:R-:W-:Y:S02]  /*c7620*/  LOP3.LUT R2, R2, 0xbfffffff, RZ, 0xc0, !PT ;  /* 0xbfffffff02027812 */ /* 0x000fe400078ec0ff */
[----:B------:R-:W-:Y:S02]  /*c7630*/  @P3 LOP3.LUT R3, R3, 0x1, RZ, 0xfc, !PT ;  /* 0x0000000103033812 */ /* 0x000fe400078efcff */
[----:B------:R-:W-:Y:S02]  /*c7640*/  @P2 LOP3.LUT R2, R2, 0x40000000, RZ, 0xfc, !PT ;  /* 0x4000000002022812 */ /* 0x000fe400078efcff */
[----:B------:R-:W-:Y:S02]  /*c7650*/  ISETP.LT.AND P3, PT, R16, UR37, !P0 ;  /* 0x0000002510007c0c */ /* 0x000fe4000c761270 */
[----:B------:R-:W-:Y:S02]  /*c7660*/  LOP3.LUT R2, R2, 0xdfffffff, RZ, 0xc0, !PT ;  /* 0xdfffffff02027812 */ /* 0x000fe400078ec0ff */
[----:B------:R-:W-:-:S02]  /*c7670*/  ISETP.LT.AND P2, PT, R15, UR31, !P0 ;  /* 0x0000001f0f007c0c */ /* 0x000fc4000c741270 */
[----:B------:R-:W-:-:S04]  /*c7680*/  @P1 LOP3.LUT R2, R2, 0x20000000, RZ, 0xfc, !PT ;  /* 0x2000000002021812 */ /* 0x000fc800078efcff */
[----:B------:R-:W-:Y:S02]  /*c7690*/  LOP3.LUT R2, R2, 0xefffffff, RZ, 0xc0, !PT ;  /* 0xefffffff02027812 */ /* 0x000fe400078ec0ff */
[----:B------:R-:W-:Y:S02]  /*c76a0*/  ISETP.LT.AND P1, PT, R14, UR28, !P0 ;  /* 0x0000001c0e007c0c */ /* 0x000fe4000c721270 */
[----:B------:R-:W-:Y:S02]  /*c76b0*/  @P3 LOP3.LUT R2, R2, 0x10000000, RZ, 0xfc, !PT ;  /* 0x1000000002023812 */ /* 0x000fe400078efcff */
[----:B----4-:R-:W-:Y:S02]  /*c76c0*/  ISETP.GE.AND P0, PT, R25, UR22, PT ;  /* 0x0000001619007c0c */ /* 0x010fe4000bf06270 */
        /* <DEDUP_REMOVED lines=17> */
[----:B--2---:R-:W-:-:S04]  /*c77e0*/  ISETP.GE.AND P0, PT, R26, UR20, PT ;  /* 0x000000141a007c0c */ /* 0x004fc8000bf06270 */
[----:B------:R-:W-:Y:S02]  /*c77f0*/  ISETP.LT.AND P1, PT, R17, UR12, !P0 ;  /* 0x0000000c11007c0c */ /* 0x000fe4000c721270 */
[----:B------:R-:W-:Y:S02]  /*c7800*/  ISETP.LT.AND P3, PT, R16, UR61, !P0 ;  /* 0x0000003d10007c0c */ /* 0x000fe4000c761270 */
[----:B------:R-:W-:-:S09]  /*c7810*/  ISETP.LT.AND P2, PT, R15, UR57, !P0 ;  /* 0x000000390f007c0c */ /* 0x000fd2000c741270 */
[----:B------:R-:W-:Y:S02]  /*c7820*/  @P1 LOP3.LUT R2, R2, 0x200000, RZ, 0xfc, !PT ;  /* 0x0020000002021812 */ /* 0x000fe400078efcff */
[----:B------:R-:W-:Y:S02]  /*c7830*/  ISETP.LT.AND P1, PT, R14, UR51, !P0 ;  /* 0x000000330e007c0c */ /* 0x000fe4000c721270 */
[----:B---3--:R-:W-:Y:S02]  /*c7840*/  ISETP.GE.AND P0, PT, R27, UR9, PT ;  /* 0x000000091b007c0c */ /* 0x008fe4000bf06270 */
[----:B------:R-:W2:Y:S01]  /*c7850*/  LDL R27, [R1+0x1c] ;  /* 0x00001c00011b7983 */ /* 0x000ea20000100800 */
[----:B------:R-:W-:-:S04]  /*c7860*/  LOP3.LUT R2, R2, 0xffefffff, RZ, 0xc0, !PT ;  /* 0xffefffff02027812 */ /* 0x000fc800078ec0ff */
[----:B------:R-:W-:-:S04]  /*c7870*/  @P3 LOP3.LUT R2, R2, 0x100000, RZ, 0xfc, !PT ;  /* 0x0010000002023812 */ /* 0x000fc800078efcff */
        /* <DEDUP_REMOVED lines=11> */
[----:B------:R-:W-:Y:S02]  /*c7930*/  @P3 LOP3.LUT R2, R2, 0x10000, RZ, 0xfc, !PT ;  /* 0x0001000002023812 */ /* 0x000fe400078efcff */
[----:B------:R-:W-:Y:S02]  /*c7940*/  ISETP.GE.AND P0, PT, R29, UR4, PT ;  /* 0x000000041d007c0c */ /* 0x000fe4000bf06270 */
[----:B------:R-:W3:Y:S01]  /*c7950*/  LDL.LU R29, [R1+0x3124] ;  /* 0x00312400011d7983 */ /* 0x000ee20000300800 */
        /* <DEDUP_REMOVED lines=13> */
[----:B------:R-:W-:Y:S02]  /*c7a30*/  @P2 LOP3.LUT R2, R2, 0x800, RZ, 0xfc, !PT ;  /* 0x0000080002022812 */ /* 0x000fe400078efcff */
[----:B------:R-:W-:Y:S02]  /*c7a40*/  ISETP.GE.AND P0, PT, R28, UR27, PT ;  /* 0x0000001b1c007c0c */ /* 0x000fe4000bf06270 */
[----:B------:R-:W3:Y:S01]  /*c7a50*/  LDL.LU R28, [R1+0x3120] ;  /* 0x00312000011c7983 */ /* 0x000ee20000300800 */
[----:B------:R-:W-:Y:S02]  /*c7a60*/  LOP3.LUT R2, R2, 0xfffffbff, RZ, 0xc0, !PT ;  /* 0xfffffbff02027812 */ /* 0x000fe400078ec0ff */
[----:B------:R-:W-:Y:S02]  /*c7a70*/  ISETP.LT.AND P3, PT, R17, UR33, !P0 ;  /* 0x0000002111007c0c */ /* 0x000fe4000c761270 */
[----:B------:R-:W-:Y:S02]  /*c7a80*/  ISETP.LT.AND P2, PT, R16, UR36, !P0 ;  /* 0x0000002410007c0c */ /* 0x000fe4000c741270 */
[----:B------:R-:W-:-:S02]  /*c7a90*/  @P1 LOP3.LUT R2, R2, 0x400, RZ, 0xfc, !PT ;  /* 0x0000040002021812 */ /* 0x000fc400078efcff */
[----:B------:R-:W-:Y:S02]  /*c7aa0*/  ISETP.LT.AND P1, PT, R15, UR43, !P0 ;  /* 0x0000002b0f007c0c */ /* 0x000fe4000c721270 */
[----:B------:R-:W-:Y:S02]  /*c7ab0*/  ISETP.LT.AND P0, PT, R14, UR46, !P0 ;  /* 0x0000002e0e007c0c */ /* 0x000fe4000c701270 */
[----:B------:R-:W4:Y:S04]  /*c7ac0*/  LDL.LU R14, [R1+0x10] ;  /* 0x00001000010e7983 */ /* 0x000f280000300800 */
[----:B--2---:R-:W0:Y:S04]  /*c7ad0*/  LDS.128 R20, [R27] ;  /* 0x000000001b147984 */ /* 0x004e280000000c00 */
[----:B------:R-:W1:Y:S01]  /*c7ae0*/  LDS.128 R24, [R27+0x400] ;  /* 0x000400001b187984 */ /* 0x000e620000000c00 */
[----:B------:R-:W-:Y:S01]  /*c7af0*/  LOP3.LUT R2, R2, 0xfffffdff, RZ, 0xc0, !PT ;  /* 0xfffffdff02027812 */ /* 0x000fe200078ec0ff */
[----:B------:R-:W-:Y:S06]  /*c7b00*/  BAR.SYNC.DEFER_BLOCKING 0x0 ;  /* 0x0000000000007b1d */ /* 0x000fec0000010000 */
[----:B0-----:R-:W-:Y:S04]  /*c7b10*/  STL.64 [R1+0x30], R20 ;  /* 0x0000301401007387 */ /* 0x001fe80000100a00 */
[----:B------:R0:W-:Y:S04]  /*c7b20*/  STL.64 [R1+0x38], R22 ;  /* 0x0000381601007387 */ /* 0x0001e80000100a00 */
[----:B0-----:R-:W2:Y:S04]  /*c7b30*/  LDL.LU.64 R22, [R1+0x3118] ;  /* 0x0031180001167983 */ /* 0x001ea80000300a00 */
[----:B------:R-:W3:Y:S04]  /*c7b40*/  LDL.LU.64 R20, [R1+0x3110] ;  /* 0x0031100001147983 */ /* 0x000ee80000300a00 */
[----:B-1----:R-:W-:Y:S04]  /*c7b50*/  STL.64 [R1+0x20], R24 ;  /* 0x0000201801007387 */ /* 0x002fe80000100a00 */
[----:B------:R0:W-:Y:S04]  /*c7b60*/  STL.64 [R1+0x28], R26 ;  /* 0x0000281a01007387 */ /* 0x0001e80000100a00 */
[----:B0-----:R-:W3:Y:S04]  /*c7b70*/  LDL.LU.64 R26, [R1+0x3108] ;  /* 0x00310800011a7983 */ /* 0x001ee80000300a00 */
[----:B------:R-:W3:Y:S01]  /*c7b80*/  LDL.LU.64 R24, [R1+0x3100] ;  /* 0x0031000001187983 */ /* 0x000ee20000300a00 */
[----:B------:R-:W-:-:S04]  /*c7b90*/  @P3 LOP3.LUT R2, R2, 0x200, RZ, 0xfc, !PT ;  /* 0x0000020002023812 */ /* 0x000fc800078efcff */
[----:B------:R-:W-:-:S04]  /*c7ba0*/  LOP3.LUT R2, R2, 0xfffffeff, RZ, 0xc0, !PT ;  /* 0xfffffeff02027812 */ /* 0x000fc800078ec0ff */
[----:B------:R-:W-:-:S04]  /*c7bb0*/  @P2 LOP3.LUT R2, R2, 0x100, RZ, 0xfc, !PT ;  /* 0x0000010002022812 */ /* 0x000fc800078efcff */
[----:B------:R-:W-:-:S04]  /*c7bc0*/  LOP3.LUT R2, R2, 0xffffff7f, RZ, 0xc0, !PT ;  /* 0xffffff7f02027812 */ /* 0x000fc800078ec0ff */
[----:B------:R-:W-:-:S04]  /*c7bd0*/  @P1 LOP3.LUT R2, R2, 0x80, RZ, 0xfc, !PT ;  /* 0x0000008002021812 */ /* 0x000fc800078efcff */
[----:B------:R-:W-:-:S04]  /*c7be0*/  LOP3.LUT R2, R2, 0xffffffbf, RZ, 0xc0, !PT ;  /* 0xffffffbf02027812 */ /* 0x000fc800078ec0ff */
[----:B------:R-:W-:-:S04]  /*c7bf0*/  @P0 LOP3.LUT R2, R2, 0x40, RZ, 0xfc, !PT ;  /* 0x0000004002020812 */ /* 0x000fc800078efcff */
[----:B------:R-:W-:Y:S02]  /*c7c00*/  LOP3.LUT R2, R2, 0xfffffffb, RZ, 0xc0, !PT ;  /* 0xfffffffb02027812 */ /* 0x000fe400078ec0ff */
[----:B----4-:R-:W-:Y:S02]  /*c7c10*/  LOP3.LUT R14, R14, 0xbfffffff, RZ, 0xc0, !PT ;  /* 0xbfffffff0e0e7812 */ /* 0x010fe400078ec0ff */
[----:B------:R-:W-:Y:S02]  /*c7c20*/  ISETP.GE.AND P5, PT, R19, UR5, PT ;  /* 0x0000000513007c0c */ /* 0x000fe4000bfa6270 */
[----:B------:R-:W-:Y:S02]  /*c7c30*/  ISETP.GE.AND P6, PT, R18, UR35, PT ;  /* 0x0000002312007c0c */ /* 0x000fe4000bfc6270 */
[----:B--2---:R-:W-:Y:S02]  /*c7c40*/  ISETP.GE.AND P1, PT, R23, UR21, PT ;  /* 0x0000001517007c0c */ /* 0x004fe4000bf26270 */
[----:B---3--:R-:W-:-:S02]  /*c7c50*/  ISETP.GE.AND P0, PT, R25, UR25, PT ;  /* 0x0000001919007c0c */ /* 0x008fc4000bf06270 */
[----:B------:R-:W-:Y:S01]  /*c7c60*/  ISETP.GE.AND P2, PT, R24, UR23, PT ;  /* 0x0000001718007c0c */ /* 0x000fe2000bf46270 */
[----:B------:R-:W2:Y:S04]  /*c7c70*/  LDL.LU R25, [R1+0x30f8] ;  /* 0x0030f80001197983 */ /* 0x000ea80000300800 */
[----:B------:R-:W2:Y:S04]  /*c7c80*/  LDL.LU R24, [R1+0x30f4] ;  /* 0x0030f40001187983 */ /* 0x000ea80000300800 */
[----:B------:R-:W3:Y:S02]  /*c7c90*/  LDL.LU R23, [R1+0x30f0] ;  /* 0x0030f00001177983 */ /* 0x000ee40000300800 */
[----:B------:R-:W-:-:S04]  /*c7ca0*/  @P0 LOP3.LUT R2, R2, 0x4, RZ, 0xfc, !PT ;  /* 0x0000000402020812 */ /* 0x000fc800078efcff */
[----:B------:R-:W-:Y:S02]  /*c7cb0*/  LOP3.LUT R2, R2, 0xfffffffd, RZ, 0xc0, !PT ;  /* 0xfffffffd02027812 */ /* 0x000fe400078ec0ff */
[----:B------:R-:W-:Y:S02]  /*c7cc0*/  ISETP.GE.AND P0, PT, R22, UR19, PT ;  /* 0x0000001316007c0c */ /* 0x000fe4000bf06270 */
[----:B------:R-:W3:Y:S01]  /*c7cd0*/  LDL.LU R22, [R1+0x30ec] ;  /* 0x0030ec0001167983 */ /* 0x000ee20000300800 */
[----:B------:R-:W-:-:S04]  /*c7ce0*/  @P2 LOP3.LUT R2, R2, 0x2, RZ, 0xfc, !PT ;  /* 0x0000000202022812 */ /* 0x000fc800078efcff */
[----:B------:R-:W-:-:S04]  /*c7cf0*/  LOP3.LUT R2, R2, 0xfffffffe, RZ, 0xc0, !PT ;  /* 0xfffffffe02027812 */ /* 0x000fc800078ec0ff */
[----:B------:R-:W-:Y:S02]  /*c7d00*/  @P1 LOP3.LUT R2, R2, 0x1, RZ, 0xfc, !PT ;  /* 0x0000000102021812 */ /* 0x000fe400078efcff */
[----:B------:R-:W-:Y:S02]  /*c7d10*/  ISETP.GE.AND P1, PT, R13, UR17, PT ;  /* 0x000000110d007c0c */ /* 0x000fe4000bf26270 */
[----:B------:R-:W-:Y:S01]  /*c7d20*/  @P0 LOP3.LUT R14, R14, 0x40000000, RZ, 0xfc, !PT ;  /* 0x400000000e0e0812 */ /* 0x000fe200078efcff */
[----:B------:R-:W4:Y:S01]  /*c7d30*/  LDL.LU R13, [R1+0x30e8] ;  /* 0x0030e800010d7983 */ /* 0x000f220000300800 */
[----:B------:R-:W-:Y:S02]  /*c7d40*/  LOP3.LUT P0, RZ, R2, 0x4, RZ, 0xc0, !PT ;  /* 0x0000000402ff7812 */ /* 0x000fe4000780c0ff */
[----:B------:R-:W-:-:S07]  /*c7d50*/  LOP3.LUT R14, R14, 0x7fffffff, RZ, 0xc0, !PT ;  /* 0x7fffffff0e0e7812 */ /* 0x000fce00078ec0ff */
[----:B------:R-:W-:Y:S02]  /*c7d60*/  @P1 LOP3.LUT R14, R14, 0x80000000, RZ, 0xfc, !PT ;  /* 0x800000000e0e1812 */ /* 0x000fe400078efcff */
[----:B------:R-:W-:Y:S02]  /*c7d70*/  ISETP.LT.AND P1, PT, R17, UR30, !P0 ;  /* 0x0000001e11007c0c */ /* 0x000fe4000c721270 */
[----:B------:R-:W-:-:S11]  /*c7d80*/  LOP3.LUT R2, R2, 0xffffffdf, RZ, 0xc0, !PT ;  /* 0xffffffdf02027812 */ /* 0x000fd600078ec0ff */
[----:B------:R-:W-:Y:S02]  /*c7d90*/  @P1 LOP3.LUT R2, R2, 0x20, RZ, 0xfc, !PT ;  /* 0x0000002002021812 */ /* 0x000fe400078efcff */
[----:B------:R-:W-:Y:S02]  /*c7da0*/  ISETP.LT.AND P1, PT, R16, UR53, !P0 ;  /* 0x0000003510007c0c */ /* 0x000fe4000c721270 */
[----:B------:R-:W-:Y:S02]  /*c7db0*/  ISETP.LT.AND P0, PT, R15, UR58, !P0 ;  /* 0x0000003a0f007c0c */ /* 0x000fe4000c701270 */
[----:B------:R-:W-:Y:S02]  /*c7dc0*/  LOP3.LUT R2, R2, 0xffffffef, RZ, 0xc0, !PT ;  /* 0xffffffef02027812 */ /* 0x000fe400078ec0ff */
[----:B------:R-:W-:Y:S02]  /*c7dd0*/  ISETP.GE.AND P2, PT, R10, UR15, PT ;  /* 0x0000000f0a007c0c */ /* 0x000fe4000bf46270 */
[----:B------:R-:W-:Y:S01]  /*c7de0*/  ISETP.GE.AND P3, PT, R21, UR13, PT ;  /* 0x0000000d15007c0c */ /* 0x000fe2000bf66270 */
[----:B------:R-:W2:Y:S04]  /*c7df0*/  LDL.LU R10, [R1+0x30e4] ;  /* 0x0030e400010a7983 */ /* 0x000ea80000300800 */
[----:B------:R-:W4:Y:S01]  /*c7e00*/  LDL.LU R21, [R1+0x30e0] ;  /* 0x0030e00001157983 */ /* 0x000f220000300800 */
[----:B------:R-:W-:-:S03]  /*c7e10*/  ISETP.GE.AND P4, PT, R20, UR11, PT ;  /* 0x0000000b14007c0c */ /* 0x000fc6000bf86270 */
[----:B------:R-:W4:Y:S01]  /*c7e20*/  LDL.LU R20, [R1+0x30dc] ;  /* 0x0030dc0001147983 */ /* 0x000f220000300800 */
[----:B------:R-:W-:-:S03]  /*c7e30*/  @P1 LOP3.LUT R2, R2, 0x10, RZ, 0xfc, !PT ;  /* 0x0000001002021812 */ /* 0x000fc600078efcff */
[----:B------:R0:W-:Y:S04]  /*c7e40*/  STL [R1+0x10], R14 ;  /* 0x0000100e01007387 */ /* 0x0001e80000100800 */
[----:B------:R-:W4:Y:S04]  /*c7e50*/  LDL.LU R19, [R1+0x30d8] ;  /* 0x0030d80001137983 */ /* 0x000f280000300800 */
[----:B------:R-:W4:Y:S01]  /*c7e60*/  LDL.LU R18, [R1+0x30d4] ;  /* 0x0030d40001127983 */ /* 0x000f220000300800 */
[----:B------:R-:W-:-:S03]  /*c7e70*/  LOP3.LUT R2, R2, 0xfffffff7, RZ, 0xc0, !PT ;  /* 0xfffffff702027812 */ /* 0x000fc600078ec0ff */
[----:B------:R-:W4:Y:S04]  /*c7e80*/  LDL.LU R17, [R1+0x30d0] ;  /* 0x0030d00001117983 */ /* 0x000f280000300800 */
[----:B------:R-:W4:Y:S01]  /*c7e90*/  LDL.LU R16, [R1+0x30cc] ;  /* 0x0030cc0001107983 */ /* 0x000f220000300800 */
[----:B------:R-:W-:Y:S02]  /*c7ea0*/  LOP3.LUT P1, RZ, R14, 0x80000000, RZ, 0xc0, !PT ;  /* 0x800000000eff7812 */ /* 0x000fe4000782c0ff */
[----:B------:R-:W-:Y:S01]  /*c7eb0*/  @P0 LOP3.LUT R2, R2, 0x8, RZ, 0xfc, !PT ;  /* 0x0000000802020812 */ /* 0x000fe200078efcff */
[----:B------:R-:W4:Y:S01]  /*c7ec0*/  LDL.LU R15, [R1+0x30c8] ;  /* 0x0030c800010f7983 */ /* 0x000f220000300800 */
[----:B------:R-:W-:-:S03]  /*c7ed0*/  LOP3.LUT P0, RZ, R14, 0x40000000, RZ, 0xc0, !PT ;  /* 0x400000000eff7812 */ /* 0x000fc6000780c0ff */
[----:B0-----:R-:W4:Y:S04]  /*c7ee0*/  LDL.LU R14, [R1+0x30c4] ;  /* 0x0030c400010e7983 */ /* 0x001f280000300800 */
[----:B------:R0:W-:Y:S01]  /*c7ef0*/  STL [R1+0x34e8], R11 ;  /* 0x0034e80b01007387 */ /* 0x0001e20000100800 */
[----:B------:R-:W-:Y:S01]  /*c7f00*/  ULDC UR4, c[0x0][0x228] ;  /* 0x00008a0000047ab9 */ /* 0x000fe20000000800 */
[----:B------:R-:W-:Y:S01]  /*c7f10*/  ULDC UR5, c[0x0][0x228] ;  /* 0x00008a0000057ab9 */ /* 0x000fe20000000800 */
[----:B------:R-:W-:Y:S01]  /*c7f20*/  ULDC UR8, c[0x0][0x228] ;  /* 0x00008a0000087ab9 */ /* 0x000fe20000000800 */
[----:B0-----:R-:W4:Y:S04]  /*c7f30*/  LDL.LU R11, [R1+0x1e8] ;  /* 0x0001e800010b7983 */ /* 0x001f280000300800 */
[----:B--2---:R0:W-:Y:S04]  /*c7f40*/  STL [R1+0x34e4], R10 ;  /* 0x0034e40a01007387 */ /* 0x0041e80000100800 */
[----:B0-----:R-:W2:Y:S04]  /*c7f50*/  LDL.LU R10, [R1+0x1e0] ;  /* 0x0001e000010a7983 */ /* 0x001ea80000300800 */
[----:B------:R0:W-:Y:S04]  /*c7f60*/  STL.64 [R1+0x3498], R28 ;  /* 0x0034981c01007387 */ /* 0x0001e80000100a00 */
[----:B0-----:R-:W2:Y:S04]  /*c7f70*/  LDL.LU R28, [R1+0x1e4] ;  /* 0x0001e400011c7983 */ /* 0x001ea80000300800 */
[----:B------:R-:W2:Y:S04]  /*c7f80*/  LDL R29, [R1+0x1c] ;  /* 0x00001c00011d7983 */ /* 0x000ea80000100800 */
[----:B------:R-:W-:Y:S04]  /*c7f90*/  STL.64 [R1+0x3470], R26 ;  /* 0x0034701a01007387 */ /* 0x000fe80000100a00 */
[----:B------:R0:W-:Y:S04]  /*c7fa0*/  STL.64 [R1+0x3420], R24 ;  /* 0x0034201801007387 */ /* 0x0001e80000100a00 */
[----:B0-----:R-:W2:Y:S04]  /*c7fb0*/  LDL R25, [R1+0xc] ;  /* 0x00000c0001197983 */ /* 0x001ea80000100800 */
[----:B---3--:R-:W-:Y:S04]  /*c7fc0*/  STL.64 [R1+0x33e8], R22 ;  /* 0x0033e81601007387 */ /* 0x008fe80000100a00 */
[----:B----4-:R0:W-:Y:S04]  /*c7fd0*/  STL.64 [R1+0x3368], R20 ;  /* 0x0033681401007387 */ /* 0x0101e80000100a00 */
[----:B0-----:R-:W3:Y:S04]  /*c7fe0*/  LDL.LU R20, [R1+0x40] ;  /* 0x0000400001147983 */ /* 0x001ee80000300800 */
[----:B------:R-:W3:Y:S04]  /*c7ff0*/  LDL.LU R21, [R1+0x44] ;  /* 0x0000440001157983 */ /* 0x000ee80000300800 */
[----:B------:R-:W3:Y:S04]  /*c8000*/  LDL.LU R22, [R1+0x48] ;  /* 0x0000480001167983 */ /* 0x000ee80000300800 */
[----:B------:R-:W3:Y:S04]  /*c8010*/  LDL.LU R23, [R1+0x4c] ;  /* 0x00004c0001177983 */ /* 0x000ee80000300800 */
[----:B------:R-:W-:Y:S04]  /*c8020*/  STL [R1+0x3328], R19 ;  /* 0x0033281301007387 */ /* 0x000fe80000100800 */
[----:B------:R-:W-:Y:S04]  /*c8030*/  STL [R1+0x3448], R18 ;  /* 0x0034481201007387 */ /* 0x000fe80000100800 */
[----:B------:R0:W-:Y:S04]  /*c8040*/  STL.64 [R1+0x32e8], R16 ;  /* 0x0032e81001007387 */ /* 0x0001e80000100a00 */
[----:B0-----:R-:W4:Y:S04]  /*c8050*/  LDL.LU R16, [R1+0x90] ;  /* 0x0000900001107983 */ /* 0x001f280000300800 */
[----:B------:R-:W4:Y:S04]  /*c8060*/  LDL.LU R17, [R1+0x94] ;  /* 0x0000940001117983 */ /* 0x000f280000300800 */
[----:B------:R-:W4:Y:S04]  /*c8070*/  LDL.LU R18, [R1+0x98] ;  /* 0x0000980001127983 */ /* 0x000f280000300800 */
[----:B------:R-:W2:Y:S04]  /*c8080*/  LDL.LU R19, [R1+0x8] ;  /* 0x0000080001137983 */ /* 0x000ea80000300800 */
[----:B------:R-:W3:Y:S04]  /*c8090*/  LDL.LU R24, [R1+0x4] ;  /* 0x0000040001187983 */ /* 0x000ee80000300800 */
[----:B------:R-:W4:Y:S04]  /*c80a0*/  LDL.LU R26, [R1+0x1ec] ;  /* 0x0001ec00011a7983 */ /* 0x000f280000300800 */
[----:B------:R-:W3:Y:S04]  /*c80b0*/  LDL.LU R27, [R1+0x1dc] ;  /* 0x0001dc00011b7983 */ /* 0x000ee80000300800 */
        /* <DEDUP_REMOVED lines=8> */
[----:B0-----:R-:W3:Y:S04]  /*c8140*/  LDL.LU R4, [R1+0x50] ;  /* 0x0000500001047983 */ /* 0x001ee80000300800 */
[----:B------:R-:W3:Y:S04]  /*c8150*/  LDL.LU R5, [R1+0x54] ;  /* 0x0000540001057983 */ /* 0x000ee80000300800 */
[----:B------:R-:W3:Y:S04]  /*c8160*/  LDL.LU R6, [R1+0x58] ;  /* 0x0000580001067983 */ /* 0x000ee80000300800 */
[----:B------:R-:W3:Y:S04]  /*c8170*/  LDL.LU R7, [R1+0x5c] ;  /* 0x00005c0001077983 */ /* 0x000ee80000300800 */
[----:B------:R4:W-:Y:S04]  /*c8180*/  STL [R1+0x30f0], R3 ;  /* 0x0030f00301007387 */ /* 0x0009e80000100800 */
[----:B------:R-:W-:Y:S04]  /*c8190*/  STL [R1+0x30e8], R2 ;  /* 0x0030e80201007387 */ /* 0x000fe80000100800 */
[----:B------:R-:W-:Y:S04]  /*c81a0*/  STL [R1+0x351c], R13 ;  /* 0x00351c0d01007387 */ /* 0x000fe80000100800 */
[----:B------:R-:W-:Y:S01]  /*c81b0*/  STL [R1+0x3520], R12 ;  /* 0x0035200c01007387 */ /* 0x000fe20000100800 */
[----:B--2---:R-:W-:-:S04]  /*c81c0*/  LOP3.LUT R19, R19, 0xffffffef, RZ, 0xc0, !PT ;  /* 0xffffffef13137812 */ /* 0x004fc800078ec0ff */
[----:B------:R-:W-:Y:S02]  /*c81d0*/  @P0 LOP3.LUT R19, R19, 0x10, RZ, 0xfc, !PT ;  /* 0x0000001013130812 */ /* 0x000fe400078efcff */
[----:B------:R-:W-:Y:S02]  /*c81e0*/  LOP3.LUT P0, RZ, R13, 0x80000, RZ, 0xc0, !PT ;  /* 0x000800000dff7812 */ /* 0x000fe4000780c0ff */
[----:B------:R-:W-:Y:S02]  /*c81f0*/  LOP3.LUT R19, R19, 0xfffffff7, RZ, 0xc0, !PT ;  /* 0xfffffff713137812 */ /* 0x000fe400078ec0ff */
[----:B----4-:R-:W-:Y:S02]  /*c8200*/  LOP3.LUT R3, R26, 0xffff, RZ, 0xc0, !PT ;  /* 0x0000ffff1a037812 */ /* 0x010fe400078ec0ff */
[----:B------:R-:W-:Y:S02]  /*c8210*/  @P1 LOP3.LUT R19, R19, 0x8, RZ, 0xfc, !PT ;  /* 0x0000000813131812 */ /* 0x000fe400078efcff */
[----:B---3--:R-:W-:-:S02]  /*c8220*/  LOP3.LUT R24, R24, 0x7fffffff, RZ, 0xc0, !PT ;  /* 0x7fffffff18187812 */ /* 0x008fc400078ec0ff */
[----:B------:R-:W-:Y:S02]  /*c8230*/  LOP3.LUT R19, R19, 0xfffffffb, RZ, 0xc0, !PT ;  /* 0xfffffffb13137812 */ /* 0x000fe400078ec0ff */
[----:B------:R-:W-:Y:S02]  /*c8240*/  @P6 LOP3.LUT R24, R24, 0x80000000, RZ, 0xfc, !PT ;  /* 0x8000000018186812 */ /* 0x000fe400078efcff */
[----:B------:R-:W-:Y:S02]  /*c8250*/  @P2 LOP3.LUT R19, R19, 0x4, RZ, 0xfc, !PT ;  /* 0x0000000413132812 */ /* 0x000fe400078efcff */
[----:B------:R-:W-:Y:S02]  /*c8260*/  LOP3.LUT R24, R24, 0xbfffffff, RZ, 0xc0, !PT ;  /* 0xbfffffff18187812 */ /* 0x000fe400078ec0ff */
[----:B------:R-:W-:Y:S02]  /*c8270*/  LOP3.LUT R19, R19, 0xfffffffd, RZ, 0xc0, !PT ;  /* 0xfffffffd13137812 */ /* 0x000fe400078ec0ff */
[----:B------:R-:W-:-:S02]  /*c8280*/  @P5 LOP3.LUT R24, R24, 0x40000000, RZ, 0xfc, !PT ;  /* 0x4000000018185812 */ /* 0x000fc400078efcff */
[----:B------:R-:W-:Y:S02]  /*c8290*/  @P3 LOP3.LUT R19, R19, 0x2, RZ, 0xfc, !PT ;  /* 0x0000000213133812 */ /* 0x000fe400078efcff */
[----:B------:R-:W-:Y:S02]  /*c82a0*/  LOP3.LUT P3, RZ, R12, 0x8000, RZ, 0xc0, !PT ;  /* 0x000080000cff7812 */ /* 0x000fe4000786c0ff */
[----:B------:R-:W-:-:S04]  /*c82b0*/  LOP3.LUT R19, R19, 0xfffffffe, RZ, 0xc0, !PT ;  /* 0xfffffffe13137812 */ /* 0x000fc800078ec0ff */
[----:B------:R-:W-:-:S05]  /*c82c0*/  @P4 LOP3.LUT R19, R19, 0x1, RZ, 0xfc, !PT ;  /* 0x0000000113134812 */ /* 0x000fca00078efcff */
[----:B------:R0:W-:Y:S04]  /*c82d0*/  STL [R1+0x8], R19 ;  /* 0x0000081301007387 */ /* 0x0001e80000100800 */
[----:B------:R-:W-:Y:S01]  /*c82e0*/  STL [R1+0x4], R24 ;  /* 0x0000041801007387 */ /* 0x000fe20000100800 */
[----:B0-----:R-:W-:-:S03]  /*c82f0*/  PRMT R19, R27, 0x4210, R3 ;  /* 0x000042101b137816 */ /* 0x001fc60000000003 */
[----:B------:R0:W-:Y:S04]  /*c8300*/  STSM.16.M88.4 [R25], R4 ;  /* 0x0000000419007844 */ /* 0x0001e80000000200 */
[----:B------:R-:W-:Y:S01]  /*c8310*/  STSM.16.M88.4 [R25+0x200], R16 ;  /* 0x0002001019007844 */ /* 0x000fe20000000200 */
[----:B------:R-:W-:Y:S06]  /*c8320*/  BAR.SYNC.DEFER_BLOCKING 0x0 ;  /* 0x0000000000007b1d */ /* 0x000fec0000010000 */
[----:B0-----:R-:W2:Y:S04]  /*c8330*/  LDL.LU R4, [R1+0x60] ;  /* 0x0000600001047983 */ /* 0x001ea80000300800 */
[----:B------:R-:W2:Y:S04]  /*c8340*/  LDL.LU R5, [R1+0x64] ;  /* 0x0000640001057983 */ /* 0x000ea80000300800 */
[----:B------:R-:W2:Y:S04]  /*c8350*/  LDL.LU R6, [R1+0x68] ;  /* 0x0000680001067983 */ /* 0x000ea80000300800 */
[----:B------:R-:W3:Y:S04]  /*c8360*/  LDL.LU R24, [R1+0xa48] ;  /* 0x000a480001187983 */ /* 0x000ee80000300800 */
[----:B------:R-:W0:Y:S04]  /*c8370*/  LDS.128 R16, [R29] ;  /* 0x000000001d107984 */ /* 0x000e280000000c00 */
[----:B------:R-:W1:Y:S04]  /*c8380*/  LDS.128 R12, [R29+0x400] ;  /* 0x000400001d0c7984 */ /* 0x000e680000000c00 */
[----:B------:R-:W4:Y:S01]  /*c8390*/  LDL.LU R26, [R1+0xba0] ;  /* 0x000ba000011a7983 */ /* 0x000f220000300800 */
[----:B------:R-:W-:-:S02]  /*c83a0*/  SHF.R.U32.HI R7, RZ, 0x8, R11 ;  /* 0x00000008ff077819 */ /* 0x000fc4000001160b */
[----:B------:R-:W-:Y:S01]  /*c83b0*/  SHF.R.U32.HI R2, RZ, 0x8, R28 ;  /* 0x00000008ff027819 */ /* 0x000fe2000001161c */
[----:B------:R-:W-:Y:S01]  /*c83c0*/  BAR.SYNC.DEFER_BLOCKING 0x0 ;  /* 0x0000000000007b1d */ /* 0x000fe20000010000 */
[----:B------:R-:W-:Y:S02]  /*c83d0*/  SHF.R.U32.HI R8, RZ, 0x8, R10 ;  /* 0x00000008ff087819 */ /* 0x000fe4000001160a */
[----:B------:R-:W-:Y:S02]  /*c83e0*/  LOP3.LUT R2, R2, 0xffff, RZ, 0xc0, !PT ;  /* 0x0000ffff02027812 */ /* 0x000fe400078ec0ff */
[----:B------:R-:W-:Y:S01]  /*c83f0*/  LOP3.LUT R8, R8, 0xffff, RZ, 0xc0, !PT ;  /* 0x0000ffff08087812 */ /* 0x000fe200078ec0ff */
[----:B0-----:R-:W-:Y:S04]  /*c8400*/  STL.64 [R1+0x200], R16 ;  /* 0x0002001001007387 */ /* 0x001fe80000100a00 */
[----:B------:R-:W-:Y:S04]  /*c8410*/  STL.64 [R1+0x208], R18 ;  /* 0x0002081201007387 */ /* 0x000fe80000100a00 */
[----:B-1----:R-:W-:Y:S04]  /*c8420*/  STL.64 [R1+0x1f0], R12 ;  /* 0x0001f00c01007387 */ /* 0x002fe80000100a00 */
[----:B------:R-:W-:Y:S04]  /*c8430*/  STL.64 [R1+0x1f8], R14 ;  /* 0x0001f80e01007387 */ /* 0x000fe80000100a00 */
[----:B------:R-:W4:Y:S04]  /*c8440*/  LDL.LU R27, [R1+0x108c] ;  /* 0x00108c00011b7983 */ /* 0x000f280000300800 */
[----:B------:R-:W2:Y:S04]  /*c8450*/  LDL.LU R11, [R1+0x10b8] ;  /* 0x0010b800010b7983 */ /* 0x000ea80000300800 */
[----:B------:R-:W4:Y:S04]  /*c8460*/  LDL.LU R28, [R1+0xbc4] ;  /* 0x000bc400011c7983 */ /* 0x000f280000300800 */
[----:B------:R-:W2:Y:S01]  /*c8470*/  LDL.LU R10, [R1+0x26c] ;  /* 0x00026c00010a7983 */ /* 0x000ea20000300800 */
[----:B------:R-:W-:-:S02]  /*c8480*/  PRMT R2, R2, 0x3340, R8 ;  /* 0x0000334002027816 */ /* 0x000fc40000000008 */
[----:B------:R-:W-:Y:S01]  /*c8490*/  LOP3.LUT R7, R7, 0xffff, RZ, 0xc0, !PT ;  /* 0x0000ffff07077812 */ /* 0x000fe200078ec0ff */
[----:B------:R-:W-:Y:S03]  /*c84a0*/  STSM.16.M88.4 [R25], R20 ;  /* 0x0000001419007844 */ /* 0x000fe60000000200 */
[----:B------:R-:W-:-:S04]  /*c84b0*/  PRMT R7, R7, 0x3340, R0 ;  /* 0x0000334007077816 */ /* 0x000fc80000000000 */
[----:B------:R-:W-:-:S04]  /*c84c0*/  PRMT R2, R2, 0x5410, R7 ;  /* 0x0000541002027816 */ /* 0x000fc80000000007 */
[----:B------:R-:W-:Y:S01]  /*c84d0*/  PRMT R7, R2, 0x5210, R3 ;  /* 0x0000521002077816 */ /* 0x000fe20000000003 */
[----:B--2---:R0:W-:Y:S04]  /*c84e0*/  STL.64 [R1+0x3648], R10 ;  /* 0x0036480a01007387 */ /* 0x0041e80000100a00 */
[----:B------:R-:W2:Y:S04]  /*c84f0*/  LDL.LU R8, [R1+0xb0] ;  /* 0x0000b00001087983 */ /* 0x000ea80000300800 */
[----:B------:R-:W2:Y:S04]  /*c8500*/  LDL.LU R9, [R1+0xb4] ;  /* 0x0000b40001097983 */ /* 0x000ea80000300800 */
[----:B0-----:R-:W2:Y:S04]  /*c8510*/  LDL.LU R10, [R1+0xb8] ;  /* 0x0000b800010a7983 */ /* 0x001ea80000300800 */
[----:B------:R3:W-:Y:S01]  /*c8520*/  STSM.16.M88.4 [R25+0x200], R4 ;  /* 0x0002000419007844 */ /* 0x0007e20000000200 */
[----:B------:R-:W-:Y:S06]  /*c8530*/  BAR.SYNC.DEFER_BLOCKING 0x0 ;  /* 0x0000000000007b1d */ /* 0x000fec0000010000 */
[----:B------:R-:W2:Y:S04]  /*c8540*/  LDL.LU R19, [R1+0xbb0] ;  /* 0x000bb00001137983 */ /* 0x000ea80000300800 */
[----:B------:R-:W2:Y:S01]  /*c8550*/  LDL.LU R23, [R1+0xba4] ;  /* 0x000ba40001177983 */ /* 0x000ea20000300800 */
[----:B---3--:R-:W-:-:S03]  /*c8560*/  LOP3.LUT R4, R24, 0xffff, RZ, 0xc0, !PT ;  /* 0x0000ffff18047812 */ /* 0x008fc600078ec0ff */
[----:B------:R-:W3:Y:S04]  /*c8570*/  LDL.LU R16, [R1+0x70] ;  /* 0x0000700001107983 */ /* 0x000ee80000300800 */
[----:B------:R-:W3:Y:S04]  /*c8580*/  LDL.LU R17, [R1+0x74] ;  /* 0x0000740001117983 */ /* 0x000ee80000300800 */
[----:B------:R-:W0:Y:S04]  /*c8590*/  LDS.128 R12, [R29] ;  /* 0x000000001d0c7984 */ /* 0x000e280000000c00 */
[----:B------:R-:W3:Y:S01]  /*c85a0*/  LDL.LU R18, [R1+0x78] ;  /* 0x0000780001127983 */ /* 0x000ee20000300800 */
[----:B----4-:R-:W-:-:S03]  /*c85b0*/  PRMT R11, R26, 0x4210, R4 ;  /* 0x000042101a0b7816 */ /* 0x010fc60000000004 */
[----:B------:R-:W4:Y:S04]  /*c85c0*/  LDL.LU R20, [R1+0x80] ;  /* 0x0000800001147983 */ /* 0x000f280000300800 */
[----:B------:R-:W4:Y:S04]  /*c85d0*/  LDL.LU R21, [R1+0x84] ;  /* 0x0000840001157983 */ /* 0x000f280000300800 */
[----:B------:R-:W4:Y:S04]  /*c85e0*/  LDL.LU R22, [R1+0x88] ;  /* 0x0000880001167983 */ /* 0x000f280000300800 */
[----:B------:R-:W3:Y:S04]  /*c85f0*/  LDL.LU R24, [R1+0x21c] ;  /* 0x00021c0001187983 */ /* 0x000ee80000300800 */
[----:B------:R-:W4:Y:S04]  /*c8600*/  LDL.LU R26, [R1+0xb04] ;  /* 0x000b0400011a7983 */ /* 0x000f280000300800 */
[----:B0-----:R-:W-:Y:S04]  /*c8610*/  STL.64 [R1+0x1e0], R12 ;  /* 0x0001e00c01007387 */ /* 0x001fe80000100a00 */
[----:B------:R-:W-:Y:S04]  /*c8620*/  STL.64 [R1+0x1e8], R14 ;  /* 0x0001e80e01007387 */ /* 0x000fe80000100a00 */
[----:B------:R-:W0:Y:S01]  /*c8630*/  LDS.128 R12, [R29+0x400] ;  /* 0x000400001d0c7984 */ /* 0x000e220000000c00 */
[----:B------:R-:W-:Y:S06]  /*c8640*/  BAR.SYNC.DEFER_BLOCKING 0x0 ;  /* 0x0000000000007b1d */ /* 0x000fec0000010000 */
[----:B0-----:R-:W-:Y:S04]  /*c8650*/  STL [R1+0x1d4], R13 ;  /* 0x0001d40d01007387 */ /* 0x001fe80000100800 */
[----:B------:R0:W-:Y:S02]  /*c8660*/  STL.64 [R1+0x1d8], R14 ;  /* 0x0001d80e01007387 */ /* 0x0001e40000100a00 */
[----:B0-----:R-:W-:-:S05]  /*c8670*/  IMAD.MOV.U32 R15, RZ, RZ, R12 ;  /* 0x000000ffff0f7224 */ /* 0x001fca00078e000c */
[----:B------:R-:W-:Y:S04]  /*c8680*/  STL [R1+0x32c0], R15 ;  /* 0x0032c00f01007387 */ /* 0x000fe80000100800 */
[----:B------:R-:W3:Y:S04]  /*c8690*/  LDL.LU R12, [R1+0xc0] ;  /* 0x0000c000010c7983 */ /* 0x000ee80000300800 */
[----:B------:R-:W3:Y:S04]  /*c86a0*/  LDL.LU R13, [R1+0xc4] ;  /* 0x0000c400010d7983 */ /* 0x000ee80000300800 */
[----:B------:R-:W3:Y:S04]  /*c86b0*/  LDL.LU R14, [R1+0xc8] ;  /* 0x0000c800010e7983 */ /* 0x000ee80000300800 */
[----:B--2---:R0:W-:Y:S04]  /*c86c0*/  STSM.16.M88.4 [R25], R8 ;  /* 0x0000000819007844 */ /* 0x0041e80000000200 */
[----:B0-----:R-:W2:Y:S01]  /*c86d0*/  LDL.LU.64 R10, [R1+0x3648] ;  /* 0x00364800010a7983 */ /* 0x001ea20000300a00 */
[----:B------:R-:W-:-:S02]  /*c86e0*/  PRMT R3, R28, 0x3340, R0 ;  /* 0x000033401c037816 */ /* 0x000fc40000000000 */
[----:B--2---:R-:W-:Y:S02]  /*c86f0*/  PRMT R2, R11, 0x3340, R27 ;  /* 0x000033400b027816 */ /* 0x004fe4000000001b */
[----:B------:R-:W2:Y:S02]  /*c8700*/  LDL.LU R11, [R1+0x1064] ;  /* 0x00106400010b7983 */ /* 0x000ea40000300800 */
[----:B------:R-:W-:Y:S02]  /*c8710*/  PRMT R3, R2, 0x5410, R3 ;  /* 0x0000541002037816 */ /* 0x000fe40000000003 */
[----:B------:R-:W2:Y:S01]  /*c8720*/  LDL.LU R27, [R1+0xe18] ;  /* 0x000e1800011b7983 */ /* 0x000ea20000300800 */
[----:B------:R-:W-:-:S03]  /*c8730*/  LOP3.LUT R2, R10, 0xffff, RZ, 0xc0, !PT ;  /* 0x0000ffff0a027812 */ /* 0x000fc600078ec0ff */
[----:B------:R-:W2:Y:S04]  /*c8740*/  LDL.LU R28, [R1+0xb00] ;  /* 0x000b0000011c7983 */ /* 0x000ea80000300800 */
[----:B------:R-:W2:Y:S01]  /*c8750*/  LDL.LU R10, [R1+0xdf0] ;  /* 0x000df000010a7983 */ /* 0x000ea20000300800 */
[----:B------:R-:W-:-:S05]  /*c8760*/  PRMT R15, R3, 0x4210, R2 ;  /* 0x00004210030f7816 */ /* 0x000fca0000000002 */
[----:B---3--:R-:W-:Y:S01]  /*c8770*/  STSM.16.M88.4 [R25+0x200], R12 ;  /* 0x0002000c19007844 */ /* 0x008fe20000000200 */
[----:B------:R-:W-:-:S04]  /*c8780*/  SHF.R.U32.HI R3, RZ, 0x8, R19 ;  /* 0x00000008ff037819 */ /* 0x000fc80000011613 */
[----:B------:R-:W-:-:S04]  /*c8790*/  LOP3.LUT R3, R3, 0xffff, RZ, 0xc0, !PT ;  /* 0x0000ffff03037812 */ /* 0x000fc800078ec0ff */
[----:B------:R-:W-:-:S04]  /*c87a0*/  PRMT R3, R3, 0x3340, R0 ;  /* 0x0000334003037816 */ /* 0x000fc80000000000 */
[----:B------:R-:W-:-:S04]  /*c87b0*/  PRMT R3, R23, 0x5410, R3 ;  /* 0x0000541017037816 */ /* 0x000fc80000000003 */
[----:B------:R-:W-:Y:S01]  /*c87c0*/  PRMT R19, R3, 0x5210, R4 ;  /* 0x0000521003137816 */ /* 0x000fe20000000004 */
[----:B------:R-:W-:Y:S06]  /*c87d0*/  BAR.SYNC.DEFER_BLOCKING 0x0 ;  /* 0x0000000000007b1d */ /* 0x000fec0000010000 */
[----:B------:R-:W0:Y:S04]  /*c87e0*/  LDS.128 R4, [R29] ;  /* 0x000000001d047984 */ /* 0x000e280000000c00 */
[----:B0-----:R-:W-:Y:S01]  /*c87f0*/  STL [R1+0x1c0], R4 ;  /* 0x0001c00401007387 */ /* 0x001fe20000100800 */
[----:B------:R-:W-:-:S03]  /*c8800*/  IMAD.MOV.U32 R14, RZ, RZ, R5 ;  /* 0x000000ffff0e7224 */ /* 0x000fc600078e0005 */
[----:B------:R-:W-:Y:S04]  /*c8810*/  STL.64 [R1+0x1c8], R6 ;  /* 0x0001c80601007387 */ /* 0x000fe80000100a00 */
[----:B------:R-:W0:Y:S01]  /*c8820*/  LDS.128 R4, [R29+0x400] ;  /* 0x000400001d047984 */ /* 0x000e220000000c00 */
[----:B------:R-:W-:Y:S01]  /*c8830*/  BAR.SYNC.DEFER_BLOCKING 0x0 ;  /* 0x0000000000007b1d */ /* 0x000fe20000010000 */
[----:B------:R-:W-:-:S05]  /*c8840*/  PRMT R23, R24, 0x5210, R2 ;  /* 0x0000521018177816 */ /* 0x000fca0000000002 */
[----:B------:R-:W-:Y:S04]  /*c8850*/  STL [R1+0x32a4], R14 ;  /* 0x0032a40e01007387 */ /* 0x000fe80000100800 */
[----:B------:R-:W-:Y:S04]  /*c8860*/  STSM.16.M88.4 [R25], R16 ;  /* 0x0000001019007844 */ /* 0x000fe80000000200 */
[----:B0-----:R0:W-:Y:S04]  /*c8870*/  STL.64 [R1+0x1b0], R4 ;  /* 0x0001b00401007387 */ /* 0x0011e80000100a00 */
[----:B------:R4:W-:Y:S04]  /*c8880*/  STL.64 [R1+0x1b8], R6 ;  /* 0x0001b80601007387 */ /* 0x0009e80000100a00 */
[----:B0-----:R-:W3:Y:S01]  /*c8890*/  LDL.LU R4, [R1+0xa6c] ;  /* 0x000a6c0001047983 */ /* 0x001ee20000300800 */
[----:B----4-:R-:W-:-:S03]  /*c88a0*/  LOP3.LUT R6, R26, 0xffff, RZ, 0xc0, !PT ;  /* 0x0000ffff1a067812 */ /* 0x010fc600078ec0ff */
[----:B------:R-:W4:Y:S01]  /*c88b0*/  LDL.LU R2, [R1+0xa64] ;  /* 0x000a640001027983 */ /* 0x000f220000300800 */
[----:B------:R-:W-:-:S03]  /*c88c0*/  PRMT R3, R6, 0x3340, R0 ;  /* 0x0000334006037816 */ /* 0x000fc60000000000 */
[----:B------:R-:W4:Y:S04]  /*c88d0*/  LDL.LU R15, [R1+0xa58] ;  /* 0x000a5800010f7983 */ /* 0x000f280000300800 */
[----:B------:R-:W4:Y:S04]  /*c88e0*/  LDL.LU R9, [R1+0xa54] ;  /* 0x000a540001097983 */ /* 0x000f280000300800 */
[----:B------:R-:W4:Y:S04]  /*c88f0*/  LDL.LU R13, [R1+0xba8] ;  /* 0x000ba800010d7983 */ /* 0x000f280000300800 */
[----:B------:R-:W4:Y:S04]  /*c8900*/  LDL.LU R8, [R1+0xbac] ;  /* 0x000bac0001087983 */ /* 0x000f280000300800 */
[----:B------:R0:W-:Y:S01]  /*c8910*/  STSM.16.M88.4 [R25+0x200], R20 ;  /* 0x0002001419007844 */ /* 0x0001e20000000200 */
[----:B--2---:R-:W-:-:S03]  /*c8920*/  PRMT R7, R11, 0x5410, R3 ;  /* 0x000054100b077816 */ /* 0x004fc60000000003 */
[----:B------:R-:W2:Y:S04]  /*c8930*/  LDL.LU R11, [R1+0x22c] ;  /* 0x00022c00010b7983 */ /* 0x000ea80000300800 */
[----:B------:R-:W2:Y:S04]  /*c8940*/  LDL.LU R16, [R1+0x30c] ;  /* 0x00030c0001107983 */ /* 0x000ea80000300800 */
[----:B------:R-:W2:Y:S01]  /*c8950*/  LDL.LU R18, [R1+0x2fc] ;  /* 0x0002fc0001127983 */ /* 0x000ea20000300800 */
[----:B------:R-:W-:-:S03]  /*c8960*/  LOP3.LUT R12, R10, 0xffff, RZ, 0xc0, !PT ;  /* 0x0000ffff0a0c7812 */ /* 0x000fc600078ec0ff */
[----:B0-----:R-:W3:Y:S04]  /*c8970*/  LDL.LU R22, [R1+0xe10] ;  /* 0x000e100001167983 */ /* 0x001ee80000300800 */
[----:B------:R-:W2:Y:S04]  /*c8980*/  LDL.LU R19, [R1+0xe14] ;  /* 0x000e140001137983 */ /* 0x000ea80000300800 */
[----:B------:R-:W2:Y:S04]  /*c8990*/  LDL.LU R10, [R1+0x24c] ;  /* 0x00024c00010a7983 */ /* 0x000ea80000300800 */
[----:B------:R-:W4:Y:S01]  /*c89a0*/  LDL.LU R23, [R1+0x238] ;  /* 0x0002380001177983 */ /* 0x000f220000300800 */
[----:B------:R-:W-:Y:S01]  /*c89b0*/  LOP3.LUT R17, R28, 0xffff, RZ, 0xc0, !PT ;  /* 0x0000ffff1c117812 */ /* 0x000fe200078ec0ff */
[----:B------:R-:W-:Y:S06]  /*c89c0*/  BAR.SYNC.DEFER_BLOCKING 0x0 ;  /* 0x0000000000007b1d */ /* 0x000fec0000010000 */
[----:B----4-:R-:W-:Y:S04]  /*c89d0*/  STL [R1+0x3624], R23 ;  /* 0x0036241701007387 */ /* 0x010fe80000100800 */
[----:B------:R-:W4:Y:S04]  /*c89e0*/  LDL.LU R20, [R1+0xf0] ;  /* 0x0000f00001147983 */ /* 0x000f280000300800 */
[----:B------:R-:W4:Y:S01]  /*c89f0*/  LDL.LU R21, [R1+0xf4] ;  /* 0x0000f40001157983 */ /* 0x000f220000300800 */
[----:B------:R-:W-:-:S03]  /*c8a00*/  LOP3.LUT R3, R27, 0xffff, RZ, 0xc0, !PT ;  /* 0x0000ffff1b037812 */ /* 0x000fc600078ec0ff */
[----:B---3--:R-:W-:Y:S04]  /*c8a10*/  STL [R1+0x3630], R22 ;  /* 0x0036301601007387 */ /* 0x008fe80000100800 */
[----:B----4-:R-:W-:Y:S04]  /*c8a20*/  STL.64 [R1+0x3628], R20 ;  /* 0x0036281401007387 */ /* 0x010fe80000100a00 */
[----:B------:R-:W3:Y:S04]  /*c8a30*/  LDL.LU R24, [R1+0x23c] ;  /* 0x00023c0001187983 */ /* 0x000ee80000300800 */
[----:B------:R-:W4:Y:S04]  /*c8a40*/  LDL.LU R26, [R1+0xdf8] ;  /* 0x000df800011a7983 */ /* 0x000f280000300800 */
[----:B------:R-:W4:Y:S04]  /*c8a50*/  LDL.LU R27, [R1+0xaf0] ;  /* 0x000af000011b7983 */ /* 0x000f280000300800 */
[----:B----4-:R-:W-:Y:S04]  /*c8a60*/  STL.64 [R1+0x3640], R26 ;  /* 0x0036401a01007387 */ /* 0x010fe80000100a00 */
[----:B---3--:R-:W-:Y:S04]  /*c8a70*/  STL.64 [R1+0x3638], R24 ;  /* 0x0036381801007387 */ /* 0x008fe80000100a00 */
[----:B------:R-:W0:Y:S04]  /*c8a80*/  LDS.128 R24, [R29] ;  /* 0x000000001d187984 */ /* 0x000e280000000c00 */
[----:B------:R-:W3:Y:S04]  /*c8a90*/  LDL.LU R28, [R1+0xb20] ;  /* 0x000b2000011c7983 */ /* 0x000ee80000300800 */
[----:B0-----:R-:W-:Y:S04]  /*c8aa0*/  STL.64 [R1+0x1a0], R24 ;  /* 0x0001a01801007387 */ /* 0x001fe80000100a00 */
[----:B------:R-:W-:Y:S04]  /*c8ab0*/  STL.64 [R1+0x1a8], R26 ;  /* 0x0001a81a01007387 */ /* 0x000fe80000100a00 */
[----:B------:R-:W0:Y:S04]  /*c8ac0*/  LDS.128 R24, [R29+0x400] ;  /* 0x000400001d187984 */ /* 0x000e280000000c00 */
[----:B0-----:R-:W-:Y:S04]  /*c8ad0*/  STL.64 [R1+0x190], R24 ;  /* 0x0001901801007387 */ /* 0x001fe80000100a00 */
[----:B------:R0:W-:Y:S04]  /*c8ae0*/  STL.64 [R1+0x198], R26 ;  /* 0x0001981a01007387 */ /* 0x0001e80000100a00 */
[----:B0-----:R-:W4:Y:S04]  /*c8af0*/  LDL.LU.64 R26, [R1+0x3640] ;  /* 0x00364000011a7983 */ /* 0x001f280000300a00 */
[----:B------:R-:W2:Y:S01]  /*c8b00*/  LDL.LU.64 R24, [R1+0x3638] ;  /* 0x0036380001187983 */ /* 0x000ea20000300a00 */
        /* <DEDUP_REMOVED lines=10> */
[----:B------:R-:W-:Y:S01]  /*c8bb0*/  PRMT R23, R5, 0x4210, R9 ;  /* 0x0000421005177816 */ /* 0x000fe20000000009 */
[----:B------:R-:W-:Y:S06]  /*c8bc0*/  BAR.SYNC.DEFER_BLOCKING 0x0 ;  /* 0x0000000000007b1d */ /* 0x000fec0000010000 */
[----:B--2---:R0:W-:Y:S04]  /*c8bd0*/  STSM.16.M88.4 [R25], R20 ;  /* 0x0000001419007844 */ /* 0x0041e80000000200 */
[----:B0-----:R-:W2:Y:S04]  /*c8be0*/  LDL.LU R22, [R1+0x3630] ;  /* 0x0036300001167983 */ /* 0x001ea80000300800 */
[----:B------:R-:W3:Y:S01]  /*c8bf0*/  LDL.LU.64 R20, [R1+0x3628] ;  /* 0x0036280001147983 */ /* 0x000ee20000300a00 */
[----:B------:R-:W-:-:S02]  /*c8c00*/  LOP3.LUT R7, R16, 0xffff, RZ, 0xc0, !PT ;  /* 0x0000ffff10077812 */ /* 0x000fc400078ec0ff */
[----:B------:R-:W-:-:S04]  /*c8c10*/  LOP3.LUT R5, R18, 0xffff, RZ, 0xc0, !PT ;  /* 0x0000ffff12057812 */ /* 0x000fc800078ec0ff */
[----:B------:R-:W-:Y:S02]  /*c8c20*/  PRMT R23, R19, 0x4210, R5 ;  /* 0x0000421013177816 */ /* 0x000fe40000000005 */
[----:B--2---:R-:W-:-:S05]  /*c8c30*/  PRMT R22, R22, 0x4210, R7 ;  /* 0x0000421016167816 */ /* 0x004fca0000000007 */
[----:B---3--:R0:W-:Y:S04]  /*c8c40*/  STSM.16.M88.4 [R25+0x200], R20 ;  /* 0x0002001419007844 */ /* 0x0081e80000000200 */
[----:B0-----:R-:W2:Y:S01]  /*c8c50*/  LDL.LU R23, [R1+0x3624] ;  /* 0x0036240001177983 */ /* 0x001ea20000300800 */
[----:B------:R-:W-:Y:S02]  /*c8c60*/  PRMT R11, R11, 0x5210, R7 ;  /* 0x000052100b0b7816 */ /* 0x000fe40000000007 */
[----:B------:R-:W-:Y:S02]  /*c8c70*/  PRMT R13, R24, 0x5210, R2 ;  /* 0x00005210180d7816 */ /* 0x000fe40000000002 */
[----:B----4-:R-:W-:Y:S02]  /*c8c80*/  LOP3.LUT R2, R26, 0xffff, RZ, 0xc0, !PT ;  /* 0x0000ffff1a027812 */ /* 0x010fe400078ec0ff */
[----:B------:R-:W-:-:S02]  /*c8c90*/  LOP3.LUT R7, R27, 0xffff, RZ, 0xc0, !PT ;  /* 0x0000ffff1b077812 */ /* 0x000fc400078ec0ff */
[----:B------:R-:W-:Y:S02]  /*c8ca0*/  LOP3.LUT R8, R28, 0xffff, RZ, 0xc0, !PT ;  /* 0x0000ffff1c087812 */ /* 0x000fe400078ec0ff */
[----:B------:R-:W-:Y:S02]  /*c8cb0*/  PRMT R10, R10, 0x5210, R5 ;  /* 0x000052100a0a7816 */ /* 0x000fe40000000005 */
[----:B------:R-:W-:Y:S02]  /*c8cc0*/  PRMT R14, R7, 0x3340, R0 ;  /* 0x00003340070e7816 */ /* 0x000fe40000000000 */
[----:B------:R-:W-:-:S04]  /*c8cd0*/  PRMT R5, R2, 0x3340, R8 ;  /* 0x0000334002057816 */ /* 0x000fc80000000008 */
[----:B------:R-:W-:Y:S01]  /*c8ce0*/  PRMT R5, R5, 0x5410, R14 ;  /* 0x0000541005057816 */ /* 0x000fe2000000000e */
[----:B------:R-:W-:Y:S01]  /*c8cf0*/  STL [R1+0x3610], R7 ;  /* 0x0036100701007387 */ /* 0x000fe20000100800 */
[----:B------:R-:W-:-:S03]  /*c8d00*/  SHF.R.U32.HI R16, RZ, 0x8, R12 ;  /* 0x00000008ff107819 */ /* 0x000fc6000001160c */
[----:B------:R0:W-:Y:S02]  /*c8d10*/  STL [R1+0x360c], R5 ;  /* 0x00360c0501007387 */ /* 0x0001e40000100800 */
[----:B0-----:R-:W-:Y:S01]  /*c8d20*/  IMAD.MOV.U32 R5, RZ, RZ, R13 ;  /* 0x000000ffff057224 */ /* 0x001fe200078e000d */
[----:B------:R-:W-:Y:S02]  /*c8d30*/  SHF.R.U32.HI R6, RZ, 0x8, R6 ;  /* 0x00000008ff067819 */ /* 0x000fe40000011606 */
[----:B------:R-:W-:Y:S01]  /*c8d40*/  SHF.R.U32.HI R3, RZ, 0x8, R3 ;  /* 0x00000008ff037819 */ /* 0x000fe20000011603 */
[----:B------:R-:W-:Y:S01]  /*c8d50*/  BAR.SYNC.DEFER_BLOCKING 0x0 ;  /* 0x0000000000007b1d */ /* 0x000fe20000010000 */
[----:B--2---:R-:W-:-:S05]  /*c8d60*/  PRMT R4, R23, 0x5210, R4 ;  /* 0x0000521017047816 */ /* 0x004fca0000000004 */
[----:B------:R-:W2:Y:S04]  /*c8d70*/  LDL.LU R23, [R1+0xbc0] ;  /* 0x000bc00001177983 */ /* 0x000ea80000300800 */
[----:B------:R-:W3:Y:S04]  /*c8d80*/  LDL.LU R12, [R1+0x100] ;  /* 0x00010000010c7983 */ /* 0x000ee80000300800 */
[----:B------:R-:W3:Y:S04]  /*c8d90*/  LDL.LU R13, [R1+0x104] ;  /* 0x00010400010d7983 */ /* 0x000ee80000300800 */
[----:B------:R-:W4:Y:S01]  /*c8da0*/  LDL.LU R14, [R1+0x108] ;  /* 0x00010800010e7983 */ /* 0x000f220000300800 */
[----:B------:R-:W-:-:S03]  /*c8db0*/  SHF.R.U32.HI R7, RZ, 0x8, R17 ;  /* 0x00000008ff077819 */ /* 0x000fc60000011611 */
[----:B----4-:R-:W-:Y:S04]  /*c8dc0*/  STL [R1+0x3620], R14 ;  /* 0x0036200e01007387 */ /* 0x010fe80000100800 */
[----:B---3--:R0:W-:Y:S04]  /*c8dd0*/  STL.64 [R1+0x3618], R12 ;  /* 0x0036180c01007387 */ /* 0x0081e80000100a00 */
[----:B------:R-:W3:Y:S04]  /*c8de0*/  LDL.LU R24, [R1+0x10c0] ;  /* 0x0010c00001187983 */ /* 0x000ee80000300800 */
[----:B------:R-:W3:Y:S04]  /*c8df0*/  LDL.LU R26, [R1+0x10c4] ;  /* 0x0010c400011a7983 */ /* 0x000ee80000300800 */
[----:B------:R-:W4:Y:S01]  /*c8e00*/  LDL.LU R27, [R1+0x10bc] ;  /* 0x0010bc00011b7983 */ /* 0x000f220000300800 */
[----:B0-----:R-:W-:-:S03]  /*c8e10*/  LOP3.LUT R12, R16, 0xffff, RZ, 0xc0, !PT ;  /* 0x0000ffff100c7812 */ /* 0x001fc600078ec0ff */
[----:B------:R-:W4:Y:S04]  /*c8e20*/  LDL.LU R28, [R1+0xa68] ;  /* 0x000a6800011c7983 */ /* 0x000f280000300800 */
[----:B------:R-:W3:Y:S04]  /*c8e30*/  LDL.LU R16, [R1+0x110] ;  /* 0x0001100001107983 */ /* 0x000ee80000300800 */
[----:B------:R-:W3:Y:S04]  /*c8e40*/  LDL.LU R17, [R1+0x114] ;  /* 0x0001140001117983 */ /* 0x000ee80000300800 */
[----:B------:R-:W4:Y:S01]  /*c8e50*/  LDL.LU R18, [R1+0x118] ;  /* 0x0001180001127983 */ /* 0x000f220000300800 */
[----:B------:R-:W-:-:S04]  /*c8e60*/  LOP3.LUT R6, R6, 0xffff, RZ, 0xc0, !PT ;  /* 0x0000ffff06067812 */ /* 0x000fc800078ec0ff */
[----:B------:R-:W-:Y:S02]  /*c8e70*/  PRMT R6, R6, 0x3340, R0 ;  /* 0x0000334006067816 */ /* 0x000fe40000000000 */
[----:B------:R-:W-:Y:S02]  /*c8e80*/  LOP3.LUT R3, R3, 0xffff, RZ, 0xc0, !PT ;  /* 0x0000ffff03037812 */ /* 0x000fe400078ec0ff */
[----:B--2---:R-:W-:Y:S02]  /*c8e90*/  PRMT R6, R23, 0x5410, R6 ;  /* 0x0000541017067816 */ /* 0x004fe40000000006 */
[----:B------:R-:W-:Y:S02]  /*c8ea0*/  PRMT R3, R3, 0x3340, R12 ;  /* 0x0000334003037816 */ /* 0x000fe4000000000c */
[----:B------:R-:W-:Y:S02]  /*c8eb0*/  PRMT R6, R6, 0x5210, R15 ;  /* 0x0000521006067816 */ /* 0x000fe4000000000f */
[----:B------:R-:W0:Y:S01]  /*c8ec0*/  LDS.128 R12, [R29] ;  /* 0x000000001d0c7984 */ /* 0x000e220000000c00 */
[----:B------:R-:W-:-:S03]  /*c8ed0*/  IMAD.MOV.U32 R19, RZ, RZ, R10 ;  /* 0x000000ffff137224 */ /* 0x000fc600078e000a */
[----:B----4-:R-:W-:Y:S04]  /*c8ee0*/  STL [R1+0x3608], R18 ;  /* 0x0036081201007387 */ /* 0x010fe80000100800 */
[----:B---3--:R1:W-:Y:S04]  /*c8ef0*/  STL.64 [R1+0x3600], R16 ;  /* 0x0036001001007387 */ /* 0x0083e80000100a00 */
[----:B-1----:R-:W2:Y:S04]  /*c8f00*/  LDL.LU R16, [R1+0xa0] ;  /* 0x0000a00001107983 */ /* 0x002ea80000300800 */
[----:B------:R-:W2:Y:S01]  /*c8f10*/  LDL.LU R17, [R1+0xa4] ;  /* 0x0000a40001117983 */ /* 0x000ea20000300800 */
[----:B------:R-:W-:-:S03]  /*c8f20*/  IMAD.MOV.U32 R18, RZ, RZ, R11 ;  /* 0x000000ffff127224 */ /* 0x000fc600078e000b */
[----:B------:R-:W3:Y:S04]  /*c8f30*/  LDL.LU R10, [R1+0xa44] ;  /* 0x000a4400010a7983 */ /* 0x000ee80000300800 */
[----:B------:R-:W4:Y:S04]  /*c8f40*/  LDL.LU R20, [R1+0xd0] ;  /* 0x0000d00001147983 */ /* 0x000f280000300800 */
[----:B------:R-:W4:Y:S04]  /*c8f50*/  LDL.LU R21, [R1+0xd4] ;  /* 0x0000d40001157983 */ /* 0x000f280000300800 */
[----:B------:R-:W4:Y:S04]  /*c8f60*/  LDL.LU R22, [R1+0xd8] ;  /* 0x0000d80001167983 */ /* 0x000f280000300800 */
[----:B------:R-:W4:Y:S04]  /*c8f70*/  LDL.LU R11, [R1+0x25c] ;  /* 0x00025c00010b7983 */ /* 0x000f280000300800 */
[----:B0-----:R-:W-:Y:S04]  /*c8f80*/  STL.64 [R1+0x180], R12 ;  /* 0x0001800c01007387 */ /* 0x001fe80000100a00 */
[----:B------:R-:W-:Y:S04]  /*c8f90*/  STL.64 [R1+0x188], R14 ;  /* 0x0001880e01007387 */ /* 0x000fe80000100a00 */
[----:B------:R-:W0:Y:S01]  /*c8fa0*/  LDS.128 R12, [R29+0x400] ;  /* 0x000400001d0c7984 */ /* 0x000e220000000c00 */
[----:B------:R-:W-:-:S04]  /*c8fb0*/  LOP3.LUT R7, R7, 0xffff, RZ, 0xc0, !PT ;  /* 0x0000ffff07077812 */ /* 0x000fc800078ec0ff */
[----:B------:R-:W-:-:S04]  /*c8fc0*/  PRMT R7, R7, 0x3340, R0 ;  /* 0x0000334007077816 */ /* 0x000fc80000000000 */
[----:B------:R-:W-:-:S04]  /*c8fd0*/  PRMT R3, R3, 0x5410, R7 ;  /* 0x0000541003037816 */ /* 0x000fc80000000007 */
[----:B------:R-:W-:Y:S01]  /*c8fe0*/  PRMT R7, R3, 0x5210, R9 ;  /* 0x0000521003077816 */ /* 0x000fe20000000009 */
[----:B------:R-:W-:Y:S06]  /*c8ff0*/  BAR.SYNC.DEFER_BLOCKING 0x0 ;  /* 0x0000000000007b1d */ /* 0x000fec0000010000 */
[----:B------:R-:W-:Y:S01]  /*c9000*/  STSM.16.M88.4 [R25], R4 ;  /* 0x0000000419007844 */ /* 0x000fe20000000200 */
[----:B0-----:R-:W-:-:S03]  /*c9010*/  IMAD.MOV.U32 R9, RZ, RZ, R13 ;  /* 0x000000ffff097224 */ /* 0x001fc600078e000d */
[----:B------:R-:W-:Y:S04]  /*c9020*/  STL [R1+0x170], R12 ;  /* 0x0001700c01007387 */ /* 0x000fe80000100800 */
[----:B------:R0:W-:Y:S04]  /*c9030*/  STL.64 [R1+0x178], R14 ;  /* 0x0001780e01007387 */ /* 0x0001e80000100a00 */
[----:B0-----:R-:W4:Y:S04]  /*c9040*/  LDL.LU R14, [R1+0x3620] ;  /* 0x00362000010e7983 */ /* 0x001f280000300800 */
[----:B------:R-:W4:Y:S04]  /*c9050*/  LDL.LU.64 R12, [R1+0x3618] ;  /* 0x00361800010c7983 */ /* 0x000f280000300a00 */
[----:B------:R-:W-:Y:S04]  /*c9060*/  STL [R1+0x3238], R9 ;  /* 0x0032380901007387 */ /* 0x000fe80000100800 */
[----:B------:R-:W4:Y:S04]  /*c9070*/  LDL.LU R7, [R1+0x3610] ;  /* 0x0036100001077983 */ /* 0x000f280000300800 */
[----:B------:R-:W4:Y:S04]  /*c9080*/  LDL.LU R5, [R1+0x360c] ;  /* 0x00360c0001057983 */ /* 0x000f280000300800 */
[----:B--2---:R-:W-:Y:S01]  /*c9090*/  STSM.16.M88.4 [R25+0x200], R16 ;  /* 0x0002001019007844 */ /* 0x004fe20000000200 */
[----:B------:R-:W-:Y:S06]  /*c90a0*/  BAR.SYNC.DEFER_BLOCKING 0x0 ;  /* 0x0000000000007b1d */ /* 0x000fec0000010000 */
[----:B------:R-:W0:Y:S04]  /*c90b0*/  LDS.128 R16, [R29] ;  /* 0x000000001d107984 */ /* 0x000e280000000c00 */
[----:B0-----:R-:W-:Y:S01]  /*c90c0*/  STL.64 [R1+0x160], R16 ;  /* 0x0001601001007387 */ /* 0x001fe20000100a00 */
[----:B------:R-:W-:-:S03]  /*c90d0*/  IMAD.MOV.U32 R9, RZ, RZ, R19 ;  /* 0x000000ffff097224 */ /* 0x000fc600078e0013 */
[----:B------:R-:W-:Y:S04]  /*c90e0*/  STL [R1+0x168], R18 ;  /* 0x0001681201007387 */ /* 0x000fe80000100800 */
[----:B------:R-:W0:Y:S04]  /*c90f0*/  LDS.128 R16, [R29+0x400] ;  /* 0x000400001d107984 */ /* 0x000e280000000c00 */
[----:B------:R-:W-:Y:S04]  /*c9100*/  STL [R1+0x325c], R9 ;  /* 0x00325c0901007387 */ /* 0x000fe80000100800 */
[----:B0-----:R-:W-:Y:S04]  /*c9110*/  STL.64 [R1+0x150], R16 ;  /* 0x0001501001007387 */ /* 0x001fe80000100a00 */
[----:B------:R0:W-:Y:S04]  /*c9120*/  STL.64 [R1+0x158], R18 ;  /* 0x0001581201007387 */ /* 0x0001e80000100a00 */
[----:B0-----:R-:W2:Y:S04]  /*c9130*/  LDL.LU R18, [R1+0x3608] ;  /* 0x0036080001127983 */ /* 0x001ea80000300800 */
[----:B------:R-:W2:Y:S01]  /*c9140*/  LDL.LU.64 R16, [R1+0x3600] ;  /* 0x0036000001107983 */ /* 0x000ea20000300a00 */
[----:B------:R-:W-:-:S02]  /*c9150*/  PRMT R3, R26, 0x3340, R24 ;  /* 0x000033401a037816 */ /* 0x000fc40000000018 */
[----:B------:R-:W-:-:S04]  /*c9160*/  PRMT R4, R27, 0x3340, R0 ;  /* 0x000033401b047816 */ /* 0x000fc80000000000 */
[----:B------:R-:W-:Y:S02]  /*c9170*/  PRMT R3, R3, 0x5410, R4 ;  /* 0x0000541003037816 */ /* 0x000fe40000000004 */
[----:B------:R-:W-:-:S04]  /*c9180*/  LOP3.LUT R4, R28, 0xffff, RZ, 0xc0, !PT ;  /* 0x0000ffff1c047812 */ /* 0x000fc800078ec0ff */
[----:B------:R-:W-:Y:S01]  /*c9190*/  PRMT R15, R3, 0x4210, R4 ;  /* 0x00004210030f7816 */ /* 0x000fe20000000004 */
[----:B------:R-:W-:Y:S01]  /*c91a0*/  BAR.SYNC.DEFER_BLOCKING 0x0 ;  /* 0x0000000000007b1d */ /* 0x000fe20000010000 */
[----:B---3--:R-:W-:-:S04]  /*c91b0*/  LOP3.LUT R3, R10, 0xffff, RZ, 0xc0, !PT ;  /* 0x0000ffff0a037812 */ /* 0x008fc800078ec0ff */
[----:B----4-:R-:W-:Y:S01]  /*c91c0*/  PRMT R19, R5, 0x4210, R3 ;  /* 0x0000421005137816 */ /* 0x010fe20000000003 */
[----:B------:R-:W-:Y:S01]  /*c91d0*/  STSM.16.M88.4 [R25], R12 ;  /* 0x0000000c19007844 */ /* 0x000fe20000000200 */
[----:B------:R-:W-:-:S03]  /*c91e0*/  PRMT R23, R11, 0x5210, R4 ;  /* 0x000052100b177816 */ /* 0x000fc60000000004 */
[----:B------:R-:W3:Y:S04]  /*c91f0*/  LDL.LU R4, [R1+0xe0] ;  /* 0x0000e00001047983 */ /* 0x000ee80000300800 */
[----:B--2---:R-:W-:Y:S01]  /*c9200*/  STSM.16.M88.4 [R25+0x200], R16 ;  /* 0x0002001019007844 */ /* 0x004fe20000000200 */
[----:B------:R-:W-:Y:S06]  /*c9210*/  BAR.SYNC.DEFER_BLOCKING 0x0 ;  /* 0x0000000000007b1d */ /* 0x000fec0000010000 */
[----:B------:R-:W0:Y:S04]  /*c9220*/  LDS.128 R16, [R29] ;  /* 0x000000001d107984 */ /* 0x000e280000000c00 */
[----:B------:R-:W1:Y:S01]  /*c9230*/  LDS.128 R12, [R29+0x400] ;  /* 0x000400001d0c7984 */ /* 0x000e620000000c00 */
[----:B------:R-:W-:Y:S06]  /*c9240*/  BAR.SYNC.DEFER_BLOCKING 0x0 ;  /* 0x0000000000007b1d */ /* 0x000fec0000010000 */
[----:B------:R-:W-:Y:S04]  /*c9250*/  STSM.16.M88.4 [R25], R20 ;  /* 0x0000001419007844 */ /* 0x000fe80000000200 */
[----:B0-----:R-:W-:Y:S04]  /*c9260*/  STL.64 [R1+0x140], R16 ;  /* 0x0001401001007387 */ /* 0x001fe80000100a00 */
[----:B------:R0:W-:Y:S04]  /*c9270*/  STL.64 [R1+0x148], R18 ;  /* 0x0001481201007387 */ /* 0x0001e80000100a00 */
[----:B-1----:R1:W-:Y:S04]  /*c9280*/  STL.64 [R1+0x130], R12 ;  /* 0x0001300c01007387 */ /* 0x0023e80000100a00 */
[----:B------:R2:W-:Y:S04]  /*c9290*/  STL.64 [R1+0x138], R14 ;  /* 0x0001380e01007387 */ /* 0x0005e80000100a00 */
[----:B------:R-:W3:Y:S04]  /*c92a0*/  LDL.LU R5, [R1+0xe4] ;  /* 0x0000e40001057983 */ /* 0x000ee80000300800 */
[----:B------:R-:W3:Y:S04]  /*c92b0*/  LDL.LU R6, [R1+0xe8] ;  /* 0x0000e80001067983 */ /* 0x000ee80000300800 */
[----:B------:R-:W4:Y:S04]  /*c92c0*/  LDL.LU R24, [R1+0xa74] ;  /* 0x000a740001187983 */ /* 0x000f280000300800 */
[----:B------:R-:W4:Y:S04]  /*c92d0*/  LDL.LU R26, [R1+0x1070] ;  /* 0x00107000011a7983 */ /* 0x000f280000300800 */
[----:B0-----:R-:W4:Y:S04]  /*c92e0*/  LDL.LU R19, [R1+0x10d4] ;  /* 0x0010d40001137983 */ /* 0x001f280000300800 */
[----:B------:R-:W4:Y:S04]  /*c92f0*/  LDL.LU R23, [R1+0x10d8] ;  /* 0x0010d80001177983 */ /* 0x000f280000300800 */
[----:B------:R-:W4:Y:S04]  /*c9300*/  LDL.LU R27, [R1+0x10d0] ;  /* 0x0010d000011b7983 */ /* 0x000f280000300800 */
[----:B------:R-:W4:Y:S04]  /*c9310*/  LDL.LU R28, [R1+0xa50] ;  /* 0x000a5000011c7983 */ /* 0x000f280000300800 */
[----:B-1----:R-:W3:Y:S04]  /*c9320*/  LDL.LU R12, [R1+0x2f0] ;  /* 0x0002f000010c7983 */ /* 0x002ee80000300800 */
[----:B------:R-:W3:Y:S04]  /*c9330*/  LDL.LU R13, [R1+0x2f4] ;  /* 0x0002f400010d7983 */ /* 0x000ee80000300800 */
[----:B--2---:R-:W2:Y:S01]  /*c9340*/  LDL.LU R14, [R1+0x2f8] ;  /* 0x0002f800010e7983 */ /* 0x004ea20000300800 */
[----:B------:R-:W-:-:S02]  /*c9350*/  SHF.R.U32.HI R2, RZ, 0x8, R2 ;  /* 0x00000008ff027819 */ /* 0x000fc40000011602 */
[----:B------:R-:W-:Y:S02]  /*c9360*/  SHF.R.U32.HI R8, RZ, 0x8, R8 ;  /* 0x00000008ff087819 */ /* 0x000fe40000011608 */
[----:B------:R-:W-:Y:S02]  /*c9370*/  SHF.R.U32.HI R7, RZ, 0x8, R7 ;  /* 0x00000008ff077819 */ /* 0x000fe40000011607 */
[----:B------:R-:W-:Y:S02]  /*c9380*/  LOP3.LUT R2, R2, 0xffff, RZ, 0xc0, !PT ;  /* 0x0000ffff02027812 */ /* 0x000fe400078ec0ff */
[----:B------:R-:W-:Y:S02]  /*c9390*/  LOP3.LUT R8, R8, 0xffff, RZ, 0xc0, !PT ;  /* 0x0000ffff08087812 */ /* 0x000fe400078ec0ff */
[----:B------:R-:W-:Y:S02]  /*c93a0*/  LOP3.LUT R7, R7, 0xffff, RZ, 0xc0, !PT ;  /* 0x0000ffff07077812 */ /* 0x000fe400078ec0ff */
[----:B------:R-:W-:-:S02]  /*c93b0*/  PRMT R2, R2, 0x3340, R8 ;  /* 0x0000334002027816 */ /* 0x000fc40000000008 */
[----:B------:R-:W-:-:S04]  /*c93c0*/  PRMT R7, R7, 0x3340, R0 ;  /* 0x0000334007077816 */ /* 0x000fc80000000000 */
[----:B------:R-:W-:-:S04]  /*c93d0*/  PRMT R2, R2, 0x5410, R7 ;  /* 0x0000541002027816 */ /* 0x000fc80000000007 */
[----:B------:R-:W-:Y:S01]  /*c93e0*/  PRMT R7, R2, 0x5210, R3 ;  /* 0x0000521002077816 */ /* 0x000fe20000000003 */
[----:B--2---:R-:W-:Y:S04]  /*c93f0*/  STL [R1+0x35f0], R14 ;  /* 0x0035f00e01007387 */ /* 0x004fe80000100800 */
[----:B---3--:R0:W-:Y:S04]  /*c9400*/  STL.64 [R1+0x35e8], R12 ;  /* 0x0035e80c01007387 */ /* 0x0081e80000100a00 */
[----:B0-----:R-:W2:Y:S04]  /*c9410*/  LDL.LU R12, [R1+0x260] ;  /* 0x00026000010c7983 */ /* 0x001ea80000300800 */
[----:B------:R-:W2:Y:S04]  /*c9420*/  LDL.LU R13, [R1+0x264] ;  /* 0x00026400010d7983 */ /* 0x000ea80000300800 */
[----:B------:R-:W2:Y:S04]  /*c9430*/  LDL.LU R14, [R1+0x268] ;  /* 0x00026800010e7983 */ /* 0x000ea80000300800 */
[----:B------:R-:W3:Y:S04]  /*c9440*/  LDL.LU R10, [R1+0x10cc] ;  /* 0x0010cc00010a7983 */ /* 0x000ee80000300800 */
[----:B------:R-:W3:Y:S04]  /*c9450*/  LDL.LU R11, [R1+0x1074] ;  /* 0x00107400010b7983 */ /* 0x000ee80000300800 */
[----:B------:R4:W-:Y:S02]  /*c9460*/  STSM.16.M88.4 [R25+0x200], R4 ;  /* 0x0002000419007844 */ /* 0x0009e40000000200 */
[----:B----4-:R-:W-:-:S04]  /*c9470*/  LOP3.LUT R4, R24, 0xffff, RZ, 0xc0, !PT ;  /* 0x0000ffff18047812 */ /* 0x010fc800078ec0ff */
[----:B------:R-:W-:Y:S01]  /*c9480*/  PRMT R15, R26, 0x4210, R4 ;  /* 0x000042101a0f7816 */ /* 0x000fe20000000004 */
[----:B------:R-:W-:Y:S06]  /*c9490*/  BAR.SYNC.DEFER_BLOCKING 0x0 ;  /* 0x0000000000007b1d */ /* 0x000fec0000010000 */
[----:B---3--:R-:W-:Y:S04]  /*c94a0*/  STL.64 [R1+0x35f8], R10 ;  /* 0x0035f80a01007387 */ /* 0x008fe80000100a00 */
[----:B------:R-:W0:Y:S04]  /*c94b0*/  LDS.128 R8, [R29] ;  /* 0x000000001d087984 */ /* 0x000e280000000c00 */
        /* <DEDUP_REMOVED lines=8> */
[----:B0-----:R-:W-:Y:S01]  /*c9540*/  STL [R1+0x120], R8 ;  /* 0x0001200801007387 */ /* 0x001fe20000100800 */
[----:B------:R-:W-:-:S03]  /*c9550*/  IMAD.MOV.U32 R7, RZ, RZ, R9 ;  /* 0x000000ffff077224 */ /* 0x000fc600078e0009 */
[----:B------:R-:W-:Y:S04]  /*c9560*/  STL.64 [R1+0x128], R10 ;  /* 0x0001280a01007387 */ /* 0x000fe80000100a00 */
[----:B------:R-:W0:Y:S01]  /*c9570*/  LDS.128 R8, [R29+0x400] ;  /* 0x000400001d087984 */ /* 0x000e220000000c00 */
[----:B------:R-:W-:Y:S06]  /*c9580*/  BAR.SYNC.DEFER_BLOCKING 0x0 ;  /* 0x0000000000007b1d */ /* 0x000fec0000010000 */
[----:B--2---:R-:W-:Y:S04]  /*c9590*/  STSM.16.M88.4 [R25], R12 ;  /* 0x0000000c19007844 */ /* 0x004fe80000000200 */
[----:B0-----:R0:W-:Y:S04]  /*c95a0*/  STL.64 [R1+0x110], R8 ;  /* 0x0001100801007387 */ /* 0x0011e80000100a00 */
[----:B------:R1:W-:Y:S01]  /*c95b0*/  STL [R1+0x11c], R11 ;  /* 0x00011c0b01007387 */ /* 0x0003e20000100800 */
[----:B0-----:R-:W-:-:S03]  /*c95c0*/  IMAD.MOV.U32 R8, RZ, RZ, R10 ;  /* 0x000000ffff087224 */ /* 0x001fc600078e000a */
[----:B-1----:R-:W2:Y:S04]  /*c95d0*/  LDL.LU.64 R10, [R1+0x35f8] ;  /* 0x0035f800010a7983 */ /* 0x002ea80000300a00 */
[----:B------:R-:W-:Y:S04]  /*c95e0*/  STL [R1+0x31f0], R8 ;  /* 0x0031f00801007387 */ /* 0x000fe80000100800 */
[----:B------:R-:W3:Y:S04]  /*c95f0*/  LDL.LU R14, [R1+0x35f0] ;  /* 0x0035f000010e7983 */ /* 0x000ee80000300800 */
[----:B------:R-:W3:Y:S01]  /*c9600*/  LDL.LU.64 R12, [R1+0x35e8] ;  /* 0x0035e800010c7983 */ /* 0x000ee20000300a00 */
[----:B------:R-:W-:-:S02]  /*c9610*/  PRMT R2, R23, 0x3340, R19 ;  /* 0x0000334017027816 */ /* 0x000fc40000000013 */
[----:B------:R-:W-:Y:S02]  /*c9620*/  PRMT R3, R27, 0x3340, R0 ;  /* 0x000033401b037816 */ /* 0x000fe40000000000 */
[----:B------:R-:W4:Y:S02]  /*c9630*/  LDL.LU R27, [R1+0x10c8] ;  /* 0x0010c800011b7983 */ /* 0x000f240000300800 */
[----:B------:R-:W-:Y:S02]  /*c9640*/  PRMT R3, R2, 0x5410, R3 ;  /* 0x0000541002037816 */ /* 0x000fe40000000003 */
[----:B------:R-:W-:Y:S02]  /*c9650*/  LOP3.LUT R2, R28, 0xffff, RZ, 0xc0, !PT ;  /* 0x0000ffff1c027812 */ /* 0x000fe400078ec0ff */
[----:B------:R-:W4:Y:S02]  /*c9660*/  LDL.LU R28, [R1+0xe2c] ;  /* 0x000e2c00011c7983 */ /* 0x000f240000300800 */
[----:B------:R-:W-:-:S05]  /*c9670*/  PRMT R15, R3, 0x4210, R2 ;  /* 0x00004210030f7816 */ /* 0x000fca0000000002 */
[----:B---3--:R-:W-:Y:S01]  /*c9680*/  STSM.16.M88.4 [R25+0x200], R12 ;  /* 0x0002000c19007844 */ /* 0x008fe20000000200 */
[----:B------:R-:W-:Y:S06]  /*c9690*/  BAR.SYNC.DEFER_BLOCKING 0x0 ;  /* 0x0000000000007b1d */ /* 0x000fec0000010000 */
[----:B------:R-:W0:Y:S01]  /*c96a0*/  LDS.128 R12, [R29] ;  /* 0x000000001d0c7984 */ /* 0x000e220000000c00 */
[----:B--2---:R-:W-:-:S03]  /*c96b0*/  SHF.R.U32.HI R3, RZ, 0x8, R10 ;  /* 0x00000008ff037819 */ /* 0x004fc6000001160a */
[----:B------:R-:W2:Y:S01]  /*c96c0*/  LDL.LU R10, [R1+0xb18] ;  /* 0x000b1800010a7983 */ /* 0x000ea20000300800 */
[----:B------:R-:W-:-:S04]  /*c96d0*/  LOP3.LUT R3, R3, 0xffff, RZ, 0xc0, !PT ;  /* 0x0000ffff03037812 */ /* 0x000fc800078ec0ff */
[----:B------:R-:W-:-:S04]  /*c96e0*/  PRMT R3, R3, 0x3340, R0 ;  /* 0x0000334003037816 */ /* 0x000fc80000000000 */
[----:B------:R-:W-:Y:S02]  /*c96f0*/  PRMT R3, R11, 0x5410, R3 ;  /* 0x000054100b037816 */ /* 0x000fe40000000003 */
[----:B------:R-:W3:Y:S02]  /*c9700*/  LDL.LU R11, [R1+0xdfc] ;  /* 0x000dfc00010b7983 */ /* 0x000ee40000300800 */
[----:B------:R-:W-:Y:S01]  /*c9710*/  PRMT R19, R3, 0x5210, R4 ;  /* 0x0000521003137816 */ /* 0x000fe20000000004 */
[----:B0-----:R-:W-:Y:S01]  /*c9720*/  IMAD.MOV.U32 R6, RZ, RZ, R13 ;  /* 0x000000ffff067224 */ /* 0x001fe200078e000d */
[----:B------:R-:W-:Y:S04]  /*c9730*/  STL [R1+0x100], R12 ;  /* 0x0001000c01007387 */ /* 0x000fe80000100800 */
[----:B------:R-:W-:Y:S04]  /*c9740*/  STL.64 [R1+0x108], R14 ;  /* 0x0001080e01007387 */ /* 0x000fe80000100a00 */
[----:B------:R-:W-:Y:S04]  /*c9750*/  STL.64 [R1+0x31d8], R6 ;  /* 0x0031d80601007387 */ /* 0x000fe80000100a00 */
[----:B------:R-:W0:Y:S01]  /*c9760*/  LDS.128 R4, [R29+0x400] ;  /* 0x000400001d047984 */ /* 0x000e220000000c00 */
[----:B------:R-:W-:Y:S06]  /*c9770*/  BAR.SYNC.DEFER_BLOCKING 0x0 ;  /* 0x0000000000007b1d */ /* 0x000fec0000010000 */
[----:B------:R-:W-:Y:S04]  /*c9780*/  STSM.16.M88.4 [R25], R16 ;  /* 0x0000001019007844 */ /* 0x000fe80000000200 */
[----:B0-----:R0:W-:Y:S04]  /*c9790*/  STL.64 [R1+0xf0], R4 ;  /* 0x0000f00401007387 */ /* 0x0011e80000100a00 */
[----:B------:R1:W-:Y:S04]  /*c97a0*/  STL.64 [R1+0xf8], R6 ;  /* 0x0000f80601007387 */ /* 0x0003e80000100a00 */
[----:B------:R-:W2:Y:S04]  /*c97b0*/  LDL.LU R12, [R1+0xafc] ;  /* 0x000afc00010c7983 */ /* 0x000ea80000300800 */
[----:B------:R-:W2:Y:S04]  /*c97c0*/  LDL.LU R3, [R1+0xaf8] ;  /* 0x000af80001037983 */ /* 0x000ea80000300800 */
[----:B------:R-:W2:Y:S04]  /*c97d0*/  LDL.LU R14, [R1+0xa7c] ;  /* 0x000a7c00010e7983 */ /* 0x000ea80000300800 */
[----:B0-----:R-:W2:Y:S04]  /*c97e0*/  LDL.LU R4, [R1+0xa78] ;  /* 0x000a780001047983 */ /* 0x001ea80000300800 */
[----:B------:R-:W2:Y:S04]  /*c97f0*/  LDL.LU R15, [R1+0x1080] ;  /* 0x00108000010f7983 */ /* 0x000ea80000300800 */
[----:B------:R-:W2:Y:S04]  /*c9800*/  LDL.LU R18, [R1+0x1078] ;  /* 0x0010780001127983 */ /* 0x000ea80000300800 */
[----:B------:R-:W3:Y:S04]  /*c9810*/  LDL.LU R16, [R1+0x300] ;  /* 0x0003000001107983 */ /* 0x000ee80000300800 */
[----:B------:R-:W3:Y:S04]  /*c9820*/  LDL.LU R17, [R1+0x304] ;  /* 0x0003040001117983 */ /* 0x000ee80000300800 */
[----:B------:R-:W2:Y:S01]  /*c9830*/  LDL.LU R19, [R1+0xa60] ;  /* 0x000a600001137983 */ /* 0x000ea20000300800 */
[----:B----4-:R-:W-:-:S05]  /*c9840*/  PRMT R23, R24, 0x5210, R2 ;  /* 0x0000521018177816 */ /* 0x010fca0000000002 */
[----:B------:R0:W-:Y:S01]  /*c9850*/  STSM.16.M88.4 [R25+0x200], R20 ;  /* 0x0002001419007844 */ /* 0x0001e20000000200 */
[----:B-1----:R-:W-:-:S03]  /*c9860*/  LOP3.LUT R6, R26, 0xffff, RZ, 0xc0, !PT ;  /* 0x0000ffff1a067812 */ /* 0x002fc600078ec0ff */
[----:B--2---:R-:W-:Y:S04]  /*c9870*/  STL [R1+0x35d0], R19 ;  /* 0x0035d01301007387 */ /* 0x004fe80000100800 */
[----:B---3--:R1:W-:Y:S04]  /*c9880*/  STL.64 [R1+0x35c8], R16 ;  /* 0x0035c81001007387 */ /* 0x0083e80000100a00 */
[----:B0-----:R-:W2:Y:S04]  /*c9890*/  LDL.LU R20, [R1+0xa5c] ;  /* 0x000a5c0001147983 */ /* 0x001ea80000300800 */
[----:B------:R-:W2:Y:S04]  /*c98a0*/  LDL.LU R21, [R1+0x1088] ;  /* 0x0010880001157983 */ /* 0x000ea80000300800 */
[----:B------:R-:W3:Y:S04]  /*c98b0*/  LDL.LU R22, [R1+0x1084] ;  /* 0x0010840001167983 */ /* 0x000ee80000300800 */
[----:B------:R-:W3:Y:S01]  /*c98c0*/  LDL.LU R23, [R1+0x32c] ;  /* 0x00032c0001177983 */ /* 0x000ee20000300800 */
[----:B------:R-:W-:-:S02]  /*c98d0*/  PRMT R2, R6, 0x3340, R0 ;  /* 0x0000334006027816 */ /* 0x000fc40000000000 */
[----:B------:R-:W-:Y:S02]  /*c98e0*/  LOP3.LUT R9, R11, 0xffff, RZ, 0xc0, !PT ;  /* 0x0000ffff0b097812 */ /* 0x000fe400078ec0ff */
[----:B------:R-:W-:Y:S02]  /*c98f0*/  LOP3.LUT R8, R10, 0xffff, RZ, 0xc0, !PT ;  /* 0x0000ffff0a087812 */ /* 0x000fe400078ec0ff */
[----:B------:R-:W-:Y:S02]  /*c9900*/  PRMT R13, R27, 0x5410, R2 ;  /* 0x000054101b0d7816 */ /* 0x000fe40000000002 */
[----:B------:R-:W-:Y:S02]  /*c9910*/  LOP3.LUT R2, R28, 0xffff, RZ, 0xc0, !PT ;  /* 0x0000ffff1c027812 */ /* 0x000fe400078ec0ff */
[----:B------:R-:W-:Y:S02]  /*c9920*/  PRMT R7, R8, 0x3340, R0 ;  /* 0x0000334008077816 */ /* 0x000fe40000000000 */
[----:B------:R-:W-:-:S02]  /*c9930*/  PRMT R5, R2, 0x3340, R9 ;  /* 0x0000334002057816 */ /* 0x000fc40000000009 */
[----:B------:R-:W-:Y:S02]  /*c9940*/  LOP3.LUT R3, R3, 0xffff, RZ, 0xc0, !PT ;  /* 0x0000ffff03037812 */ /* 0x000fe400078ec0ff */
[----:B------:R-:W-:Y:S02]  /*c9950*/  PRMT R5, R5, 0x5410, R7 ;  /* 0x0000541005057816 */ /* 0x000fe40000000007 */
[----:B------:R-:W-:Y:S02]  /*c9960*/  LOP3.LUT R12, R12, 0xffff, RZ, 0xc0, !PT ;  /* 0x0000ffff0c0c7812 */ /* 0x000fe400078ec0ff */
[----:B------:R-:W-:Y:S02]  /*c9970*/  LOP3.LUT R7, R14, 0xffff, RZ, 0xc0, !PT ;  /* 0x0000ffff0e077812 */ /* 0x000fe400078ec0ff */
[----:B------:R-:W-:Y:S02]  /*c9980*/  LOP3.LUT R4, R4, 0xffff, RZ, 0xc0, !PT ;  /* 0x0000ffff04047812 */ /* 0x000fe400078ec0ff */
[----:B-1----:R-:W-:-:S02]  /*c9990*/  PRMT R17, R18, 0x4210, R3 ;  /* 0x0000421012117816 */ /* 0x002fc40000000003 */
[----:B------:R-:W-:Y:S02]  /*c99a0*/  PRMT R16, R15, 0x4210, R12 ;  /* 0x000042100f107816 */ /* 0x000fe4000000000c */
[----:B------:R-:W-:Y:S02]  /*c99b0*/  PRMT R18, R13, 0x4210, R7 ;  /* 0x000042100d127816 */ /* 0x000fe40000000007 */
[----:B------:R-:W-:Y:S01]  /*c99c0*/  PRMT R19, R5, 0x4210, R4 ;  /* 0x0000421005137816 */ /* 0x000fe20000000004 */
[----:B------:R-:W-:Y:S06]  /*c99d0*/  BAR.SYNC.DEFER_BLOCKING 0x0 ;  /* 0x0000000000007b1d */ /* 0x000fec0000010000 */
[----:B---3--:R-:W-:Y:S04]  /*c99e0*/  STL.64 [R1+0x35e0], R22 ;  /* 0x0035e01601007387 */ /* 0x008fe80000100a00 */
[----:B--2---:R-:W-:Y:S04]  /*c99f0*/  STL.64 [R1+0x35d8], R20 ;  /* 0x0035d81401007387 */ /* 0x004fe80000100a00 */
[----:B------:R-:W0:Y:S04]  /*c9a00*/  LDS.128 R20, [R29] ;  /* 0x000000001d147984 */ /* 0x000e280000000c00 */
[----:B------:R-:W2:Y:S04]  /*c9a10*/  LDL.LU R11, [R1+0xa38] ;  /* 0x000a3800010b7983 */ /* 0x000ea80000300800 */
        /* <DEDUP_REMOVED lines=8> */
[----:B------:R-:W-:Y:S06]  /*c9aa0*/  BAR.SYNC.DEFER_BLOCKING 0x0 ;  /* 0x0000000000007b1d */ /* 0x000fec0000010000 */
[----:B------:R-:W-:Y:S04]  /*c9ab0*/  STSM.16.M88.4 [R25], R16 ;  /* 0x0000001019007844 */ /* 0x000fe80000000200 */
[----:B0-----:R-:W-:Y:S01]  /*c9ac0*/  STL [R1+0xd0], R20 ;  /* 0x0000d01401007387 */ /* 0x001fe20000100800 */
[----:B------:R-:W-:-:S03]  /*c9ad0*/  IMAD.MOV.U32 R5, RZ, RZ, R21 ;  /* 0x000000ffff057224 */ /* 0x000fc600078e0015 */
[----:B------:R0:W-:Y:S04]  /*c9ae0*/  STL.64 [R1+0xd8], R22 ;  /* 0x0000d81601007387 */ /* 0x0001e80000100a00 */
[----:B0-----:R-:W2:Y:S04]  /*c9af0*/  LDL.LU.64 R22, [R1+0x35e0] ;  /* 0x0035e00001167983 */ /* 0x001ea80000300a00 */
[----:B------:R-:W4:Y:S04]  /*c9b00*/  LDL.LU.64 R20, [R1+0x35d8] ;  /* 0x0035d80001147983 */ /* 0x000f280000300a00 */
[----:B------:R-:W2:Y:S04]  /*c9b10*/  LDL.LU R19, [R1+0x35d0] ;  /* 0x0035d00001137983 */ /* 0x000ea80000300800 */
[----:B------:R-:W2:Y:S01]  /*c9b20*/  LDL.LU.64 R16, [R1+0x35c8] ;  /* 0x0035c80001107983 */ /* 0x000ea20000300a00 */
[----:B---3--:R-:W-:-:S03]  /*c9b30*/  PRMT R10, R10, 0x5210, R12 ;  /* 0x000052100a0a7816 */ /* 0x008fc6000000000c */
[----:B------:R-:W3:Y:S01]  /*c9b40*/  LDL.LU R12, [R1+0x310] ;  /* 0x00031000010c7983 */ /* 0x000ee20000300800 */
[----:B----4-:R-:W-:Y:S02]  /*c9b50*/  LOP3.LUT R13, R20, 0xffff, RZ, 0xc0, !PT ;  /* 0x0000ffff140d7812 */ /* 0x010fe400078ec0ff */
[----:B--2---:R-:W-:Y:S02]  /*c9b60*/  LOP3.LUT R14, R19, 0xffff, RZ, 0xc0, !PT ;  /* 0x0000ffff130e7812 */ /* 0x004fe400078ec0ff */
[--C-:B------:R-:W-:Y:S02]  /*c9b70*/  PRMT R19, R22, 0x4210, R13.reuse ;  /* 0x0000421016137816 */ /* 0x100fe4000000000d */
[----:B------:R-:W-:Y:S02]  /*c9b80*/  PRMT R11, R11, 0x5210, R13 ;  /* 0x000052100b0b7816 */ /* 0x000fe4000000000d */
[--C-:B------:R-:W-:Y:S01]  /*c9b90*/  PRMT R18, R21, 0x4210, R14.reuse ;  /* 0x0000421015127816 */ /* 0x100fe2000000000e */
[----:B------:R-:W3:Y:S01]  /*c9ba0*/  LDL.LU R13, [R1+0x314] ;  /* 0x00031400010d7983 */ /* 0x000ee20000300800 */
[----:B------:R-:W-:-:S03]  /*c9bb0*/  PRMT R15, R23, 0x5210, R14 ;  /* 0x00005210170f7816 */ /* 0x000fc6000000000e */
[----:B------:R-:W2:Y:S04]  /*c9bc0*/  LDL.LU R14, [R1+0x318] ;  /* 0x00031800010e7983 */ /* 0x000ea80000300800 */
[----:B------:R-:W4:Y:S04]  /*c9bd0*/  LDL.LU R20, [R1+0x107c] ;  /* 0x00107c0001147983 */ /* 0x000f280000300800 */
[----:B--2---:R-:W-:Y:S04]  /*c9be0*/  STL [R1+0x35a0], R14 ;  /* 0x0035a00e01007387 */ /* 0x004fe80000100800 */
[----:B---3--:R0:W-:Y:S04]  /*c9bf0*/  STL.64 [R1+0x3598], R12 ;  /* 0x0035980c01007387 */ /* 0x0081e80000100a00 */
[----:B0-----:R-:W2:Y:S04]  /*c9c00*/  LDL.LU R12, [R1+0x230] ;  /* 0x00023000010c7983 */ /* 0x001ea80000300800 */
[----:B------:R-:W2:Y:S01]  /*c9c10*/  LDL.LU R13, [R1+0x234] ;  /* 0x00023400010d7983 */ /* 0x000ea20000300800 */
[----:B------:R-:W-:-:S02]  /*c9c20*/  IMAD.MOV.U32 R14, RZ, RZ, R15 ;  /* 0x000000ffff0e7224 */ /* 0x000fc400078e000f */
[----:B------:R-:W-:Y:S01]  /*c9c30*/  IMAD.MOV.U32 R15, RZ, RZ, R11 ;  /* 0x000000ffff0f7224 */ /* 0x000fe200078e000b */
[----:B------:R-:W-:Y:S02]  /*c9c40*/  PRMT R3, R24, 0x5210, R3 ;  /* 0x0000521018037816 */ /* 0x000fe40000000003 */
[----:B------:R-:W-:Y:S02]  /*c9c50*/  LOP3.LUT R24, R26, 0xffff, RZ, 0xc0, !PT ;  /* 0x0000ffff1a187812 */ /* 0x000fe400078ec0ff */
[----:B------:R-:W-:Y:S01]  /*c9c60*/  STL.64 [R1+0x35b0], R14 ;  /* 0x0035b00e01007387 */ /* 0x000fe20000100a00 */
[----:B------:R-:W-:-:S03]  /*c9c70*/  LOP3.LUT R26, R27, 0xffff, RZ, 0xc0, !PT ;  /* 0x0000ffff1b1a7812 */ /* 0x000fc600078ec0ff */
[----:B------:R-:W-:Y:S01]  /*c9c80*/  STSM.16.M88.4 [R25+0x200], R16 ;  /* 0x0002001019007844 */ /* 0x000fe20000000200 */
[----:B------:R-:W-:Y:S02]  /*c9c90*/  LOP3.LUT R23, R28, 0xffff, RZ, 0xc0, !PT ;  /* 0x0000ffff1c177812 */ /* 0x000fe400078ec0ff */
[----:B------:R-:W-:Y:S01]  /*c9ca0*/  SHF.R.U32.HI R6, RZ, 0x8, R6 ;  /* 0x00000008ff067819 */ /* 0x000fe20000011606 */
[----:B--2---:R0:W-:Y:S04]  /*c9cb0*/  STL.64 [R1+0x35a8], R12 ;  /* 0x0035a80c01007387 */ /* 0x0041e80000100a00 */
[----:B------:R-:W2:Y:S04]  /*c9cc0*/  LDL.LU R21, [R1+0x10e0] ;  /* 0x0010e00001157983 */ /* 0x000ea80000300800 */
[----:B------:R-:W2:Y:S04]  /*c9cd0*/  LDL.LU R22, [R1+0x10e4] ;  /* 0x0010e40001167983 */ /* 0x000ea80000300800 */
[----:B------:R-:W3:Y:S01]  /*c9ce0*/  LDL.LU R27, [R1+0x10dc] ;  /* 0x0010dc00011b7983 */ /* 0x000ee20000300800 */
[----:B0-----:R-:W-:Y:S01]  /*c9cf0*/  IMAD.MOV.U32 R12, RZ, RZ, R10 ;  /* 0x000000ffff0c7224 */ /* 0x001fe200078e000a */
[----:B------:R-:W-:Y:S01]  /*c9d00*/  PRMT R10, R26, 0x3340, R0 ;  /* 0x000033401a0a7816 */ /* 0x000fe20000000000 */
[----:B------:R-:W-:Y:S01]  /*c9d10*/  IMAD.MOV.U32 R13, RZ, RZ, R3 ;  /* 0x000000ffff0d7224 */ /* 0x000fe200078e0003 */
[----:B------:R-:W2:Y:S01]  /*c9d20*/  LDL.LU R28, [R1+0xaf4] ;  /* 0x000af400011c7983 */ /* 0x000ea20000300800 */
[----:B------:R-:W-:-:S02]  /*c9d30*/  PRMT R3, R24, 0x3340, R23 ;  /* 0x0000334018037816 */ /* 0x000fc40000000017 */
[----:B------:R-:W-:Y:S02]  /*c9d40*/  LOP3.LUT R6, R6, 0xffff, RZ, 0xc0, !PT ;  /* 0x0000ffff06067812 */ /* 0x000fe400078ec0ff */
[----:B------:R-:W-:Y:S02]  /*c9d50*/  PRMT R3, R3, 0x5410, R10 ;  /* 0x0000541003037816 */ /* 0x000fe4000000000a */
[----:B------:R-:W-:-:S04]  /*c9d60*/  PRMT R6, R6, 0x3340, R0 ;  /* 0x0000334006067816 */ /* 0x000fc80000000000 */
[----:B----4-:R-:W-:-:S04]  /*c9d70*/  PRMT R6, R20, 0x5410, R6 ;  /* 0x0000541014067816 */ /* 0x010fc80000000006 */
[----:B------:R-:W-:Y:S01]  /*c9d80*/  PRMT R14, R6, 0x5210, R7 ;  /* 0x00005210060e7816 */ /* 0x000fe20000000007 */
[----:B------:R-:W-:Y:S06]  /*c9d90*/  BAR.SYNC.DEFER_BLOCKING 0x0 ;  /* 0x0000000000007b1d */ /* 0x000fec0000010000 */
[----:B---3--:R-:W-:Y:S04]  /*c9da0*/  STL.64 [R1+0x35c0], R26 ;  /* 0x0035c01a01007387 */ /* 0x008fe80000100a00 */
[----:B------:R-:W-:Y:S04]  /*c9db0*/  STL.64 [R1+0x35b8], R24 ;  /* 0x0035b81801007387 */ /* 0x000fe80000100a00 */
[----:B------:R-:W0:Y:S04]  /*c9dc0*/  LDS.128 R24, [R29] ;  /* 0x000000001d187984 */ /* 0x000e280000000c00 */
[----:B------:R-:W-:Y:S04]  /*c9dd0*/  STL [R1+0x3594], R23 ;  /* 0x0035941701007387 */ /* 0x000fe80000100800 */
[----:B------:R-:W3:Y:S04]  /*c9de0*/  LDL.LU R10, [R1+0xa70] ;  /* 0x000a7000010a7983 */ /* 0x000ee80000300800 */
[----:B------:R-:W4:Y:S04]  /*c9df0*/  LDL.LU R16, [R1+0x320] ;  /* 0x0003200001107983 */ /* 0x000f280000300800 */
[----:B------:R-:W4:Y:S04]  /*c9e00*/  LDL.LU R17, [R1+0x324] ;  /* 0x0003240001117983 */ /* 0x000f280000300800 */
[----:B------:R-:W4:Y:S04]  /*c9e10*/  LDL.LU R18, [R1+0x328] ;  /* 0x0003280001127983 */ /* 0x000f280000300800 */
[----:B------:R-:W3:Y:S04]  /*c9e20*/  LDL.LU R11, [R1+0xa3c] ;  /* 0x000a3c00010b7983 */ /* 0x000ee80000300800 */
[----:B0-----:R-:W-:Y:S01]  /*c9e30*/  STL [R1+0xc0], R24 ;  /* 0x0000c01801007387 */ /* 0x001fe20000100800 */
[----:B------:R-:W-:-:S03]  /*c9e40*/  IMAD.MOV.U32 R6, RZ, RZ, R25 ;  /* 0x000000ffff067224 */ /* 0x000fc600078e0019 */
[----:B------:R-:W-:Y:S04]  /*c9e50*/  STL.64 [R1+0xc8], R26 ;  /* 0x0000c81a01007387 */ /* 0x000fe80000100a00 */
[----:B------:R-:W0:Y:S04]  /*c9e60*/  LDS.128 R24, [R29+0x400] ;  /* 0x000400001d187984 */ /* 0x000e280000000c00 */
[----:B------:R-:W-:Y:S04]  /*c9e70*/  STL [R1+0x3310], R6 ;  /* 0x0033100601007387 */ /* 0x000fe80000100800 */
[----:B0-----:R-:W-:Y:S04]  /*c9e80*/  STL.64 [R1+0xb0], R24 ;  /* 0x0000b01801007387 */ /* 0x001fe80000100a00 */
[----:B------:R0:W-:Y:S04]  /*c9e90*/  STL.64 [R1+0xb8], R26 ;  /* 0x0000b81a01007387 */ /* 0x0001e80000100a00 */
[----:B0-----:R-:W4:Y:S04]  /*c9ea0*/  LDL.LU.64 R26, [R1+0x35c0] ;  /* 0x0035c000011a7983 */ /* 0x001f280000300a00 */
[----:B------:R-:W2:Y:S01]  /*c9eb0*/  LDL.LU.64 R24, [R1+0x35b8] ;  /* 0x0035b80001187983 */ /* 0x000ea20000300a00 */
        /* <DEDUP_REMOVED lines=10> */
[----:B------:R-:W-:Y:S06]  /*c9f60*/  BAR.SYNC.DEFER_BLOCKING 0x0 ;  /* 0x0000000000007b1d */ /* 0x000fec0000010000 */
[----:B--2---:R0:W-:Y:S04]  /*c9f70*/  STSM.16.M88.4 [R25], R12 ;  /* 0x0000000c19007844 */ /* 0x0041e80000000200 */
[----:B0-----:R-:W2:Y:S04]  /*c9f80*/  LDL.LU.64 R14, [R1+0x35b0] ;  /* 0x0035b000010e7983 */ /* 0x001ea80000300a00 */
[----:B------:R-:W2:Y:S01]  /*c9f90*/  LDL.LU.64 R12, [R1+0x35a8] ;  /* 0x0035a800010c7983 */ /* 0x000ea20000300a00 */
[----:B------:R-:W-:-:S02]  /*c9fa0*/  PRMT R2, R22, 0x3340, R21 ;  /* 0x0000334016027816 */ /* 0x000fc40000000015 */
[----:B----4-:R-:W-:-:S04]  /*c9fb0*/  PRMT R4, R27, 0x3340, R0 ;  /* 0x000033401b047816 */ /* 0x010fc80000000000 */
[----:B------:R-:W-:Y:S02]  /*c9fc0*/  PRMT R4, R2, 0x5410, R4 ;  /* 0x0000541002047816 */ /* 0x000fe40000000004 */
[----:B------:R-:W-:Y:S01]  /*c9fd0*/  LOP3.LUT R2, R28, 0xffff, RZ, 0xc0, !PT ;  /* 0x0000ffff1c027812 */ /* 0x000fe200078ec0ff */
[----:B--2---:R0:W-:Y:S01]  /*c9fe0*/  STSM.16.M88.4 [R25+0x200], R12 ;  /* 0x0002000c19007844 */ /* 0x0041e20000000200 */
[----:B------:R-:W-:Y:S06]  /*c9ff0*/  BAR.SYNC.DEFER_BLOCKING 0x0 ;  /* 0x0000000000007b1d */ /* 0x000fec0000010000 */
[----:B0-----:R-:W2:Y:S04]  /*ca000*/  LDL.LU R14, [R1+0x35a0] ;  /* 0x0035a000010e7983 */ /* 0x001ea80000300800 */
[----:B------:R-:W2:Y:S04]  /*ca010*/  LDL.LU.64 R12, [R1+0x3598] ;  /* 0x00359800010c7983 */ /* 0x000ea80000300a00 */
[----:B------:R-:W0:Y:S01]  /*ca020*/  LDS.128 R20, [R29] ;  /* 0x000000001d147984 */ /* 0x000e220000000c00 */
[----:B------:R-:W-:Y:S01]  /*ca030*/  PRMT R15, R4, 0x4210, R2 ;  /* 0x00004210040f7816 */ /* 0x000fe20000000002 */
[----:B0-----:R-:W-:-:S02]  /*ca040*/  IMAD.MOV.U32 R4, RZ, RZ, R22 ;  /* 0x000000ffff047224 */ /* 0x001fc400078e0016 */
[----:B------:R-:W-:Y:S04]  /*ca050*/  STL.64 [R1+0xa0], R20 ;  /* 0x0000a01401007387 */ /* 0x000fe80000100a00 */
[----:B------:R0:W-:Y:S04]  /*ca060*/  STL [R1+0xac], R23 ;  /* 0x0000ac1701007387 */ /* 0x0001e80000100800 */
[----:B0-----:R-:W4:Y:S04]  /*ca070*/  LDL.LU R23, [R1+0x3594] ;  /* 0x0035940001177983 */ /* 0x001f280000300800 */
[----:B------:R-:W-:Y:S04]  /*ca080*/  STL [R1+0x3138], R4 ;  /* 0x0031380401007387 */ /* 0x000fe80000100800 */
[----:B------:R-:W-:Y:S04]  /*ca090*/  STL [R1+0x3214], R5 ;  /* 0x0032140501007387 */ /* 0x000fe80000100800 */
[----:B------:R-:W0:Y:S01]  /*ca0a0*/  LDS.128 R4, [R29+0x400] ;  /* 0x000400001d047984 */ /* 0x000e220000000c00 */
[----:B---3--:R-:W-:Y:S01]  /*ca0b0*/  PRMT R2, R11, 0x5210, R2 ;  /* 0x000052100b027816 */ /* 0x008fe20000000002 */
[----:B------:R-:W-:Y:S06]  /*ca0c0*/  BAR.SYNC.DEFER_BLOCKING 0x0 ;  /* 0x0000000000007b1d */ /* 0x000fec0000010000 */
[----:B0-----:R0:W-:Y:S04]  /*ca0d0*/  STL.64 [R1+0x90], R4 ;  /* 0x0000900401007387 */ /* 0x0011e80000100a00 */
[----:B------:R-:W-:Y:S01]  /*ca0e0*/  STL.64 [R1+0x98], R6 ;  /* 0x0000980601007387 */ /* 0x000fe20000100a00 */
[----:B0-----:R-:W-:-:S05]  /*ca0f0*/  LOP3.LUT R4, R10, 0xffff, RZ, 0xc0, !PT ;  /* 0x0000ffff0a047812 */ /* 0x001fca00078ec0ff */
[----:B------:R-:W-:Y:S04]  /*ca100*/  STL [R1+0x44], R4 ;  /* 0x0000440401007387 */ /* 0x000fe80000100800 */
[----:B------:R-:W-:Y:S04]  /*ca110*/  STL [R1+0x3590], R26 ;  /* 0x0035901a01007387 */ /* 0x000fe80000100800 */
[----:B------:R-:W-:Y:S04]  /*ca120*/  STL.64 [R1+0x3588], R24 ;  /* 0x0035881801007387 */ /* 0x000fe80000100a00 */
[----:B------:R-:W3:Y:S04]  /*ca130*/  LDL.LU R5, [R1+0x1548] ;  /* 0x0015480001057983 */ /* 0x000ee80000300800 */
[----:B------:R-:W4:Y:S01]  /*ca140*/  LDL.LU R11, [R1+0x154c] ;  /* 0x00154c00010b7983 */ /* 0x000f220000300800 */
[----:B------:R-:W-:-:S03]  /*ca150*/  PRMT R19, R3, 0x4210, R4 ;  /* 0x0000421003137816 */ /* 0x000fc60000000004 */
[----:B--2---:R-:W-:Y:S04]  /*ca160*/  STSM.16.M88.4 [R25], R12 ;  /* 0x0000000c19007844 */ /* 0x004fe80000000200 */
[----:B------:R-:W-:Y:S01]  /*ca170*/  STSM.16.M88.4 [R25+0x200], R16 ;  /* 0x0002001019007844 */ /* 0x000fe20000000200 */
[----:B------:R-:W-:Y:S06]  /*ca180*/  BAR.SYNC.DEFER_BLOCKING 0x0 ;  /* 0x0000000000007b1d */ /* 0x000fec0000010000 */
[----:B------:R-:W0:Y:S04]  /*ca190*/  LDS.128 R12, [R29] ;  /* 0x000000001d0c7984 */ /* 0x000e280000000c00 */
[----:B------:R-:W1:Y:S04]  /*ca1a0*/  LDS.128 R24, [R29+0x400] ;  /* 0x000400001d187984 */ /* 0x000e680000000c00 */
[----:B0-----:R-:W-:Y:S04]  /*ca1b0*/  STL.64 [R1+0x80], R12 ;  /* 0x0000800c01007387 */ /* 0x001fe80000100a00 */
[----:B------:R-:W-:Y:S04]  /*ca1c0*/  STL.64 [R1+0x88], R14 ;  /* 0x0000880e01007387 */ /* 0x000fe80000100a00 */
[----:B----4-:R-:W-:Y:S04]  /*ca1d0*/  STL [R1+0x3570], R11 ;  /* 0x0035700b01007387 */ /* 0x010fe80000100800 */
[----:B------:R-:W3:Y:S04]  /*ca1e0*/  LDL.LU R4, [R1+0x1530] ;  /* 0x0015300001047983 */ /* 0x000ee80000300800 */
[----:B------:R-:W2:Y:S04]  /*ca1f0*/  LDL.LU R3, [R1+0x1534] ;  /* 0x0015340001037983 */ /* 0x000ea80000300800 */
[----:B------:R-:W4:Y:S04]  /*ca200*/  LDL.LU R6, [R1+0x1538] ;  /* 0x0015380001067983 */ /* 0x000f280000300800 */
[----:B------:R-:W4:Y:S01]  /*ca210*/  LDL.LU R7, [R1+0x153c] ;  /* 0x00153c0001077983 */ /* 0x000f220000300800 */
[----:B------:R-:W-:Y:S06]  /*ca220*/  BAR.SYNC.DEFER_BLOCKING 0x0 ;  /* 0x0000000000007b1d */ /* 0x000fec0000010000 */
        /* <DEDUP_REMOVED lines=11> */
[----:B------:R-:W4:Y:S04]  /*ca2e0*/  LDL.LU R8, [R1+0x1520] ;  /* 0x0015200001087983 */ /* 0x000f280000300800 */
[----:B------:R-:W4:Y:S04]  /*ca2f0*/  LDL.LU R9, [R1+0x1524] ;  /* 0x0015240001097983 */ /* 0x000f280000300800 */
[----:B------:R-:W2:Y:S04]  /*ca300*/  LDL.LU R14, [R1+0x1528] ;  /* 0x00152800010e7983 */ /* 0x000ea80000300800 */
[----:B------:R-:W2:Y:S04]  /*ca310*/  LDL.LU R12, [R1+0x152c] ;  /* 0x00152c00010c7983 */ /* 0x000ea80000300800 */
[----:B------:R-:W2:Y:S04]  /*ca320*/  LDL.LU R15, [R1+0x1510] ;  /* 0x00151000010f7983 */ /* 0x000ea80000300800 */
[----:B------:R-:W2:Y:S04]  /*ca330*/  LDL.LU R13, [R1+0x1514] ;  /* 0x00151400010d7983 */ /* 0x000ea80000300800 */
[----:B------:R-:W2:Y:S04]  /*ca340*/  LDL.LU R16, [R1+0x1518] ;  /* 0x0015180001107983 */ /* 0x000ea80000300800 */
[----:B------:R-:W2:Y:S04]  /*ca350*/  LDL.LU R17, [R1+0x151c] ;  /* 0x00151c0001117983 */ /* 0x000ea80000300800 */
[----:B------:R-:W2:Y:S04]  /*ca360*/  LDL.LU R18, [R1+0x1500] ;  /* 0x0015000001127983 */ /* 0x000ea80000300800 */
[----:B------:R-:W2:Y:S01]  /*ca370*/  LDL.LU R19, [R1+0x1504] ;  /* 0x0015040001137983 */ /* 0x000ea20000300800 */
[----:B------:R-:W-:-:S03]  /*ca380*/  IMAD.MOV.U32 R7, RZ, RZ, R2 ;  /* 0x000000ffff077224 */ /* 0x000fc600078e0002 */
[----:B------:R-:W2:Y:S01]  /*ca390*/  LDL.LU R20, [R1+0x1508] ;  /* 0x0015080001147983 */ /* 0x000ea20000300800 */
[----:B-1----:R-:W-:-:S03]  /*ca3a0*/  IMAD.MOV.U32 R2, RZ, RZ, R26 ;  /* 0x000000ffff027224 */ /* 0x002fc600078e001a */
[----:B------:R-:W2:Y:S04]  /*ca3b0*/  LDL.LU R21, [R1+0x150c] ;  /* 0x00150c0001157983 */ /* 0x000ea80000300800 */
[----:B------:R-:W2:Y:S04]  /*ca3c0*/  LDL.LU R10, [R1+0x10b0] ;  /* 0x0010b000010a7983 */ /* 0x000ea80000300800 */
[----:B------:R0:W-:Y:S04]  /*ca3d0*/  STL.64 [R1+0x70], R24 ;  /* 0x0000701801007387 */ /* 0x0001e80000100a00 */
[----:B------:R-:W-:Y:S04]  /*ca3e0*/  STL [R1+0x7c], R27 ;  /* 0x00007c1b01007387 */ /* 0x000fe80000100800 */
[----:B------:R-:W4:Y:S04]  /*ca3f0*/  LDL.LU R26, [R1+0x3590] ;  /* 0x00359000011a7983 */ /* 0x000f280000300800 */
[----:B0-----:R-:W3:Y:S04]  /*ca400*/  LDL.LU.64 R24, [R1+0x3588] ;  /* 0x0035880001187983 */ /* 0x001ee80000300a00 */
[----:B------:R-:W2:Y:S04]  /*ca410*/  LDL.LU R22, [R1+0xe24] ;  /* 0x000e240001167983 */ /* 0x000ea80000300800 */
[----:B------:R-:W2:Y:S04]  /*ca420*/  LDL.LU R28, [R1+0x10b4] ;  /* 0x0010b400011c7983 */ /* 0x000ea80000300800 */
[----:B------:R-:W-:Y:S04]  /*ca430*/  STL [R1+0x30ec], R2 ;  /* 0x0030ec0201007387 */ /* 0x000fe80000100800 */
[----:B---3--:R0:W-:Y:S04]  /*ca440*/  STSM.16.M88.4 [R25], R4 ;  /* 0x0000000419007844 */ /* 0x0081e80000000200 */
[----:B0-----:R-:W3:Y:S04]  /*ca450*/  LDL.LU.64 R6, [R1+0x3580] ;  /* 0x0035800001067983 */ /* 0x001ee80000300a00 */
[----:B------:R-:W2:Y:S01]  /*ca460*/  LDL.LU.64 R4, [R1+0x3578] ;  /* 0x0035780001047983 */ /* 0x000ea20000300a00 */
[----:B------:R-:W-:-:S02]  /*ca470*/  SHF.R.U32.HI R2, RZ, 0x8, R24 ;  /* 0x00000008ff027819 */ /* 0x000fc40000011618 */
[----:B------:R-:W-:Y:S02]  /*ca480*/  SHF.R.U32.HI R24, RZ, 0x8, R23 ;  /* 0x00000008ff187819 */ /* 0x000fe40000011617 */
[----:B----4-:R-:W-:Y:S01]  /*ca490*/  SHF.R.U32.HI R11, RZ, 0x8, R26 ;  /* 0x00000008ff0b7819 */ /* 0x010fe2000001161a */
[----:B------:R-:W4:Y:S01]  /*ca4a0*/  LDL.LU R23, [R1+0xe28] ;  /* 0x000e280001177983 */ /* 0x000f220000300800 */
[----:B------:R-:W-:Y:S02]  /*ca4b0*/  LOP3.LUT R2, R2, 0xffff, RZ, 0xc0, !PT ;  /* 0x0000ffff02027812 */ /* 0x000fe400078ec0ff */
[----:B------:R-:W-:Y:S01]  /*ca4c0*/  LOP3.LUT R24, R24, 0xffff, RZ, 0xc0, !PT ;  /* 0x0000ffff18187812 */ /* 0x000fe200078ec0ff */
[----:B------:R-:W4:Y:S01]  /*ca4d0*/  LDL.LU R27, [R1+0x10a8] ;  /* 0x0010a800011b7983 */ /* 0x000f220000300800 */
[----:B------:R-:W-:Y:S02]  /*ca4e0*/  LOP3.LUT R11, R11, 0xffff, RZ, 0xc0, !PT ;  /* 0x0000ffff0b0b7812 */ /* 0x000fe400078ec0ff */
[----:B------:R-:W-:-:S02]  /*ca4f0*/  PRMT R2, R2, 0x3340, R24 ;  /* 0x0000334002027816 */ /* 0x000fc40000000018 */
[----:B------:R-:W-:Y:S01]  /*ca500*/  PRMT R11, R11, 0x3340, R0 ;  /* 0x000033400b0b7816 */ /* 0x000fe20000000000 */
[----:B------:R-:W4:Y:S03]  /*ca510*/  LDL.LU R24, [R1+0xe20] ;  /* 0x000e200001187983 */ /* 0x000f260000300800 */
[----:B------:R-:W-:Y:S01]  /*ca520*/  PRMT R2, R2, 0x5410, R11 ;  /* 0x0000541002027816 */ /* 0x000fe2000000000b */
[----:B------:R-:W4:Y:S04]  /*ca530*/  LDL.LU R26, [R1+0x10ac] ;  /* 0x0010ac00011a7983 */ /* 0x000f280000300800 */
[----:B------:R-:W4:Y:S01]  /*ca540*/  LDL.LU R11, [R1+0x3570] ;  /* 0x00357000010b7983 */ /* 0x000f220000300800 */
[----:B---3--:R-:W-:-:S05]  /*ca550*/  PRMT R7, R2, 0x5210, R7 ;  /* 0x0000521002077816 */ /* 0x008fca0000000007 */
[----:B--2---:R0:W-:Y:S04]  /*ca560*/  STSM.16.M88.4 [R25+0x200], R4 ;  /* 0x0002000419007844 */ /* 0x0041e80000000200 */
[----:B0-----:R-:W2:Y:S04]  /*ca570*/  LDL.LU.64 R6, [R1+0x3568] ;  /* 0x0035680001067983 */ /* 0x001ea80000300a00 */
[----:B------:R-:W3:Y:S01]  /*ca580*/  LDL.LU.64 R4, [R1+0x3560] ;  /* 0x0035600001047983 */ /* 0x000ee20000300a00 */
[----:B------:R-:W-:Y:S02]  /*ca590*/  F2FP.SATFINITE.E5M2.F32.PACK_AB_MERGE_C R2, R9, R8, RZ ;  /* 0x000000080902723e */ /* 0x000fe400048060ff */
[----:B------:R-:W-:-:S02]  /*ca5a0*/  F2FP.SATFINITE.E5M2.F32.PACK_AB_MERGE_C R9, R13, R15, RZ ;  /* 0x0000000f0d09723e */ /* 0x000fc400048060ff */
[----:B------:R-:W-:Y:S02]  /*ca5b0*/  LOP3.LUT R13, R22, 0xffff, RZ, 0xc0, !PT ;  /* 0x0000ffff160d7812 */ /* 0x000fe400078ec0ff */
[----:B------:R-:W-:Y:S02]  /*ca5c0*/  F2FP.SATFINITE.E5M2.F32.PACK_AB_MERGE_C R12, R12, R14, RZ ;  /* 0x0000000e0c0c723e */ /* 0x000fe400048060ff */
[----:B------:R-:W-:Y:S01]  /*ca5d0*/  F2FP.SATFINITE.E5M2.F32.PACK_AB_MERGE_C R8, R17, R16, RZ ;  /* 0x000000101108723e */ /* 0x000fe200048060ff */
[----:B------:R-:W-:Y:S01]  /*ca5e0*/  BAR.SYNC.DEFER_BLOCKING 0x0 ;  /* 0x0000000000007b1d */ /* 0x000fe20000010000 */
[----:B---3--:R-:W-:Y:S02]  /*ca5f0*/  F2FP.SATFINITE.E5M2.F32.PACK_AB_MERGE_C R3, R3, R4, RZ ;  /* 0x000000040303723e */ /* 0x008fe400048060ff */
[----:B------:R-:W-:Y:S02]  /*ca600*/  LOP3.LUT R4, R10, 0xffff, RZ, 0xc0, !PT ;  /* 0x0000ffff0a047812 */ /* 0x000fe400078ec0ff */
[----:B----4-:R-:W-:-:S02]  /*ca610*/  F2FP.SATFINITE.E5M2.F32.PACK_AB_MERGE_C R11, R11, R5, RZ ;  /* 0x000000050b0b723e */ /* 0x010fc400048060ff */
[----:B--2---:R-:W-:Y:S02]  /*ca620*/  F2FP.SATFINITE.E5M2.F32.PACK_AB_MERGE_C R5, R7, R6, RZ ;  /* 0x000000060705723e */ /* 0x004fe400048060ff */
[----:B------:R-:W-:Y:S01]  /*ca630*/  LOP3.LUT R10, R3, 0xffff, RZ, 0xc0, !PT ;  /* 0x0000ffff030a7812 */ /* 0x000fe200078ec0ff */
[----:B------:R0:W-:Y:S01]  /*ca640*/  STL [R1+0x2f8], R4 ;  /* 0x0002f80401007387 */ /* 0x0001e20000100800 */
[----:B------:R-:W-:Y:S02]  /*ca650*/  LOP3.LUT R3, R28, 0xffff, RZ, 0xc0, !PT ;  /* 0x0000ffff1c037812 */ /* 0x000fe400078ec0ff */
[----:B------:R-:W-:Y:S01]  /*ca660*/  LOP3.LUT R28, R5, 0xffff, RZ, 0xc0, !PT ;  /* 0x0000ffff051c7812 */ /* 0x000fe200078ec0ff */
[----:B------:R-:W-:Y:S01]  /*ca670*/  STL [R1+0x2f4], R13 ;  /* 0x0002f40d01007387 */ /* 0x000fe20000100800 */
[----:B------:R-:W-:-:S03]  /*ca680*/  PRMT R5, R10, 0x3340, R0 ;  /* 0x000033400a057816 */ /* 0x000fc60000000000 */
[----:B------:R1:W-:Y:S01]  /*ca690*/  STL [R1+0x3510], R10 ;  /* 0x0035100a01007387 */ /* 0x0003e20000100800 */
[----:B0-----:R-:W-:-:S03]  /*ca6a0*/  PRMT R4, R4, 0x3340, R13 ;  /* 0x0000334004047816 */ /* 0x001fc6000000000d */
[----:B------:R0:W-:Y:S01]  /*ca6b0*/  STL [R1+0x314], R3 ;  /* 0x0003140301007387 */ /* 0x0001e20000100800 */
[----:B------:R-:W-:Y:S02]  /*ca6c0*/  PRMT R5, R4, 0x5410, R5 ;  /* 0x0000541004057816 */ /* 0x000fe40000000005 */
[----:B-1----:R-:W-:Y:S02]  /*ca6d0*/  LOP3.LUT R10, R23, 0xffff, RZ, 0xc0, !PT ;  /* 0x0000ffff170a7812 */ /* 0x002fe400078ec0ff */
[----:B------:R-:W-:Y:S02]  /*ca6e0*/  PRMT R4, R28, 0x3340, R0 ;  /* 0x000033401c047816 */ /* 0x000fe40000000000 */
[----:B0-----:R-:W-:Y:S01]  /*ca6f0*/  PRMT R3, R3, 0x3340, R10 ;  /* 0x0000334003037816 */ /* 0x001fe2000000000a */
[----:B------:R-:W-:Y:S01]  /*ca700*/  STL [R1+0x34f4], R28 ;  /* 0x0034f41c01007387 */ /* 0x000fe20000100800 */
[----:B------:R-:W-:Y:S02]  /*ca710*/  LOP3.LUT R13, R24, 0xffff, RZ, 0xc0, !PT ;  /* 0x0000ffff180d7812 */ /* 0x000fe400078ec0ff */
[----:B------:R-:W-:-:S02]  /*ca720*/  PRMT R4, R3, 0x5410, R4 ;  /* 0x0000541003047816 */ /* 0x000fc40000000004 */
[----:B------:R-:W-:Y:S01]  /*ca730*/  LOP3.LUT R3, R27, 0xffff, RZ, 0xc0, !PT ;  /* 0x0000ffff1b037812 */ /* 0x000fe200078ec0ff */
[----:B------:R0:W-:Y:S01]  /*ca740*/  STL [R1+0x304], R10 ;  /* 0x0003040a01007387 */ /* 0x0001e20000100800 */
[----:B------:R-:W-:Y:S02]  /*ca750*/  LOP3.LUT R27, R2, 0xffff, RZ, 0xc0, !PT ;  /* 0x0000ffff021b7812 */ /* 0x000fe400078ec0ff */
[----:B------:R-:W-:Y:S01]  /*ca760*/  LOP3.LUT R2, R26, 0xffff, RZ, 0xc0, !PT ;  /* 0x0000ffff1a027812 */ /* 0x000fe200078ec0ff */
[----:B------:R-:W-:Y:S01]  /*ca770*/  STL [R1+0x308], R3 ;  /* 0x0003080301007387 */ /* 0x000fe20000100800 */
[----:B------:R-:W-:Y:S02]  /*ca780*/  F2FP.SATFINITE.E5M2.F32.PACK_AB_MERGE_C R6, R21, R20, RZ ;  /* 0x000000141506723e */ /* 0x000fe400048060ff */
[----:B------:R-:W-:Y:S01]  /*ca790*/  F2FP.SATFINITE.E5M2.F32.PACK_AB_MERGE_C R7, R19, R18, RZ ;  /* 0x000000121307723e */ /* 0x000fe200048060ff */
[----:B------:R-:W-:Y:S01]  /*ca7a0*/  STL [R1+0x300], R13 ;  /* 0x0003000d01007387 */ /* 0x000fe20000100800 */
[----:B0-----:R-:W-:-:S02]  /*ca7b0*/  LOP3.LUT R10, R12, 0xffff, RZ, 0xc0, !PT ;  /* 0x0000ffff0c0a7812 */ /* 0x001fc400078ec0ff */
[----:B------:R-:W-:Y:S01]  /*ca7c0*/  LOP3.LUT R24, R8, 0xffff, RZ, 0xc0, !PT ;  /* 0x0000ffff08187812 */ /* 0x000fe200078ec0ff */
[----:B------:R-:W-:Y:S01]  /*ca7d0*/  STL [R1+0x34f0], R27 ;  /* 0x0034f01b01007387 */ /* 0x000fe20000100800 */
[----:B------:R-:W-:Y:S02]  /*ca7e0*/  LOP3.LUT R26, R9, 0xffff, RZ, 0xc0, !PT ;  /* 0x0000ffff091a7812 */ /* 0x000fe400078ec0ff */
[----:B------:R-:W-:Y:S01]  /*ca7f0*/  LOP3.LUT R22, R6, 0xffff, RZ, 0xc0, !PT ;  /* 0x0000ffff06167812 */ /* 0x000fe200078ec0ff */
[----:B------:R-:W-:Y:S01]  /*ca800*/  STL [R1+0x31c], R2 ;  /* 0x00031c0201007387 */ /* 0x000fe20000100800 */
[----:B------:R-:W-:Y:S02]  /*ca810*/  LOP3.LUT R23, R7, 0xffff, RZ, 0xc0, !PT ;  /* 0x0000ffff07177812 */ /* 0x000fe400078ec0ff */
[----:B------:R-:W-:Y:S01]  /*ca820*/  PRMT R6, R4, 0x4210, R24 ;  /* 0x0000421004067816 */ /* 0x000fe20000000018 */
[----:B------:R-:W-:Y:S01]  /*ca830*/  STL [R1+0x318], R10 ;  /* 0x0003180a01007387 */ /* 0x000fe20000100800 */
[----:B------:R-:W-:-:S03]  /*ca840*/  PRMT R7, R5, 0x4210, R26 ;  /* 0x0000421005077816 */ /* 0x000fc6000000001a */
[----:B------:R-:W-:Y:S04]  /*ca850*/  STL [R1+0x3524], R0 ;  /* 0x0035240001007387 */ /* 0x000fe80000100800 */
[----:B------:R-:W2:Y:S04]  /*ca860*/  LDL.LU R4, [R1+0x15b4] ;  /* 0x0015b40001047983 */ /* 0x000ea80000300800 */
[----:B------:R-:W3:Y:S04]  /*ca870*/  LDL.LU R5, [R1+0x15bc] ;  /* 0x0015bc0001057983 */ /* 0x000ee80000300800 */
[----:B---3--:R0:W-:Y:S04]  /*ca880*/  STL [R1+0x3538], R5 ;  /* 0x0035380501007387 */ /* 0x0081e80000100800 */
[----:B0-----:R-:W2:Y:S04]  /*ca890*/  LDL.LU R5, [R1+0x15b0] ;  /* 0x0015b00001057983 */ /* 0x001ea80000300800 */
[----:B------:R-:W3:Y:S04]  /*ca8a0*/  LDL.LU R9, [R1+0x15ac] ;  /* 0x0015ac0001097983 */ /* 0x000ee80000300800 */
[----:B---3--:R0:W-:Y:S04]  /*ca8b0*/  STL [R1+0x3530], R9 ;  /* 0x0035300901007387 */ /* 0x0081e80000100800 */
[----:B0-----:R-:W3:Y:S04]  /*ca8c0*/  LDL.LU R9, [R1+0x15a0] ;  /* 0x0015a00001097983 */ /* 0x001ee80000300800 */
[----:B---3--:R0:W-:Y:S04]  /*ca8d0*/  STL [R1+0x3534], R9 ;  /* 0x0035340901007387 */ /* 0x0081e80000100800 */
[----:B0-----:R-:W3:Y:S04]  /*ca8e0*/  LDL.LU R9, [R1+0x15b8] ;  /* 0x0015b80001097983 */ /* 0x001ee80000300800 */
[----:B------:R-:W4:Y:S01]  /*ca8f0*/  LDL.LU R16, [R1+0x1594] ;  /* 0x0015940001107983 */ /* 0x000f220000300800 */
[----:B------:R-:W-:-:S02]  /*ca900*/  PRMT R12, R27, 0x3340, R0 ;  /* 0x000033401b0c7816 */ /* 0x000fc40000000000 */
[----:B------:R-:W-:Y:S01]  /*ca910*/  PRMT R10, R10, 0x3340, R0 ;  /* 0x000033400a0a7816 */ /* 0x000fe20000000000 */
[----:B----4-:R0:W-:Y:S04]  /*ca920*/  STL [R1+0x352c], R16 ;  /* 0x00352c1001007387 */ /* 0x0101e80000100800 */
[----:B0-----:R-:W4:Y:S04]  /*ca930*/  LDL.LU R16, [R1+0x15a8] ;  /* 0x0015a80001107983 */ /* 0x001f280000300800 */
[----:B------:R-:W2:Y:S01]  /*ca940*/  LDL.LU R0, [R1+0x1598] ;  /* 0x0015980001007983 */ /* 0x000ea20000300800 */
[----:B------:R-:W-:-:S02]  /*ca950*/  PRMT R3, R3, 0x3340, R13 ;  /* 0x0000334003037816 */ /* 0x000fc4000000000d */
[----:B------:R-:W-:Y:S02]  /*ca960*/  LOP3.LUT R11, R11, 0xffff, RZ, 0xc0, !PT ;  /* 0x0000ffff0b0b7812 */ /* 0x000fe400078ec0ff */
[----:B------:R-:W-:Y:S02]  /*ca970*/  PRMT R3, R3, 0x5410, R12 ;  /* 0x0000541003037816 */ /* 0x000fe4000000000c */
[----:B------:R-:W-:-:S04]  /*ca980*/  PRMT R2, R2, 0x3340, R11 ;  /* 0x0000334002027816 */ /* 0x000fc8000000000b */
[----:B------:R-:W-:Y:S01]  /*ca990*/  PRMT R2, R2, 0x5410, R10 ;  /* 0x0000541002027816 */ /* 0x000fe2000000000a */
[----:B--2---:R0:W-:Y:S04]  /*ca9a0*/  STL [R1+0x3528], R0 ;  /* 0x0035280001007387 */ /* 0x0041e80000100800 */
[----:B0-----:R-:W2:Y:S04]  /*ca9b0*/  LDL.LU R0, [R1+0x1590] ;  /* 0x0015900001007983 */ /* 0x001ea80000300800 */
[----:B------:R-:W2:Y:S04]  /*ca9c0*/  LDL.LU R20, [R1+0x159c] ;  /* 0x00159c0001147983 */ /* 0x000ea80000300800 */
[----:B------:R-:W3:Y:S04]  /*ca9d0*/  LDL.LU R12, [R1+0x1580] ;  /* 0x00158000010c7983 */ /* 0x000ee80000300800 */
[----:B------:R-:W4:Y:S04]  /*ca9e0*/  LDL.LU R14, [R1+0x1584] ;  /* 0x00158400010e7983 */ /* 0x000f280000300800 */
[----:B------:R-:W3:Y:S04]  /*ca9f0*/  LDL.LU R13, [R1+0x1588] ;  /* 0x00158800010d7983 */ /* 0x000ee80000300800 */
[----:B------:R-:W2:Y:S04]  /*caa00*/  LDL.LU R18, [R1+0x158c] ;  /* 0x00158c0001127983 */ /* 0x000ea80000300800 */
[----:B------:R-:W2:Y:S04]  /*caa10*/  LDL.LU R17, [R1+0x1574] ;  /* 0x0015740001117983 */ /* 0x000ea80000300800 */
[----:B------:R-:W2:Y:S04]  /*caa20*/  LDL.LU R10, [R1+0x157c] ;  /* 0x00157c00010a7983 */ /* 0x000ea80000300800 */
[----:B------:R-:W4:Y:S04]  /*caa30*/  LDL.LU R15, [R1+0x1564] ;  /* 0x00156400010f7983 */ /* 0x000f280000300800 */
[----:B----4-:R-:W-:Y:S04]  /*caa40*/  STL.64 [R1+0x3548], R14 ;  /* 0x0035480e01007387 */ /* 0x010fe80000100a00 */
[----:B---3--:R0:W-:Y:S04]  /*caa50*/  STL.64 [R1+0x3540], R12 ;  /* 0x0035400c01007387 */ /* 0x0081e80000100a00 */
[----:B------:R-:W3:Y:S04]  /*caa60*/  LDL.LU R8, [R1+0x1554] ;  /* 0x0015540001087983 */ /* 0x000ee80000300800 */
[----:B------:R-:W4:Y:S01]  /*caa70*/  LDL.LU R27, [R1+0x1558] ;  /* 0x00155800011b7983 */ /* 0x000f220000300800 */
[----:B0-----:R-:W-:-:S02]  /*caa80*/  IMAD.MOV.U32 R12, RZ, RZ, R7 ;  /* 0x000000ffff0c7224 */ /* 0x001fc400078e0007 */
[----:B------:R-:W-:Y:S01]  /*caa90*/  IMAD.MOV.U32 R13, RZ, RZ, R6 ;  /* 0x000000ffff0d7224 */ /* 0x000fe200078e0006 */
[----:B------:R-:W-:Y:S02]  /*caaa0*/  PRMT R14, R3, 0x4210, R23 ;  /* 0x00004210030e7816 */ /* 0x000fe40000000017 */
[----:B------:R-:W-:Y:S01]  /*caab0*/  PRMT R15, R2, 0x4210, R22 ;  /* 0x00004210020f7816 */ /* 0x000fe20000000016 */
[----:B----4-:R-:W-:Y:S04]  /*caac0*/  STL.64 [R1+0x3558], R26 ;  /* 0x0035581a01007387 */ /* 0x010fe80000100a00 */
[----:B------:R-:W-:Y:S04]  /*caad0*/  STL.64 [R1+0x3550], R24 ;  /* 0x0035501801007387 */ /* 0x000fe80000100a00 */
[----:B------:R-:W0:Y:S04]  /*caae0*/  LDS.128 R24, [R29] ;  /* 0x000000001d187984 */ /* 0x000e280000000c00 */
[----:B------:R-:W4:Y:S04]  /*caaf0*/  LDL.LU R7, [R1+0x155c] ;  /* 0x00155c0001077983 */ /* 0x000f280000300800 */
[----:B------:R-:W3:Y:S04]  /*cab00*/  LDL.LU R28, [R1+0x14f0] ;  /* 0x0014f000011c7983 */ /* 0x000ee80000300800 */
[----:B------:R-:W3:Y:S04]  /*cab10*/  LDL.LU R6, [R1+0x14f4] ;  /* 0x0014f40001067983 */ /* 0x000ee80000300800 */
[----:B------:R-:W4:Y:S04]  /*cab20*/  LDL.LU R19, [R1+0x14f8] ;  /* 0x0014f80001137983 */ /* 0x000f280000300800 */
[----:B------:R-:W4:Y:S04]  /*cab30*/  LDL.LU R21, [R1+0x14fc] ;  /* 0x0014fc0001157983 */ /* 0x000f280000300800 */
[----:B0-----:R-:W-:Y:S01]  /*cab40*/  STL [R1+0x60], R24 ;  /* 0x0000601801007387 */ /* 0x001fe20000100800 */
[----:B------:R-:W-:-:S03]  /*cab50*/  IMAD.MOV.U32 R3, RZ, RZ, R25 ;  /* 0x000000ffff037224 */ /* 0x000fc600078e0019 */
[----:B------:R-:W-:Y:S04]  /*cab60*/  STL.64 [R1+0x68], R26 ;  /* 0x0000681a01007387 */ /* 0x000fe80000100a00 */
[----:B------:R-:W0:Y:S04]  /*cab70*/  LDS.128 R24, [R29+0x400] ;  /* 0x000400001d187984 */ /* 0x000e280000000c00 */
[----:B0-----:R-:W-:Y:S01]  /*cab80*/  STL [R1+0x54], R25 ;  /* 0x0000541901007387 */ /* 0x001fe20000100800 */
[----:B------:R-:W-:-:S03]  /*cab90*/  IMAD.MOV.U32 R2, RZ, RZ, R24 ;  /* 0x000000ffff027224 */ /* 0x000fc600078e0018 */
[----:B------:R0:W-:Y:S04]  /*caba0*/  STL.64 [R1+0x58], R26 ;  /* 0x0000581a01007387 */ /* 0x0001e80000100a00 */
[----:B0-----:R-:W3:Y:S04]  /*cabb0*/  LDL.LU.64 R26, [R1+0x3558] ;  /* 0x00355800011a7983 */ /* 0x001ee80000300a00 */
[----:B------:R-:W2:Y:S01]  /*cabc0*/  LDL.LU.64 R24, [R1+0x3550] ;  /* 0x0035500001187983 */ /* 0x000ea20000300a00 */
[----:B------:R-:W-:Y:S06]  /*cabd0*/  BAR.SYNC.DEFER_BLOCKING 0x0 ;  /* 0x0000000000007b1d */ /* 0x000fec0000010000 */
[----:B------:R0:W-:Y:S04]  /*cabe0*/  STL [R1+0x34ec], R29 ;  /* 0x0034ec1d01007387 */ /* 0x0001e80000100800 */
[----:B0-----:R-:W3:Y:S04]  /*cabf0*/  LDL.LU R29, [R1+0x1550] ;  /* 0x00155000011d7983 */ /* 0x001ee80000300800 */
[----:B------:R0:W-:Y:S01]  /*cac00*/  STL.64 [R1+0x30f8], R2 ;  /* 0x0030f80201007387 */ /* 0x0001e20000100a00 */
[----:B------:R-:W-:-:S03]  /*cac10*/  F2FP.SATFINITE.E5M2.F32.PACK_AB_MERGE_C R4, R4, R5, RZ ;  /* 0x000000050404723e */ /* 0x000fc600048060ff */
[----:B0-----:R-:W4:Y:S04]  /*cac20*/  LDL.LU R3, [R1+0x15a4] ;  /* 0x0015a40001037983 */ /* 0x001f280000300800 */
[----:B------:R-:W3:Y:S04]  /*cac30*/  LDL.LU R2, [R1+0x156c] ;  /* 0x00156c0001027983 */ /* 0x000ee80000300800 */
[----:B--2---:R0:W-:Y:S04]  /*cac40*/  STSM.16.M88.4 [R25], R12 ;  /* 0x0000000c19007844 */ /* 0x0041e80000000200 */
[----:B0-----:R-:W2:Y:S04]  /*cac50*/  LDL.LU.64 R14, [R1+0x3548] ;  /* 0x00354800010e7983 */ /* 0x001ea80000300a00 */
[----:B------:R-:W2:Y:S04]  /*cac60*/  LDL.LU.64 R12, [R1+0x3540] ;  /* 0x00354000010c7983 */ /* 0x000ea80000300a00 */
        /* <DEDUP_REMOVED lines=8> */
[----:B------:R-:W4:Y:S02]  /*cacf0*/  LDL.LU R5, [R1+0x3538] ;  /* 0x0035380001057983 */ /* 0x000f240000300800 */
[----:B----4-:R-:W-:-:S02]  /*cad00*/  F2FP.SATFINITE.E5M2.F32.PACK_AB_MERGE_C R5, R5, R9, RZ ;  /* 0x000000090505723e */ /* 0x010fc400048060ff */
[----:B------:R-:W4:Y:S02]  /*cad10*/  LDL.LU R9, [R1+0x3534] ;  /* 0x0035340001097983 */ /* 0x000f240000300800 */
[----:B----4-:R-:W-:Y:S02]  /*cad20*/  F2FP.SATFINITE.E5M2.F32.PACK_AB_MERGE_C R3, R3, R9, RZ ;  /* 0x000000090303723e */ /* 0x010fe400048060ff */
[----:B------:R-:W4:Y:S02]  /*cad30*/  LDL.LU R9, [R1+0x3530] ;  /* 0x0035300001097983 */ /* 0x000f240000300800 */
[----:B----4-:R-:W-:Y:S02]  /*cad40*/  F2FP.SATFINITE.E5M2.F32.PACK_AB_MERGE_C R9, R9, R16, RZ ;  /* 0x000000100909723e */ /* 0x010fe400048060ff */
[----:B------:R-:W4:Y:S02]  /*cad50*/  LDL.LU R16, [R1+0x352c] ;  /* 0x00352c0001107983 */ /* 0x000f240000300800 */
[----:B----4-:R-:W-:-:S02]  /*cad60*/  F2FP.SATFINITE.E5M2.F32.PACK_AB_MERGE_C R16, R16, R0, RZ ;  /* 0x000000001010723e */ /* 0x010fc400048060ff */
[----:B------:R-:W4:Y:S01]  /*cad70*/  LDL.LU R0, [R1+0x3528] ;  /* 0x0035280001007983 */ /* 0x000f220000300800 */
[----:B--2---:R-:W-:Y:S02]  /*cad80*/  F2FP.SATFINITE.E5M2.F32.PACK_AB_MERGE_C R14, R14, R12, RZ ;  /* 0x0000000c0e0e723e */ /* 0x004fe400048060ff */
[----:B------:R-:W-:Y:S02]  /*cad90*/  F2FP.SATFINITE.E5M2.F32.PACK_AB_MERGE_C R18, R18, R13, RZ ;  /* 0x0000000d1212723e */ /* 0x000fe400048060ff */
[----:B---3--:R-:W-:Y:S02]  /*cada0*/  F2FP.SATFINITE.E5M2.F32.PACK_AB_MERGE_C R17, R17, R11, RZ ;  /* 0x0000000b1111723e */ /* 0x008fe400048060ff */
[----:B----4-:R-:W-:Y:S02]  /*cadb0*/  F2FP.SATFINITE.E5M2.F32.PACK_AB_MERGE_C R20, R20, R0, RZ ;  /* 0x000000001414723e */ /* 0x010fe400048060ff */
[----:B------:R-:W2:Y:S04]  /*cadc0*/  LDL.LU R0, [R1+0x3524] ;  /* 0x0035240001007983 */ /* 0x000ea80000300800 */
[----:B------:R-:W3:Y:S04]  /*cadd0*/  LDL.LU R12, [R1+0x3520] ;  /* 0x00352000010c7983 */ /* 0x000ee80000300800 */
[----:B------:R-:W3:Y:S01]  /*cade0*/  LDL.LU R13, [R1+0x351c] ;  /* 0x00351c00010d7983 */ /* 0x000ee20000300800 */
[----:B------:R-:W-:-:S02]  /*cadf0*/  F2FP.SATFINITE.E5M2.F32.PACK_AB_MERGE_C R11, R2, R25, RZ ;  /* 0x00000019020b723e */ /* 0x000fc400048060ff */
[----:B------:R-:W-:Y:S02]  /*cae00*/  F2FP.SATFINITE.E5M2.F32.PACK_AB_MERGE_C R10, R10, R22, RZ ;  /* 0x000000160a0a723e */ /* 0x000fe400048060ff */
[----:B------:R-:W-:Y:S02]  /*cae10*/  F2FP.SATFINITE.E5M2.F32.PACK_AB_MERGE_C R2, R21, R19, RZ ;  /* 0x000000131502723e */ /* 0x000fe400048060ff */
[----:B------:R-:W-:Y:S02]  /*cae20*/  LOP3.LUT R4, R4, 0xffff, RZ, 0xc0, !PT ;  /* 0x0000ffff04047812 */ /* 0x000fe400078ec0ff */
[----:B------:R-:W-:Y:S02]  /*cae30*/  LOP3.LUT R17, R17, 0xffff, RZ, 0xc0, !PT ;  /* 0x0000ffff11117812 */ /* 0x000fe400078ec0ff */
[----:B------:R-:W-:Y:S02]  /*cae40*/  LOP3.LUT R21, R16, 0xffff, RZ, 0xc0, !PT ;  /* 0x0000ffff10157812 */ /* 0x000fe400078ec0ff */
[----:B------:R-:W-:-:S02]  /*cae50*/  LOP3.LUT R16, R10, 0xffff, RZ, 0xc0, !PT ;  /* 0x0000ffff0a107812 */ /* 0x000fc400078ec0ff */
[----:B------:R-:W-:Y:S02]  /*cae60*/  PRMT R10, R4, 0x3340, R21 ;  /* 0x00003340040a7816 */ /* 0x000fe40000000015 */
[----:B------:R-:W-:Y:S02]  /*cae70*/  LOP3.LUT R5, R5, 0xffff, RZ, 0xc0, !PT ;  /* 0x0000ffff05057812 */ /* 0x000fe400078ec0ff */
[----:B------:R-:W-:Y:S02]  /*cae80*/  LOP3.LUT R20, R20, 0xffff, RZ, 0xc0, !PT ;  /* 0x0000ffff14147812 */ /* 0x000fe400078ec0ff */
[----:B------:R-:W-:Y:S02]  /*cae90*/  F2FP.SATFINITE.E5M2.F32.PACK_AB_MERGE_C R15, R15, R23, RZ ;  /* 0x000000170f0f723e */ /* 0x000fe400048060ff */
[----:B------:R-:W-:Y:S02]  /*caea0*/  LOP3.LUT R3, R3, 0xffff, RZ, 0xc0, !PT ;  /* 0x0000ffff03037812 */ /* 0x000fe400078ec0ff */
[----:B------:R-:W-:-:S02]  /*caeb0*/  LOP3.LUT R15, R15, 0xffff, RZ, 0xc0, !PT ;  /* 0x0000ffff0f0f7812 */ /* 0x000fc400078ec0ff */
[----:B------:R-:W-:Y:S02]  /*caec0*/  F2FP.SATFINITE.E5M2.F32.PACK_AB_MERGE_C R6, R6, R28, RZ ;  /* 0x0000001c0606723e */ /* 0x000fe400048060ff */
[----:B------:R-:W-:Y:S01]  /*caed0*/  LOP3.LUT R9, R9, 0xffff, RZ, 0xc0, !PT ;  /* 0x0000ffff09097812 */ /* 0x000fe200078ec0ff */
[----:B------:R-:W4:Y:S01]  /*caee0*/  LDL.LU R28, [R1+0x2f4] ;  /* 0x0002f400011c7983 */ /* 0x000f220000300800 */
[----:B------:R-:W-:Y:S02]  /*caef0*/  LOP3.LUT R18, R18, 0xffff, RZ, 0xc0, !PT ;  /* 0x0000ffff12127812 */ /* 0x000fe400078ec0ff */
[----:B------:R-:W-:Y:S02]  /*caf00*/  F2FP.SATFINITE.E5M2.F32.PACK_AB_MERGE_C R7, R7, R27, RZ ;  /* 0x0000001b0707723e */ /* 0x000fe400048060ff */
[----:B------:R-:W-:Y:S01]  /*caf10*/  F2FP.SATFINITE.E5M2.F32.PACK_AB_MERGE_C R8, R8, R29, RZ ;  /* 0x0000001d0808723e */ /* 0x000fe200048060ff */
[----:B------:R-:W4:Y:S04]  /*caf20*/  LDL.LU R27, [R1+0x304] ;  /* 0x00030400011b7983 */ /* 0x000f280000300800 */
[----:B------:R-:W4:Y:S01]  /*caf30*/  LDL.LU R29, [R1+0x300] ;  /* 0x00030000011d7983 */ /* 0x000f220000300800 */
[----:B--2---:R-:W-:-:S04]  /*caf40*/  PRMT R19, R17, 0x3340, R0 ;  /* 0x0000334011137816 */ /* 0x004fc80000000000 */
[----:B------:R-:W-:Y:S02]  /*caf50*/  PRMT R23, R10, 0x5410, R19 ;  /* 0x000054100a177816 */ /* 0x000fe40000000013 */
[----:B------:R-:W-:Y:S02]  /*caf60*/  PRMT R19, R16, 0x3340, R0 ;  /* 0x0000334010137816 */ /* 0x000fe40000000000 */
[----:B------:R-:W-:-:S04]  /*caf70*/  PRMT R10, R5, 0x3340, R20 ;  /* 0x00003340050a7816 */ /* 0x000fc80000000014 */
[----:B------:R-:W-:Y:S02]  /*caf80*/  PRMT R10, R10, 0x5410, R19 ;  /* 0x000054100a0a7816 */ /* 0x000fe40000000013 */
[----:B------:R-:W-:Y:S02]  /*caf90*/  LOP3.LUT R19, R14, 0xffff, RZ, 0xc0, !PT ;  /* 0x0000ffff0e137812 */ /* 0x000fe400078ec0ff */
[----:B------:R-:W-:Y:S02]  /*cafa0*/  LOP3.LUT R14, R11, 0xffff, RZ, 0xc0, !PT ;  /* 0x0000ffff0b0e7812 */ /* 0x000fe400078ec0ff */
[--C-:B------:R-:W-:Y:S02]  /*cafb0*/  PRMT R22, R15, 0x3340, R0.reuse ;  /* 0x000033400f167816 */ /* 0x100fe40000000000 */
[----:B------:R-:W-:Y:S01]  /*cafc0*/  PRMT R11, R3, 0x3340, R19 ;  /* 0x00003340030b7816 */ /* 0x000fe20000000013 */
[----:B------:R0:W-:Y:S01]  /*cafd0*/  STL.64 [R1+0x34d8], R14 ;  /* 0x0034d80e01007387 */ /* 0x0001e20000100a00 */
[----:B------:R-:W-:-:S02]  /*cafe0*/  PRMT R25, R14, 0x3340, R0 ;  /* 0x000033400e197816 */ /* 0x000fc40000000000 */
[----:B------:R-:W-:Y:S02]  /*caff0*/  PRMT R22, R11, 0x5410, R22 ;  /* 0x000054100b167816 */ /* 0x000fe40000000016 */
[----:B------:R-:W-:-:S04]  /*cb000*/  PRMT R11, R9, 0x3340, R18 ;  /* 0x00003340090b7816 */ /* 0x000fc80000000012 */
[----:B------:R-:W-:Y:S01]  /*cb010*/  PRMT R11, R11, 0x5410, R25 ;  /* 0x000054100b0b7816 */ /* 0x000fe20000000019 */
[----:B0-----:R-:W2:Y:S04]  /*cb020*/  LDL.LU R14, [R1+0x308] ;  /* 0x00030800010e7983 */ /* 0x001ea80000300800 */
[----:B---3--:R0:W-:Y:S04]  /*cb030*/  STL.64 [R1+0x34d0], R12 ;  /* 0x0034d00c01007387 */ /* 0x0081e80000100a00 */
[----:B0-----:R-:W3:Y:S04]  /*cb040*/  LDL.LU R12, [R1+0x2f8] ;  /* 0x0002f800010c7983 */ /* 0x001ee80000300800 */
[----:B------:R-:W3:Y:S04]  /*cb050*/  LDL.LU R13, [R1+0x314] ;  /* 0x00031400010d7983 */ /* 0x000ee80000300800 */
[----:B------:R-:W4:Y:S04]  /*cb060*/  LDL.LU R25, [R1+0x3518] ;  /* 0x0035180001197983 */ /* 0x000f280000300800 */
[----:B------:R-:W2:Y:S01]  /*cb070*/  LDL.LU R15, [R1+0x31c] ;  /* 0x00031c00010f7983 */ /* 0x000ea20000300800 */
[----:B------:R-:W-:-:S02]  /*cb080*/  LOP3.LUT R8, R8, 0xffff, RZ, 0xc0, !PT ;  /* 0x0000ffff08087812 */ /* 0x000fc400078ec0ff */
[----:B------:R-:W-:Y:S02]  /*cb090*/  LOP3.LUT R7, R7, 0xffff, RZ, 0xc0, !PT ;  /* 0x0000ffff07077812 */ /* 0x000fe400078ec0ff */
[----:B------:R-:W-:Y:S02]  /*cb0a0*/  PRMT R23, R23, 0x4210, R8 ;  /* 0x0000421017177816 */ /* 0x000fe40000000008 */
[----:B------:R-:W-:Y:S02]  /*cb0b0*/  LOP3.LUT R6, R6, 0xffff, RZ, 0xc0, !PT ;  /* 0x0000ffff06067812 */ /* 0x000fe400078ec0ff */
[----:B------:R-:W-:Y:S01]  /*cb0c0*/  LOP3.LUT R2, R2, 0xffff, RZ, 0xc0, !PT ;  /* 0x0000ffff02027812 */ /* 0x000fe200078ec0ff */
[----:B--2---:R0:W-:Y:S04]  /*cb0d0*/  STL.64 [R1+0x3500], R14 ;  /* 0x0035000e01007387 */ /* 0x0041e80000100a00 */
[----:B---3--:R1:W-:Y:S01]  /*cb0e0*/  STL.64 [R1+0x34f8], R12 ;  /* 0x0034f80c01007387 */ /* 0x0083e20000100a00 */
[----:B0-----:R-:W-:-:S02]  /*cb0f0*/  PRMT R14, R22, 0x4210, R6 ;  /* 0x00004210160e7816 */ /* 0x001fc40000000006 */
[----:B------:R-:W-:Y:S01]  /*cb100*/  PRMT R15, R11, 0x4210, R2 ;  /* 0x000042100b0f7816 */ /* 0x000fe20000000002 */
[----:B-1----:R-:W-:Y:S01]  /*cb110*/  IMAD.MOV.U32 R12, RZ, RZ, R23 ;  /* 0x000000ffff0c7224 */ /* 0x002fe200078e0017 */
[----:B------:R-:W-:Y:S01]  /*cb120*/  PRMT R13, R10, 0x4210, R7 ;  /* 0x000042100a0d7816 */ /* 0x000fe20000000007 */
[----:B------:R-:W2:Y:S04]  /*cb130*/  LDL.LU R23, [R1+0x3514] ;  /* 0x0035140001177983 */ /* 0x000ea80000300800 */
[----:B------:R-:W3:Y:S04]  /*cb140*/  LDL.LU R10, [R1+0x3510] ;  /* 0x00351000010a7983 */ /* 0x000ee80000300800 */
[----:B------:R-:W2:Y:S04]  /*cb150*/  LDL.LU R22, [R1+0x350c] ;  /* 0x00350c0001167983 */ /* 0x000ea80000300800 */
[----:B------:R-:W2:Y:S04]  /*cb160*/  LDL.LU R11, [R1+0x3508] ;  /* 0x00350800010b7983 */ /* 0x000ea80000300800 */
[----:B----4-:R0:W-:Y:S04]  /*cb170*/  STSM.16.M88.4 [R25+0x200], R12 ;  /* 0x0002000c19007844 */ /* 0x0101e80000000200 */
[----:B0-----:R-:W4:Y:S04]  /*cb180*/  LDL.LU.64 R14, [R1+0x3500] ;  /* 0x00350000010e7983 */ /* 0x001f280000300a00 */
[----:B------:R-:W3:Y:S01]  /*cb190*/  LDL.LU.64 R12, [R1+0x34f8] ;  /* 0x0034f800010c7983 */ /* 0x000ee20000300a00 */
[----:B------:R-:W-:-:S02]  /*cb1a0*/  SHF.R.U32.HI R28, RZ, 0x8, R28 ;  /* 0x00000008ff1c7819 */ /* 0x000fc4000001161c */
[----:B------:R-:W-:Y:S02]  /*cb1b0*/  SHF.R.U32.HI R27, RZ, 0x8, R27 ;  /* 0x00000008ff1b7819 */ /* 0x000fe4000001161b */
[----:B------:R-:W-:Y:S01]  /*cb1c0*/  LOP3.LUT R28, R28, 0xffff, RZ, 0xc0, !PT ;  /* 0x0000ffff1c1c7812 */ /* 0x000fe200078ec0ff */
[----:B------:R0:W-:Y:S01]  /*cb1d0*/  STL [R1+0x34e0], R25 ;  /* 0x0034e01901007387 */ /* 0x0001e20000100800 */
[----:B------:R-:W-:-:S03]  /*cb1e0*/  LOP3.LUT R27, R27, 0xffff, RZ, 0xc0, !PT ;  /* 0x0000ffff1b1b7812 */ /* 0x000fc600078ec0ff */
[----:B0-----:R-:W2:Y:S01]  /*cb1f0*/  LDL.LU R25, [R1+0x318] ;  /* 0x0003180001197983 */ /* 0x001ea20000300800 */
[----:B------:R-:W-:-:S04]  /*cb200*/  SHF.R.U32.HI R29, RZ, 0x8, R29 ;  /* 0x00000008ff1d7819 */ /* 0x000fc8000001161d */
[----:B------:R-:W-:Y:S01]  /*cb210*/  LOP3.LUT R29, R29, 0xffff, RZ, 0xc0, !PT ;  /* 0x0000ffff1d1d7812 */ /* 0x000fe200078ec0ff */
[----:B------:R-:W-:Y:S01]  /*cb220*/  BAR.SYNC.DEFER_BLOCKING 0x0 ;  /* 0x0000000000007b1d */ /* 0x000fe20000010000 */
[----:B---3--:R-:W-:Y:S02]  /*cb230*/  SHF.R.U32.HI R12, RZ, 0x8, R12 ;  /* 0x00000008ff0c7819 */ /* 0x008fe4000001160c */
[----:B------:R-:W-:Y:S02]  /*cb240*/  SHF.R.U32.HI R13, RZ, 0x8, R13 ;  /* 0x00000008ff0d7819 */ /* 0x000fe4000001160d */
[----:B------:R-:W-:Y:S02]  /*cb250*/  LOP3.LUT R12, R12, 0xffff, RZ, 0xc0, !PT ;  /* 0x0000ffff0c0c7812 */ /* 0x000fe400078ec0ff */
[----:B------:R-:W-:Y:S02]  /*cb260*/  LOP3.LUT R13, R13, 0xffff, RZ, 0xc0, !PT ;  /* 0x0000ffff0d0d7812 */ /* 0x000fe400078ec0ff */
[----:B------:R-:W-:-:S02]  /*cb270*/  PRMT R12, R12, 0x3340, R28 ;  /* 0x000033400c0c7816 */ /* 0x000fc4000000001c */
[----:B------:R-:W3:Y:S01]  /*cb280*/  LDL.LU R28, [R1+0x34f4] ;  /* 0x0034f400011c7983 */ /* 0x000ee20000300800 */
[----:B------:R-:W-:-:S03]  /*cb290*/  PRMT R13, R13, 0x3340, R27 ;  /* 0x000033400d0d7816 */ /* 0x000fc6000000001b */
[----:B------:R-:W3:Y:S01]  /*cb2a0*/  LDL.LU R27, [R1+0x34f0] ;  /* 0x0034f000011b7983 */ /* 0x000ee20000300800 */
[----:B----4-:R-:W-:-:S04]  /*cb2b0*/  SHF.R.U32.HI R14, RZ, 0x8, R14 ;  /* 0x00000008ff0e7819 */ /* 0x010fc8000001160e */
[----:B------:R-:W-:-:S04]  /*cb2c0*/  LOP3.LUT R14, R14, 0xffff, RZ, 0xc0, !PT ;  /* 0x0000ffff0e0e7812 */ /* 0x000fc800078ec0ff */
[----:B------:R-:W-:Y:S02]  /*cb2d0*/  PRMT R14, R14, 0x3340, R29 ;  /* 0x000033400e0e7816 */ /* 0x000fe4000000001d */
[----:B------:R-:W4:Y:S01]  /*cb2e0*/  LDL.LU R29, [R1+0x34ec] ;  /* 0x0034ec00011d7983 */ /* 0x000f220000300800 */
[----:B------:R-:W-:Y:S02]  /*cb2f0*/  SHF.R.U32.HI R10, RZ, 0x8, R10 ;  /* 0x00000008ff0a7819 */ /* 0x000fe4000001160a */
[----:B--2---:R-:W-:Y:S02]  /*cb300*/  SHF.R.U32.HI R25, RZ, 0x8, R25 ;  /* 0x00000008ff197819 */ /* 0x004fe40000011619 */
[----:B------:R-:W-:Y:S02]  /*cb310*/  LOP3.LUT R10, R10, 0xffff, RZ, 0xc0, !PT ;  /* 0x0000ffff0a0a7812 */ /* 0x000fe400078ec0ff */
[----:B------:R-:W-:Y:S02]  /*cb320*/  SHF.R.U32.HI R15, RZ, 0x8, R15 ;  /* 0x00000008ff0f7819 */ /* 0x000fe4000001160f */
[----:B------:R-:W-:-:S02]  /*cb330*/  SHF.R.U32.HI R11, RZ, 0x8, R11 ;  /* 0x00000008ff0b7819 */ /* 0x000fc4000001160b */
[----:B------:R-:W-:Y:S02]  /*cb340*/  LOP3.LUT R25, R25, 0xffff, RZ, 0xc0, !PT ;  /* 0x0000ffff19197812 */ /* 0x000fe400078ec0ff */
[--C-:B------:R-:W-:Y:S02]  /*cb350*/  PRMT R10, R10, 0x3340, R0.reuse ;  /* 0x000033400a0a7816 */ /* 0x100fe40000000000 */
[----:B------:R-:W-:Y:S02]  /*cb360*/  LOP3.LUT R15, R15, 0xffff, RZ, 0xc0, !PT ;  /* 0x0000ffff0f0f7812 */ /* 0x000fe400078ec0ff */
[----:B------:R-:W-:Y:S02]  /*cb370*/  LOP3.LUT R11, R11, 0xffff, RZ, 0xc0, !PT ;  /* 0x0000ffff0b0b7812 */ /* 0x000fe400078ec0ff */
[----:B------:R-:W-:Y:S02]  /*cb380*/  PRMT R25, R25, 0x3340, R0 ;  /* 0x0000334019197816 */ /* 0x000fe40000000000 */
[----:B------:R-:W-:-:S02]  /*cb390*/  PRMT R15, R15, 0x3340, R11 ;  /* 0x000033400f0f7816 */ /* 0x000fc4000000000b */
[----:B------:R-:W-:Y:S01]  /*cb3a0*/  PRMT R12, R12, 0x5410, R10 ;  /* 0x000054100c0c7816 */ /* 0x000fe2000000000a */
[----:B------:R-:W2:Y:S01]  /*cb3b0*/  LDL.LU R11, [R1+0x34e8] ;  /* 0x0034e800010b7983 */ /* 0x000ea20000300800 */
[----:B------:R-:W-:Y:S02]  /*cb3c0*/  PRMT R15, R15, 0x5410, R25 ;  /* 0x000054100f0f7816 */ /* 0x000fe40000000019 */
[----:B------:R-:W-:Y:S01]  /*cb3d0*/  PRMT R12, R12, 0x5210, R26 ;  /* 0x000052100c0c7816 */ /* 0x000fe2000000001a */
[----:B------:R-:W2:Y:S01]  /*cb3e0*/  LDL.LU R10, [R1+0x34e4] ;  /* 0x0034e400010a7983 */ /* 0x000ea20000300800 */
[----:B---3--:R-:W-:Y:S02]  /*cb3f0*/  SHF.R.U32.HI R28, RZ, 0x8, R28 ;  /* 0x00000008ff1c7819 */ /* 0x008fe4000001161c */
[----:B------:R-:W-:Y:S02]  /*cb400*/  SHF.R.U32.HI R27, RZ, 0x8, R27 ;  /* 0x00000008ff1b7819 */ /* 0x000fe4000001161b */
[----:B------:R-:W-:-:S02]  /*cb410*/  LOP3.LUT R28, R28, 0xffff, RZ, 0xc0, !PT ;  /* 0x0000ffff1c1c7812 */ /* 0x000fc400078ec0ff */
[----:B------:R-:W-:Y:S02]  /*cb420*/  LOP3.LUT R27, R27, 0xffff, RZ, 0xc0, !PT ;  /* 0x0000ffff1b1b7812 */ /* 0x000fe400078ec0ff */
[--C-:B------:R-:W-:Y:S02]  /*cb430*/  PRMT R28, R28, 0x3340, R0.reuse ;  /* 0x000033401c1c7816 */ /* 0x100fe40000000000 */
[----:B------:R-:W-:Y:S02]  /*cb440*/  PRMT R27, R27, 0x3340, R0 ;  /* 0x000033401b1b7816 */ /* 0x000fe40000000000 */
[----:B------:R-:W-:Y:S02]  /*cb450*/  PRMT R13, R13, 0x5410, R28 ;  /* 0x000054100d0d7816 */ /* 0x000fe4000000001c */
[----:B------:R-:W-:Y:S02]  /*cb460*/  PRMT R14, R14, 0x5410, R27 ;  /* 0x000054100e0e7816 */ /* 0x000fe4000000001b */
[----:B------:R-:W-:-:S02]  /*cb470*/  PRMT R13, R13, 0x5210, R24 ;  /* 0x000052100d0d7816 */ /* 0x000fc40000000018 */
[----:B----4-:R-:W0:Y:S04]  /*cb480*/  LDS.128 R24, [R29] ;  /* 0x000000001d187984 */ /* 0x010e280000000c00 */
[----:B0-----:R-:W-:Y:S04]  /*cb490*/  STL.64 [R1+0x40], R24 ;  /* 0x0000401801007387 */ /* 0x001fe80000100a00 */
[----:B------:R-:W-:Y:S04]  /*cb4a0*/  STL.64 [R1+0x48], R26 ;  /* 0x0000481a01007387 */ /* 0x000fe80000100a00 */
[----:B------:R-:W0:Y:S04]  /*cb4b0*/  LDS.128 R24, [R29+0x400] ;  /* 0x000400001d187984 */ /* 0x000e280000000c00 */
[----:B0-----:R0:W-:Y:S04]  /*cb4c0*/  STL.64 [R1+0x210], R24 ;  /* 0x0002101801007387 */ /* 0x0011e80000100a00 */
[----:B------:R-:W-:Y:S04]  /*cb4d0*/  STL.64 [R1+0x218], R26 ;  /* 0x0002181a01007387 */ /* 0x000fe80000100a00 */
[----:B0-----:R-:W3:Y:S01]  /*cb4e0*/  LDL.LU R25, [R1+0x34e0] ;  /* 0x0034e00001197983 */ /* 0x001ee20000300800 */
[----:B------:R-:W-:-:S02]  /*cb4f0*/  PRMT R14, R14, 0x5210, R23 ;  /* 0x000052100e0e7816 */ /* 0x000fc40000000017 */
[----:B------:R-:W-:Y:S01]  /*cb500*/  PRMT R15, R15, 0x5210, R22 ;  /* 0x000052100f0f7816 */ /* 0x000fe20000000016 */
[----:B------:R-:W-:Y:S06]  /*cb510*/  BAR.SYNC.DEFER_BLOCKING 0x0 ;  /* 0x0000000000007b1d */ /* 0x000fec0000010000 */
[----:B---3--:R0:W-:Y:S04]  /*cb520*/  STSM.16.M88.4 [R25], R12 ;  /* 0x0000000c19007844 */ /* 0x0081e80000000200 */
[----:B0-----:R-:W3:Y:S04]  /*cb530*/  LDL.LU.64 R14, [R1+0x34d8] ;  /* 0x0034d800010e7983 */ /* 0x001ee80000300a00 */
[----:B------:R-:W4:Y:S04]  /*cb540*/  LDL.LU.64 R12, [R1+0x34d0] ;  /* 0x0034d000010c7983 */ /* 0x000f280000300a00 */
[----:B------:R-:W2:Y:S04]  /*cb550*/  LDL.LU R26, [R1+0x950] ;  /* 0x00095000011a7983 */ /* 0x000ea80000300800 */
[----:B------:R-:W4:Y:S04]  /*cb560*/  LDL.LU.64 R28, [R1+0x28c0] ;  /* 0x0028c000011c7983 */ /* 0x000f280000300a00 */
[----:B------:R-:W4:Y:S01]  /*cb570*/  LDL.LU R27, [R1+0x10] ;  /* 0x00001000011b7983 */ /* 0x000f220000300800 */
[----:B------:R-:W-:-:S02]  /*cb580*/  SHF.R.U32.HI R5, RZ, 0x8, R5 ;  /* 0x00000008ff057819 */ /* 0x000fc40000011605 */
[----:B------:R-:W-:Y:S02]  /*cb590*/  SHF.R.U32.HI R20, RZ, 0x8, R20 ;  /* 0x00000008ff147819 */ /* 0x000fe40000011614 */
[----:B------:R-:W-:Y:S02]  /*cb5a0*/  SHF.R.U32.HI R16, RZ, 0x8, R16 ;  /* 0x00000008ff107819 */ /* 0x000fe40000011610 */
[----:B------:R-:W-:Y:S02]  /*cb5b0*/  SHF.R.U32.HI R4, RZ, 0x8, R4 ;  /* 0x00000008ff047819 */ /* 0x000fe40000011604 */
[----:B------:R-:W-:Y:S02]  /*cb5c0*/  SHF.R.U32.HI R21, RZ, 0x8, R21 ;  /* 0x00000008ff157819 */ /* 0x000fe40000011615 */
[----:B------:R-:W-:Y:S02]  /*cb5d0*/  SHF.R.U32.HI R17, RZ, 0x8, R17 ;  /* 0x00000008ff117819 */ /* 0x000fe40000011611 */
        /* <DEDUP_REMOVED lines=14> */
[----:B------:R-:W-:Y:S02]  /*cb6c0*/  PRMT R5, R5, 0x3340, R20 ;  /* 0x0000334005057816 */ /* 0x000fe40000000014 */
[--C-:B------:R-:W-:Y:S02]  /*cb6d0*/  PRMT R16, R16, 0x3340, R0.reuse ;  /* 0x0000334010107816 */ /* 0x100fe40000000000 */
[----:B------:R-:W-:Y:S02]  /*cb6e0*/  PRMT R4, R4, 0x3340, R21 ;  /* 0x0000334004047816 */ /* 0x000fe40000000015 */
[----:B------:R-:W-:Y:S02]  /*cb6f0*/  PRMT R17, R17, 0x3340, R0 ;  /* 0x0000334011117816 */ /* 0x000fe40000000000 */
[----:B------:R-:W-:-:S02]  /*cb700*/  PRMT R3, R3, 0x3340, R19 ;  /* 0x0000334003037816 */ /* 0x000fc40000000013 */
[----:B------:R-:W-:Y:S01]  /*cb710*/  PRMT R9, R9, 0x3340, R18 ;  /* 0x0000334009097816 */ /* 0x000fe20000000012 */
[----:B------:R0:W-:Y:S01]  /*cb720*/  STL [R1+0x3124], R0 ;  /* 0x0031240001007387 */ /* 0x0001e20000100800 */
[----:B------:R-:W-:Y:S02]  /*cb730*/  PRMT R5, R5, 0x5410, R16 ;  /* 0x0000541005057816 */ /* 0x000fe40000000010 */
[----:B------:R-:W-:Y:S02]  /*cb740*/  PRMT R4, R4, 0x5410, R17 ;  /* 0x0000541004047816 */ /* 0x000fe40000000011 */
[----:B------:R-:W-:Y:S02]  /*cb750*/  PRMT R5, R5, 0x5210, R7 ;  /* 0x0000521005057816 */ /* 0x000fe40000000007 */
[----:B------:R-:W-:Y:S02]  /*cb760*/  PRMT R4, R4, 0x5210, R8 ;  /* 0x0000521004047816 */ /* 0x000fe40000000008 */
[----:B---3--:R-:W-:-:S02]  /*cb770*/  SHF.R.U32.HI R15, RZ, 0x8, R15 ;  /* 0x00000008ff0f7819 */ /* 0x008fc4000001160f */
[----:B------:R-:W-:Y:S02]  /*cb780*/  SHF.R.U32.HI R14, RZ, 0x8, R14 ;  /* 0x00000008ff0e7819 */ /* 0x000fe4000001160e */
[----:B------:R-:W-:Y:S02]  /*cb790*/  LOP3.LUT R15, R15, 0xffff, RZ, 0xc0, !PT ;  /* 0x0000ffff0f0f7812 */ /* 0x000fe400078ec0ff */
[----:B------:R-:W-:Y:S02]  /*cb7a0*/  LOP3.LUT R14, R14, 0xffff, RZ, 0xc0, !PT ;  /* 0x0000ffff0e0e7812 */ /* 0x000fe400078ec0ff */
[--C-:B------:R-:W-:Y:S02]  /*cb7b0*/  PRMT R15, R15, 0x3340, R0.reuse ;  /* 0x000033400f0f7816 */ /* 0x100fe40000000000 */
[----:B------:R-:W-:Y:S02]  /*cb7c0*/  PRMT R14, R14, 0x3340, R0 ;  /* 0x000033400e0e7816 */ /* 0x000fe40000000000 */
[----:B------:R-:W-:-:S02]  /*cb7d0*/  PRMT R3, R3, 0x5410, R15 ;  /* 0x0000541003037816 */ /* 0x000fc4000000000f */
[----:B0-----:R-:W-:Y:S02]  /*cb7e0*/  PRMT R0, R9, 0x5410, R14 ;  /* 0x0000541009007816 */ /* 0x001fe4000000000e */
[----:B------:R-:W-:Y:S02]  /*cb7f0*/  PRMT R6, R3, 0x5210, R6 ;  /* 0x0000521003067816 */ /* 0x000fe40000000006 */
[----:B------:R-:W-:-:S05]  /*cb800*/  PRMT R7, R0, 0x5210, R2 ;  /* 0x0000521000077816 */ /* 0x000fca0000000002 */
[----:B------:R-:W-:Y:S01]  /*cb810*/  STSM.16.M88.4 [R25+0x200], R4 ;  /* 0x0002000419007844 */ /* 0x000fe20000000200 */
[----:B--2---:R-:W-:Y:S01]  /*cb820*/  PRMT R0, R26, 0x7770, RZ ;  /* 0x000077701a007816 */ /* 0x004fe200000000ff */
[----:B------:R-:W-:Y:S06]  /*cb830*/  BAR.SYNC.DEFER_BLOCKING 0x0 ;  /* 0x0000000000007b1d */ /* 0x000fec0000010000 */
[----:B----4-:R0:W-:Y:S04]  /*cb840*/  @P0 STG.E.U8 desc[UR6][R28.64], R0 ;  /* 0x000000001c000986 */ /* 0x0101e8000c101106 */
[----:B0-----:R-:W2:Y:S01]  /*cb850*/  LDL.LU.64 R28, [R1+0x28b8] ;  /* 0x0028b800011c7983 */ /* 0x001ea20000300a00 */
[----:B------:R-:W-:-:S02]  /*cb860*/  LOP3.LUT P5, RZ, R11, 0x4, RZ, 0xc0, !PT ;  /* 0x000000040bff7812 */ /* 0x000fc400078ac0ff */
[----:B------:R-:W-:Y:S01]  /*cb870*/  LOP3.LUT R27, R27, 0xfffffffb, RZ, 0xc0, !PT ;  /* 0xfffffffb1b1b7812 */ /* 0x000fe200078ec0ff */
[----:B------:R-:W3:Y:S01]  /*cb880*/  LDL.LU.64 R14, [R1+0x28b0] ;  /* 0x0028b000010e7983 */ /* 0x000ee20000300a00 */
[----:B------:R-:W-:-:S03]  /*cb890*/  PRMT R2, R26, 0x7771, RZ ;  /* 0x000077711a027816 */ /* 0x000fc600000000ff */
[----:B------:R-:W4:Y:S04]  /*cb8a0*/  LDL.LU.64 R18, [R1+0x2878] ;  /* 0x0028780001127983 */ /* 0x000f280000300a00 */
[----:B------:R-:W4:Y:S02]  /*cb8b0*/  LDL.LU.64 R20, [R1+0x28a8] ;  /* 0x0028a80001147983 */ /* 0x000f240000300a00 */
[----:B------:R-:W-:Y:S02]  /*cb8c0*/  @P5 LOP3.LUT R27, R27, 0x4, RZ, 0xfc, !PT ;  /* 0x000000041b1b5812 */ /* 0x000fe400078efcff */
[----:B------:R-:W-:Y:S01]  /*cb8d0*/  LOP3.LUT P5, RZ, R11, 0x8, RZ, 0xc0, !PT ;  /* 0x000000080bff7812 */ /* 0x000fe200078ac0ff */
[----:B------:R-:W4:Y:S01]  /*cb8e0*/  LDL.LU.64 R22, [R1+0x28a0] ;  /* 0x0028a00001167983 */ /* 0x000f220000300a00 */
[----:B------:R-:W-:-:S03]  /*cb8f0*/  LOP3.LUT R27, R27, 0xfffffff7, RZ, 0xc0, !PT ;  /* 0xfffffff71b1b7812 */ /* 0x000fc600078ec0ff */
[----:B------:R-:W4:Y:S01]  /*cb900*/  LDL.LU.64 R24, [R1+0x2898] ;  /* 0x0028980001187983 */ /* 0x000f220000300a00 */
[----:B------:R-:W-:-:S03]  /*cb910*/  LOP3.LUT P2, RZ, R12, 0x1000000, RZ, 0xc0, !PT ;  /* 0x010000000cff7812 */ /* 0x000fc6000784c0ff */
[----:B------:R-:W4:Y:S04]  /*cb920*/  LDL.LU R0, [R1+0x870] ;  /* 0x0008700001007983 */ /* 0x000f280000300800 */
[----:B------:R-:W-:Y:S02]  /*cb930*/  @P5 LOP3.LUT R27, R27, 0x8, RZ, 0xfc, !PT ;  /* 0x000000081b1b5812 */ /* 0x000fe400078efcff */
[----:B------:R-:W-:Y:S02]  /*cb940*/  LOP3.LUT P5, RZ, R10, 0x1, RZ, 0xc0, !PT ;  /* 0x000000010aff7812 */ /* 0x000fe400078ac0ff */
[----:B------:R-:W-:-:S11]  /*cb950*/  LOP3.LUT R27, R27, 0xffffffef, RZ, 0xc0, !PT ;  /* 0xffffffef1b1b7812 */ /* 0x000fd600078ec0ff */
        /* <DEDUP_REMOVED lines=14> */
[----:B------:R-:W-:Y:S01]  /*cba40*/  LOP3.LUT R27, R27, 0xfffffdff, RZ, 0xc0, !PT ;  /* 0xfffffdff1b1b7812 */ /* 0x000fe200078ec0ff */
[----:B------:R-:W-:Y:S01]  /*cba50*/  STL.64 [R1+0x34b0], R12 ;  /* 0x0034b00c01007387 */ /* 0x000fe20000100a00 */
[----:B------:R-:W-:Y:S02]  /*cba60*/  LOP3.LUT P1, RZ, R12, 0x2000000, RZ, 0xc0, !PT ;  /* 0x020000000cff7812 */ /* 0x000fe4000782c0ff */
[----:B------:R-:W-:-:S07]  /*cba70*/  LOP3.LUT P0, RZ, R13, 0x2000000, RZ, 0xc0, !PT ;  /* 0x020000000dff7812 */ /* 0x000fce000780c0ff */
[----:B------:R-:W-:Y:S02]  /*cba80*/  @P5 LOP3.LUT R27, R27, 0x200, RZ, 0xfc, !PT ;  /* 0x000002001b1b5812 */ /* 0x000fe400078efcff */
[----:B------:R-:W-:Y:S01]  /*cba90*/  LOP3.LUT P5, RZ, R13, 0x4000000, RZ, 0xc0, !PT ;  /* 0x040000000dff7812 */ /* 0x000fe200078ac0ff */
[----:B--2---:R0:W-:Y:S04]  /*cbaa0*/  @P3 STG.E.U8 desc[UR6][R28.64], R2 ;  /* 0x000000021c003986 */ /* 0x0041e8000c101106 */
[----:B0-----:R-:W2:Y:S04]  /*cbab0*/  LDL.LU.64 R28, [R1+0x2858] ;  /* 0x00285800011c7983 */ /* 0x001ea80000300a00 */
[----:B------:R-:W2:Y:S04]  /*cbac0*/  LDL.LU R16, [R1+0x954] ;  /* 0x0009540001107983 */ /* 0x000ea80000300800 */
[----:B------:R-:W2:Y:S01]  /*cbad0*/  LDL.LU.64 R12, [R1+0x2870] ;  /* 0x00287000010c7983 */ /* 0x000ea20000300a00 */
[----:B------:R-:W-:-:S05]  /*cbae0*/  PRMT R2, R26, 0x7772, RZ ;  /* 0x000077721a027816 */ /* 0x000fca00000000ff */
[----:B---3--:R0:W-:Y:S01]  /*cbaf0*/  @P2 STG.E.U8 desc[UR6][R14.64], R2 ;  /* 0x000000020e002986 */ /* 0x0081e2000c101106 */
[C---:B----4-:R-:W-:Y:S02]  /*cbb00*/  PRMT R6, R0.reuse, 0x7770, RZ ;  /* 0x0000777000067816 */ /* 0x050fe400000000ff */
[----:B------:R-:W-:Y:S02]  /*cbb10*/  PRMT R8, R0, 0x7771, RZ ;  /* 0x0000777100087816 */ /* 0x000fe400000000ff */
[----:B0-----:R-:W-:-:S05]  /*cbb20*/  PRMT R2, R26, 0x7773, RZ ;  /* 0x000077731a027816 */ /* 0x001fca00000000ff */
[----:B------:R-:W-:Y:S04]  /*cbb30*/  @P1 STG.E.U8 desc[UR6][R18.64], R2 ;  /* 0x0000000212001986 */ /* 0x000fe8000c101106 */
[----:B------:R-:W-:Y:S04]  /*cbb40*/  @P0 STG.E.U8 desc[UR6][R20.64], R6 ;  /* 0x0000000614000986 */ /* 0x000fe8000c101106 */
[----:B------:R-:W-:Y:S01]  /*cbb50*/  @P5 STG.E.U8 desc[UR6][R22.64], R8 ;  /* 0x0000000816005986 */ /* 0x000fe2000c101106 */
[----:B------:R-:W-:-:S03]  /*cbb60*/  LOP3.LUT P5, RZ, R27, 0x200, RZ, 0xc0, !PT ;  /* 0x000002001bff7812 */ /* 0x000fc600078ac0ff */
[----:B--2---:R0:W-:Y:S04]  /*cbb70*/  STL.64 [R1+0x34c8], R12 ;  /* 0x0034c80c01007387 */ /* 0x0041e80000100a00 */
[----:B0-----:R-:W2:Y:S01]  /*cbb80*/  LDL.LU.64 R12, [R1+0x2890] ;  /* 0x00289000010c7983 */ /* 0x001ea20000300a00 */
[----:B------:R-:W-:-:S03]  /*cbb90*/  PRMT R20, R0, 0x7772, RZ ;  /* 0x0000777200147816 */ /* 0x000fc600000000ff */
[----:B------:R-:W3:Y:S04]  /*cbba0*/  LDL.LU.64 R2, [R1+0x2868] ;  /* 0x0028680001027983 */ /* 0x000ee80000300a00 */
[----:B------:R-:W-:Y:S01]  /*cbbb0*/  @P5 STG.E.U8 desc[UR6][R24.64], R20 ;  /* 0x0000001418005986 */ /* 0x000fe2000c101106 */
[C---:B------:R-:W-:Y:S02]  /*cbbc0*/  LOP3.LUT P5, RZ, R27.reuse, 0x100, RZ, 0xc0, !PT ;  /* 0x000001001bff7812 */ /* 0x040fe400078ac0ff */
[----:B------:R-:W-:Y:S01]  /*cbbd0*/  PRMT R0, R0, 0x7773, RZ ;  /* 0x0000777300007816 */ /* 0x000fe200000000ff */
[----:B------:R-:W4:Y:S04]  /*cbbe0*/  LDL.LU.64 R4, [R1+0x2848] ;  /* 0x0028480001047983 */ /* 0x000f280000300a00 */
[----:B------:R-:W4:Y:S04]  /*cbbf0*/  LDL.LU R17, [R1+0x874] ;  /* 0x0008740001117983 */ /* 0x000f280000300800 */
[----:B------:R-:W4:Y:S04]  /*cbc00*/  LDL.LU.64 R6, [R1+0x2860] ;  /* 0x0028600001067983 */ /* 0x000f280000300a00 */
[----:B------:R0:W-:Y:S01]  /*cbc10*/  @P5 STG.E.U8 desc[UR6][R28.64], R0 ;  /* 0x000000001c005986 */ /* 0x0001e2000c101106 */
[----:B------:R-:W-:-:S03]  /*cbc20*/  LOP3.LUT P5, RZ, R27, 0x80, RZ, 0xc0, !PT ;  /* 0x000000801bff7812 */ /* 0x000fc600078ac0ff */
[----:B------:R-:W4:Y:S04]  /*cbc30*/  LDL.LU.64 R8, [R1+0x2850] ;  /* 0x0028500001087983 */ /* 0x000f280000300a00 */
[----:B------:R-:W4:Y:S04]  /*cbc40*/  LDL.LU.64 R14, [R1+0x2840] ;  /* 0x00284000010e7983 */ /* 0x000f280000300a00 */
[----:B------:R-:W4:Y:S01]  /*cbc50*/  LDL.LU.64 R18, [R1+0x2818] ;  /* 0x0028180001127983 */ /* 0x000f220000300a00 */
[----:B0-----:R-:W-:-:S03]  /*cbc60*/  PRMT R0, R16, 0x7770, RZ ;  /* 0x0000777010007816 */ /* 0x001fc600000000ff */
[----:B------:R-:W4:Y:S04]  /*cbc70*/  LDL.LU R26, [R1+0x958] ;  /* 0x00095800011a7983 */ /* 0x000f280000300800 */
[----:B------:R-:W4:Y:S04]  /*cbc80*/  LDL.LU.64 R20, [R1+0x2810] ;  /* 0x0028100001147983 */ /* 0x000f280000300a00 */
[----:B------:R-:W4:Y:S04]  /*cbc90*/  LDL.LU.64 R22, [R1+0x2808] ;  /* 0x0028080001167983 */ /* 0x000f280000300a00 */
[----:B------:R-:W4:Y:S04]  /*cbca0*/  LDL.LU.64 R24, [R1+0x2800] ;  /* 0x0028000001187983 */ /* 0x000f280000300a00 */
[----:B------:R-:W4:Y:S04]  /*cbcb0*/  LDL.LU.64 R28, [R1+0x27b0] ;  /* 0x0027b000011c7983 */ /* 0x000f280000300a00 */
[----:B--2---:R0:W-:Y:S04]  /*cbcc0*/  @P5 STG.E.U8 desc[UR6][R12.64], R0 ;  /* 0x000000000c005986 */ /* 0x0041e8000c101106 */
[----:B0-----:R-:W2:Y:S01]  /*cbcd0*/  LDL.LU.64 R12, [R1+0x34c8] ;  /* 0x0034c800010c7983 */ /* 0x001ea20000300a00 */
[----:B------:R-:W-:-:S02]  /*cbce0*/  LOP3.LUT P5, RZ, R27, 0x40, RZ, 0xc0, !PT ;  /* 0x000000401bff7812 */ /* 0x000fc400078ac0ff */
[----:B------:R-:W-:Y:S02]  /*cbcf0*/  PRMT R0, R16, 0x7771, RZ ;  /* 0x0000777110007816 */ /* 0x000fe400000000ff */
[C---:B------:R-:W-:Y:S02]  /*cbd00*/  LOP3.LUT P6, RZ, R11.reuse, 0x10, RZ, 0xc0, !PT ;  /* 0x000000100bff7812 */ /* 0x040fe400078cc0ff */
[C---:B------:R-:W-:Y:S02]  /*cbd10*/  LOP3.LUT P4, RZ, R11.reuse, 0x20, RZ, 0xc0, !PT ;  /* 0x000000200bff7812 */ /* 0x040fe4000788c0ff */
[C---:B------:R-:W-:Y:S02]  /*cbd20*/  LOP3.LUT P3, RZ, R11.reuse, 0x40, RZ, 0xc0, !PT ;  /* 0x000000400bff7812 */ /* 0x040fe4000786c0ff */
[C---:B------:R-:W-:Y:S02]  /*cbd30*/  LOP3.LUT P2, RZ, R11.reuse, 0x80, RZ, 0xc0, !PT ;  /* 0x000000800bff7812 */ /* 0x040fe4000784c0ff */
[----:B------:R-:W-:-:S02]  /*cbd40*/  LOP3.LUT P1, RZ, R11, 0x100, RZ, 0xc0, !PT ;  /* 0x000001000bff7812 */ /* 0x000fc4000782c0ff */
[----:B------:R-:W-:Y:S01]  /*cbd50*/  LOP3.LUT P0, RZ, R11, 0x200, RZ, 0xc0, !PT ;  /* 0x000002000bff7812 */ /* 0x000fe2000780c0ff */
[----:B--2---:R0:W-:Y:S01]  /*cbd60*/  @P5 STG.E.U8 desc[UR6][R12.64], R0 ;  /* 0x000000000c005986 */ /* 0x0041e2000c101106 */
[----:B------:R-:W-:Y:S02]  /*cbd70*/  LOP3.LUT P5, RZ, R27, 0x20, RZ, 0xc0, !PT ;  /* 0x000000201bff7812 */ /* 0x000fe400078ac0ff */
[----:B0-----:R-:W-:-:S11]  /*cbd80*/  PRMT R0, R16, 0x7772, RZ ;  /* 0x0000777210007816 */ /* 0x001fd600000000ff */
[----:B---3--:R0:W-:Y:S01]  /*cbd90*/  @P5 STG.E.U8 desc[UR6][R2.64], R0 ;  /* 0x0000000002005986 */ /* 0x0081e2000c101106 */
[----:B------:R-:W-:Y:S02]  /*cbda0*/  LOP3.LUT P5, RZ, R27, 0x10, RZ, 0xc0, !PT ;  /* 0x000000101bff7812 */ /* 0x000fe400078ac0ff */
[----:B0-----:R-:W-:-:S11]  /*cbdb0*/  PRMT R0, R16, 0x7773, RZ ;  /* 0x0000777310007816 */ /* 0x001fd600000000ff */
[----:B----4-:R0:W-:Y:S01]  /*cbdc0*/  @P5 STG.E.U8 desc[UR6][R4.64], R0 ;  /* 0x0000000004005986 */ /* 0x0101e2000c101106 */
[----:B------:R-:W-:Y:S02]  /*cbdd0*/  LOP3.LUT P5, RZ, R27, 0x8, RZ, 0xc0, !PT ;  /* 0x000000081bff7812 */ /* 0x000fe400078ac0ff */
[----:B0-----:R-:W-:-:S11]  /*cbde0*/  PRMT R0, R17, 0x7770, RZ ;  /* 0x0000777011007816 */ /* 0x001fd600000000ff */
[----:B------:R0:W-:Y:S01]  /*cbdf0*/  @P5 STG.E.U8 desc[UR6][R6.64], R0 ;  /* 0x0000000006005986 */ /* 0x0001e2000c101106 */
[----:B------:R-:W-:Y:S02]  /*cbe00*/  LOP3.LUT P5, RZ, R27, 0x4, RZ, 0xc0, !PT ;  /* 0x000000041bff7812 */ /* 0x000fe400078ac0ff */
[C---:B------:R-:W-:Y:S02]  /*cbe10*/  PRMT R2, R17.reuse, 0x7773, RZ ;  /* 0x0000777311027816 */ /* 0x040fe400000000ff */
[----:B0-----:R-:W-:-:S09]  /*cbe20*/  PRMT R0, R17, 0x7771, RZ ;  /* 0x0000777111007816 */ /* 0x001fd200000000ff */
[----:B------:R0:W-:Y:S02]  /*cbe30*/  @P5 STG.E.U8 desc[UR6][R8.64], R0 ;  /* 0x0000000008005986 */ /* 0x0001e4000c101106 */
[----:B0-----:R-:W-:-:S05]  /*cbe40*/  PRMT R0, R17, 0x7772, RZ ;  /* 0x0000777211007816 */ /* 0x001fca00000000ff */
[----:B------:R0:W-:Y:S04]  /*cbe50*/  @P6 STG.E.U8 desc[UR6][R14.64], R0 ;  /* 0x000000000e006986 */ /* 0x0001e8000c101106 */
[----:B------:R1:W-:Y:S04]  /*cbe60*/  @P4 STG.E.U8 desc[UR6][R18.64], R2 ;  /* 0x0000000212004986 */ /* 0x0003e8000c101106 */
[----:B0-----:R-:W2:Y:S01]  /*cbe70*/  LDL.LU R0, [R1+0xc] ;  /* 0x00000c0001007983 */ /* 0x001ea20000300800 */
[----:B-1----:R-:W-:-:S05]  /*cbe80*/  PRMT R2, R26, 0x7770, RZ ;  /* 0x000077701a027816 */ /* 0x002fca00000000ff */
[----:B------:R0:W-:Y:S02]  /*cbe90*/  @P3 STG.E.U8 desc[UR6][R20.64], R2 ;  /* 0x0000000214003986 */ /* 0x0001e4000c101106 */
[----:B0-----:R-:W-:-:S05]  /*cbea0*/  PRMT R2, R26, 0x7771, RZ ;  /* 0x000077711a027816 */ /* 0x001fca00000000ff */
[----:B------:R0:W-:Y:S02]  /*cbeb0*/  @P2 STG.E.U8 desc[UR6][R22.64], R2 ;  /* 0x0000000216002986 */ /* 0x0001e4000c101106 */
[----:B0-----:R-:W-:-:S05]  /*cbec0*/  PRMT R2, R26, 0x7772, RZ ;  /* 0x000077721a027816 */ /* 0x001fca00000000ff */
[----:B------:R0:W-:Y:S02]  /*cbed0*/  @P1 STG.E.U8 desc[UR6][R24.64], R2 ;  /* 0x0000000218001986 */ /* 0x0001e4000c101106 */
[----:B0-----:R-:W-:Y:S02]  /*cbee0*/  PRMT R2, R26, 0x7773, RZ ;  /* 0x000077731a027816 */ /* 0x001fe400000000ff */
[----:B------:R-:W3:Y:S04]  /*cbef0*/  LDL.LU.64 R24, [R1+0x27f8] ;  /* 0x0027f80001187983 */ /* 0x000ee80000300a00 */
[----:B------:R0:W-:Y:S04]  /*cbf00*/  @P0 STG.E.U8 desc[UR6][R28.64], R2 ;  /* 0x000000021c000986 */ /* 0x0001e8000c101106 */
[----:B0-----:R-:W4:Y:S04]  /*cbf10*/  LDL.LU.64 R28, [R1+0x27f0] ;  /* 0x0027f000011c7983 */ /* 0x001f280000300a00 */
[----:B------:R-:W2:Y:S04]  /*cbf20*/  LDL.LU.64 R18, [R1+0x27a8] ;  /* 0x0027a80001127983 */ /* 0x000ea80000300a00 */
[----:B------:R-:W3:Y:S01]  /*cbf30*/  LDL.LU R26, [R1+0x878] ;  /* 0x00087800011a7983 */ /* 0x000ee20000300800 */
[----:B------:R-:W-:-:S02]  /*cbf40*/  LOP3.LUT P3, RZ, R11, 0x400, RZ, 0xc0, !PT ;  /* 0x000004000bff7812 */ /* 0x000fc4000786c0ff */
[----:B------:R-:W-:Y:S01]  /*cbf50*/  LOP3.LUT P2, RZ, R11, 0x800, RZ, 0xc0, !PT ;  /* 0x000008000bff7812 */ /* 0x000fe2000784c0ff */
[----:B------:R-:W2:Y:S04]  /*cbf60*/  LDL.LU.64 R20, [R1+0x2780] ;  /* 0x0027800001147983 */ /* 0x000ea80000300a00 */
[----:B------:R-:W2:Y:S04]  /*cbf70*/  LDL.LU.64 R22, [R1+0x2778] ;  /* 0x0027780001167983 */ /* 0x000ea80000300a00 */
[----:B------:R-:W2:Y:S01]  /*cbf80*/  LDL.LU R3, [R1+0x95c] ;  /* 0x00095c0001037983 */ /* 0x000ea20000300800 */
[----:B---3--:R-:W-:-:S05]  /*cbf90*/  PRMT R2, R26, 0x7770, RZ ;  /* 0x000077701a027816 */ /* 0x008fca00000000ff */
[----:B------:R0:W-:Y:S02]  /*cbfa0*/  @P3 STG.E.U8 desc[UR6][R24.64], R2 ;  /* 0x0000000218003986 */ /* 0x0001e4000c101106 */
[----:B0-----:R-:W-:Y:S02]  /*cbfb0*/  PRMT R2, R26, 0x7771, RZ ;  /* 0x000077711a027816 */ /* 0x001fe400000000ff */
[----:B------:R-:W3:Y:S04]  /*cbfc0*/  LDL.LU.64 R24, [R1+0x2770] ;  /* 0x0027700001187983 */ /* 0x000ee80000300a00 */
[----:B----4-:R0:W-:Y:S04]  /*cbfd0*/  @P2 STG.E.U8 desc[UR6][R28.64], R2 ;  /* 0x000000021c002986 */ /* 0x0101e8000c101106 */
[----:B0-----:R-:W4:Y:S04]  /*cbfe0*/  LDL.LU.64 R28, [R1+0x2748] ;  /* 0x00274800011c7983 */ /* 0x001f280000300a00 */
[----:B------:R-:W3:Y:S01]  /*cbff0*/  LDL.LU R7, [R1+0x87c] ;  /* 0x00087c0001077983 */ /* 0x000ee20000300800 */
[----:B------:R-:W-:-:S02]  /*cc000*/  LOP3.LUT P5, RZ, R11, 0x400000, RZ, 0xc0, !PT ;  /* 0x004000000bff7812 */ /* 0x000fc400078ac0ff */
[----:B--2---:R-:W-:-:S11]  /*cc010*/  LOP3.LUT R0, R0, 0xfbffffff, RZ, 0xc0, !PT ;  /* 0xfbffffff00007812 */ /* 0x004fd600078ec0ff */
        /* <DEDUP_REMOVED lines=13> */
[----:B------:R-:W-:Y:S01]  /*cc0f0*/  LOP3.LUT P5, RZ, R11, 0x20000, RZ, 0xc0, !PT ;  /* 0x000200000bff7812 */ /* 0x000fe200078ac0ff */
[----:B---3--:R0:W-:Y:S04]  /*cc100*/  STL [R1+0x34c0], R7 ;  /* 0x0034c00701007387 */ /* 0x0081e80000100800 */
[----:B0-----:R-:W2:Y:S04]  /*cc110*/  LDL.LU.64 R6, [R1+0x2728] ;  /* 0x0027280001067983 */ /* 0x001ea80000300a00 */
[----:B------:R-:W3:Y:S01]  /*cc120*/  LDL.LU.64 R12, [R1+0x2718] ;  /* 0x00271800010c7983 */ /* 0x000ee20000300a00 */
[----:B------:R-:W-:-:S04]  /*cc130*/  LOP3.LUT R0, R0, 0x7fffffff, RZ, 0xc0, !PT ;  /* 0x7fffffff00007812 */ /* 0x000fc800078ec0ff */
[----:B------:R-:W-:Y:S02]  /*cc140*/  @P5 LOP3.LUT R0, R0, 0x80000000, RZ, 0xfc, !PT ;  /* 0x8000000000005812 */ /* 0x000fe400078efcff */
[----:B------:R-:W-:Y:S02]  /*cc150*/  LOP3.LUT P5, RZ, R11, 0x10000, RZ, 0xc0, !PT ;  /* 0x000100000bff7812 */ /* 0x000fe400078ac0ff */
[----:B------:R-:W-:Y:S02]  /*cc160*/  LOP3.LUT R27, R27, 0xfffffffe, RZ, 0xc0, !PT ;  /* 0xfffffffe1b1b7812 */ /* 0x000fe400078ec0ff */
[----:B------:R-:W-:-:S09]  /*cc170*/  LOP3.LUT P1, RZ, R11, 0x1000, RZ, 0xc0, !PT ;  /* 0x000010000bff7812 */ /* 0x000fd2000782c0ff */
[----:B------:R-:W-:Y:S02]  /*cc180*/  @P5 LOP3.LUT R27, R27, 0x1, RZ, 0xfc, !PT ;  /* 0x000000011b1b5812 */ /* 0x000fe400078efcff */
[C---:B------:R-:W-:Y:S02]  /*cc190*/  LOP3.LUT P5, RZ, R11.reuse, 0x8000, RZ, 0xc0, !PT ;  /* 0x000080000bff7812 */ /* 0x040fe400078ac0ff */
[----:B------:R-:W-:Y:S02]  /*cc1a0*/  LOP3.LUT P0, RZ, R11, 0x2000, RZ, 0xc0, !PT ;  /* 0x000020000bff7812 */ /* 0x000fe4000780c0ff */
[----:B------:R-:W-:Y:S02]  /*cc1b0*/  LOP3.LUT R27, R27, 0xfffffffd, RZ, 0xc0, !PT ;  /* 0xfffffffd1b1b7812 */ /* 0x000fe400078ec0ff */
[----:B------:R-:W-:-:S05]  /*cc1c0*/  PRMT R2, R26, 0x7772, RZ ;  /* 0x000077721a027816 */ /* 0x000fca00000000ff */
[----:B------:R0:W-:Y:S02]  /*cc1d0*/  @P1 STG.E.U8 desc[UR6][R18.64], R2 ;  /* 0x0000000212001986 */ /* 0x0001e4000c101106 */
[----:B------:R-:W-:Y:S02]  /*cc1e0*/  @P5 LOP3.LUT R27, R27, 0x2, RZ, 0xfc, !PT ;  /* 0x000000021b1b5812 */ /* 0x000fe400078efcff */
[----:B------:R-:W-:Y:S02]  /*cc1f0*/  LOP3.LUT P5, RZ, R11, 0x4000, RZ, 0xc0, !PT ;  /* 0x000040000bff7812 */ /* 0x000fe400078ac0ff */
[----:B0-----:R-:W-:-:S05]  /*cc200*/  PRMT R2, R26, 0x7773, RZ ;  /* 0x000077731a027816 */ /* 0x001fca00000000ff */
[----:B------:R0:W-:Y:S02]  /*cc210*/  @P0 STG.E.U8 desc[UR6][R20.64], R2 ;  /* 0x0000000214000986 */ /* 0x0001e4000c101106 */
[----:B0-----:R-:W-:-:S05]  /*cc220*/  PRMT R2, R3, 0x7770, RZ ;  /* 0x0000777003027816 */ /* 0x001fca00000000ff */
[----:B------:R0:W-:Y:S01]  /*cc230*/  @P5 STG.E.U8 desc[UR6][R22.64], R2 ;  /* 0x0000000216005986 */ /* 0x0001e2000c101106 */
[----:B------:R-:W-:Y:S02]  /*cc240*/  LOP3.LUT P5, RZ, R27, 0x2, RZ, 0xc0, !PT ;  /* 0x000000021bff7812 */ /* 0x000fe400078ac0ff */
[----:B0-----:R-:W-:-:S11]  /*cc250*/  PRMT R2, R3, 0x7771, RZ ;  /* 0x0000777103027816 */ /* 0x001fd600000000ff */
[----:B------:R0:W-:Y:S01]  /*cc260*/  @P5 STG.E.U8 desc[UR6][R24.64], R2 ;  /* 0x0000000218005986 */ /* 0x0001e2000c101106 */
[----:B------:R-:W-:Y:S02]  /*cc270*/  LOP3.LUT P5, RZ, R27, 0x1, RZ, 0xc0, !PT ;  /* 0x000000011bff7812 */ /* 0x000fe400078ac0ff */
[----:B0-----:R-:W-:-:S11]  /*cc280*/  PRMT R2, R3, 0x7772, RZ ;  /* 0x0000777203027816 */ /* 0x001fd600000000ff */
[----:B----4-:R0:W-:Y:S01]  /*cc290*/  @P5 STG.E.U8 desc[UR6][R28.64], R2 ;  /* 0x000000021c005986 */ /* 0x0101e2000c101106 */
[C---:B------:R-:W-:Y:S02]  /*cc2a0*/  LOP3.LUT P5, RZ, R0.reuse, 0x80000000, RZ, 0xc0, !PT ;  /* 0x8000000000ff7812 */ /* 0x040fe400078ac0ff */
[----:B0-----:R-:W-:Y:S01]  /*cc2b0*/  PRMT R2, R3, 0x7773, RZ ;  /* 0x0000777303027816 */ /* 0x001fe200000000ff */
[----:B---3--:R0:W-:Y:S04]  /*cc2c0*/  STL.64 [R1+0x34b8], R12 ;  /* 0x0034b80c01007387 */ /* 0x0081e80000100a00 */
[----:B0-----:R-:W3:Y:S04]  /*cc2d0*/  LDL.LU.64 R12, [R1+0x2720] ;  /* 0x00272000010c7983 */ /* 0x001ee80000300a00 */
[----:B------:R-:W4:Y:S04]  /*cc2e0*/  LDL.LU.64 R4, [R1+0x2700] ;  /* 0x0027000001047983 */ /* 0x000f280000300a00 */
[----:B------:R-:W4:Y:S04]  /*cc2f0*/  LDL.LU.64 R8, [R1+0x26f8] ;  /* 0x0026f80001087983 */ /* 0x000f280000300a00 */
[----:B------:R-:W4:Y:S04]  /*cc300*/  LDL.LU R20, [R1+0x900] ;  /* 0x0009000001147983 */ /* 0x000f280000300800 */
[----:B------:R-:W4:Y:S04]  /*cc310*/  LDL.LU.64 R14, [R1+0x26f0] ;  /* 0x0026f000010e7983 */ /* 0x000f280000300a00 */
[----:B------:R-:W4:Y:S04]  /*cc320*/  LDL.LU.64 R16, [R1+0x26e8] ;  /* 0x0026e80001107983 */ /* 0x000f280000300a00 */
[----:B------:R-:W4:Y:S04]  /*cc330*/  LDL.LU.64 R18, [R1+0x26e0] ;  /* 0x0026e00001127983 */ /* 0x000f280000300a00 */
[----:B------:R-:W4:Y:S04]  /*cc340*/  LDL.LU.64 R22, [R1+0x26d0] ;  /* 0x0026d00001167983 */ /* 0x000f280000300a00 */
[----:B------:R-:W4:Y:S04]  /*cc350*/  LDL.LU R21, [R1+0x820] ;  /* 0x0008200001157983 */ /* 0x000f280000300800 */
[----:B------:R-:W4:Y:S04]  /*cc360*/  LDL.LU.64 R24, [R1+0x26c8] ;  /* 0x0026c80001187983 */ /* 0x000f280000300a00 */
[----:B------:R-:W4:Y:S04]  /*cc370*/  LDL.LU.64 R26, [R1+0x26c0] ;  /* 0x0026c000011a7983 */ /* 0x000f280000300a00 */
[----:B------:R-:W4:Y:S04]  /*cc380*/  LDL.LU.64 R28, [R1+0x26b0] ;  /* 0x0026b000011c7983 */ /* 0x000f280000300a00 */
[----:B--2---:R0:W-:Y:S04]  /*cc390*/  @P5 STG.E.U8 desc[UR6][R6.64], R2 ;  /* 0x0000000206005986 */ /* 0x0041e8000c101106 */
[----:B0-----:R-:W2:Y:S01]  /*cc3a0*/  LDL.LU R7, [R1+0x34c0] ;  /* 0x0034c00001077983 */ /* 0x001ea20000300800 */
[----:B------:R-:W-:-:S02]  /*cc3b0*/  LOP3.LUT P5, RZ, R0, 0x40000000, RZ, 0xc0, !PT ;  /* 0x4000000000ff7812 */ /* 0x000fc400078ac0ff */
[----:B--2---:R-:W-:-:S11]  /*cc3c0*/  PRMT R2, R7, 0x7770, RZ ;  /* 0x0000777007027816 */ /* 0x004fd600000000ff */
[----:B---3--:R0:W-:Y:S04]  /*cc3d0*/  @P5 STG.E.U8 desc[UR6][R12.64], R2 ;  /* 0x000000020c005986 */ /* 0x0081e8000c101106 */
[----:B0-----:R-:W2:Y:S01]  /*cc3e0*/  LDL.LU.64 R12, [R1+0x34b8] ;  /* 0x0034b800010c7983 */ /* 0x001ea20000300a00 */
[----:B------:R-:W-:Y:S02]  /*cc3f0*/  LOP3.LUT P5, RZ, R0, 0x20000000, RZ, 0xc0, !PT ;  /* 0x2000000000ff7812 */ /* 0x000fe400078ac0ff */
[----:B------:R-:W-:Y:S02]  /*cc400*/  PRMT R2, R7, 0x7771, RZ ;  /* 0x0000777107027816 */ /* 0x000fe400000000ff */
[C---:B------:R-:W-:Y:S02]  /*cc410*/  LOP3.LUT P6, RZ, R11.reuse, 0x800000, RZ, 0xc0, !PT ;  /* 0x008000000bff7812 */ /* 0x040fe400078cc0ff */
[----:B------:R-:W-:-:S02]  /*cc420*/  LOP3.LUT P4, RZ, R11, 0x1000000, RZ, 0xc0, !PT ;  /* 0x010000000bff7812 */ /* 0x000fc4000788c0ff */
[C---:B------:R-:W-:Y:S02]  /*cc430*/  LOP3.LUT P3, RZ, R11.reuse, 0x2000000, RZ, 0xc0, !PT ;  /* 0x020000000bff7812 */ /* 0x040fe4000786c0ff */
[C---:B------:R-:W-:Y:S02]  /*cc440*/  LOP3.LUT P2, RZ, R11.reuse, 0x4000000, RZ, 0xc0, !PT ;  /* 0x040000000bff7812 */ /* 0x040fe4000784c0ff */
[C---:B------:R-:W-:Y:S02]  /*cc450*/  LOP3.LUT P1, RZ, R11.reuse, 0x8000000, RZ, 0xc0, !PT ;  /* 0x080000000bff7812 */ /* 0x040fe4000782c0ff */
[----:B------:R-:W-:Y:S01]  /*cc460*/  LOP3.LUT P0, RZ, R11, 0x10000000, RZ, 0xc0, !PT ;  /* 0x100000000bff7812 */ /* 0x000fe2000780c0ff */
[----:B--2---:R0:W-:Y:S01]  /*cc470*/  @P5 STG.E.U8 desc[UR6][R12.64], R2 ;  /* 0x000000020c005986 */ /* 0x0041e2000c101106 */
[C---:B------:R-:W-:Y:S02]  /*cc480*/  LOP3.LUT P5, RZ, R0.reuse, 0x10000000, RZ, 0xc0, !PT ;  /* 0x1000000000ff7812 */ /* 0x040fe400078ac0ff */
[----:B0-----:R-:W-:Y:S01]  /*cc490*/  PRMT R2, R7, 0x7772, RZ ;  /* 0x0000777207027816 */ /* 0x001fe200000000ff */
[----:B------:R-:W2:Y:S10]  /*cc4a0*/  LDL.LU.64 R12, [R1+0x34b0] ;  /* 0x0034b000010c7983 */ /* 0x000eb40000300a00 */
[----:B----4-:R0:W-:Y:S01]  /*cc4b0*/  @P5 STG.E.U8 desc[UR6][R4.64], R2 ;  /* 0x0000000204005986 */ /* 0x0101e2000c101106 */
[----:B------:R-:W-:-:S02]  /*cc4c0*/  LOP3.LUT P5, RZ, R0, 0x8000000, RZ, 0xc0, !PT ;  /* 0x0800000000ff7812 */ /* 0x000fc400078ac0ff */
[----:B0-----:R-:W-:-:S11]  /*cc4d0*/  PRMT R2, R7, 0x7773, RZ ;  /* 0x0000777307027816 */ /* 0x001fd600000000ff */
[----:B------:R0:W-:Y:S01]  /*cc4e0*/  @P5 STG.E.U8 desc[UR6][R8.64], R2 ;  /* 0x0000000208005986 */ /* 0x0001e2000c101106 */
[----:B------:R-:W-:Y:S02]  /*cc4f0*/  LOP3.LUT P5, RZ, R0, 0x4000000, RZ, 0xc0, !PT ;  /* 0x0400000000ff7812 */ /* 0x000fe400078ac0ff */
[----:B0-----:R-:W-:-:S11]  /*cc500*/  PRMT R2, R20, 0x7770, RZ ;  /* 0x0000777014027816 */ /* 0x001fd600000000ff */
[----:B------:R0:W-:Y:S02]  /*cc510*/  @P5 STG.E.U8 desc[UR6][R14.64], R2 ;  /* 0x000000020e005986 */ /* 0x0001e4000c101106 */
[----:B0-----:R-:W-:-:S05]  /*cc520*/  PRMT R2, R20, 0x7771, RZ ;  /* 0x0000777114027816 */ /* 0x001fca00000000ff */
[----:B------:R0:W-:Y:S02]  /*cc530*/  @P6 STG.E.U8 desc[UR6][R16.64], R2 ;  /* 0x0000000210006986 */ /* 0x0001e4000c101106 */
[----:B0-----:R-:W-:-:S05]  /*cc540*/  PRMT R2, R20, 0x7772, RZ ;  /* 0x0000777214027816 */ /* 0x001fca00000000ff */
[----:B------:R0:W-:Y:S02]  /*cc550*/  @P4 STG.E.U8 desc[UR6][R18.64], R2 ;  /* 0x0000000212004986 */ /* 0x0001e4000c101106 */
[----:B0-----:R-:W-:-:S05]  /*cc560*/  PRMT R2, R20, 0x7773, RZ ;  /* 0x0000777314027816 */ /* 0x001fca00000000ff */
[----:B------:R0:W-:Y:S02]  /*cc570*/  @P3 STG.E.U8 desc[UR6][R22.64], R2 ;  /* 0x0000000216003986 */ /* 0x0001e4000c101106 */
[----:B0-----:R-:W-:-:S05]  /*cc580*/  PRMT R2, R21, 0x7770, RZ ;  /* 0x0000777015027816 */ /* 0x001fca00000000ff */
[----:B------:R0:W-:Y:S02]  /*cc590*/  @P2 STG.E.U8 desc[UR6][R24.64], R2 ;  /* 0x0000000218002986 */ /* 0x0001e4000c101106 */
[C---:B0-----:R-:W-:Y:S02]  /*cc5a0*/  PRMT R2, R21.reuse, 0x7771, RZ ;  /* 0x0000777115027816 */ /* 0x041fe400000000ff */
[----:B------:R-:W3:Y:S04]  /*cc5b0*/  LDL.LU.64 R24, [R1+0x2698] ;  /* 0x0026980001187983 */ /* 0x000ee80000300a00 */
[----:B------:R0:W-:Y:S02]  /*cc5c0*/  @P1 STG.E.U8 desc[UR6][R26.64], R2 ;  /* 0x000000021a001986 */ /* 0x0001e4000c101106 */
[----:B0-----:R-:W-:-:S02]  /*cc5d0*/  PRMT R2, R21, 0x7772, RZ ;  /* 0x0000777215027816 */ /* 0x001fc400000000ff */
[----:B------:R-:W4:Y:S04]  /*cc5e0*/  LDL.LU.64 R26, [R1+0x2690] ;  /* 0x00269000011a7983 */ /* 0x000f280000300a00 */
[----:B------:R0:W-:Y:S04]  /*cc5f0*/  @P0 STG.E.U8 desc[UR6][R28.64], R2 ;  /* 0x000000021c000986 */ /* 0x0001e8000c101106 */
[----:B0-----:R-:W2:Y:S04]  /*cc600*/  LDL.LU.64 R28, [R1+0x2688] ;  /* 0x00268800011c7983 */ /* 0x001ea80000300a00 */
[----:B------:R-:W2:Y:S04]  /*cc610*/  LDL.LU.64 R18, [R1+0x2680] ;  /* 0x0026800001127983 */ /* 0x000ea80000300a00 */
[----:B------:R-:W4:Y:S01]  /*cc620*/  LDL.LU R20, [R1+0x904] ;  /* 0x0009040001147983 */ /* 0x000f220000300800 */
[----:B------:R-:W-:-:S02]  /*cc630*/  LOP3.LUT P3, RZ, R11, 0x20000000, RZ, 0xc0, !PT ;  /* 0x200000000bff7812 */ /* 0x000fc4000786c0ff */
[----:B------:R-:W-:Y:S01]  /*cc640*/  LOP3.LUT P2, RZ, R11, 0x40000000, RZ, 0xc0, !PT ;  /* 0x400000000bff7812 */ /* 0x000fe2000784c0ff */
[----:B------:R-:W2:Y:S01]  /*cc650*/  LDL.LU.64 R22, [R1+0x2678] ;  /* 0x0026780001167983 */ /* 0x000ea20000300a00 */
[----:B------:R-:W-:-:S03]  /*cc660*/  PRMT R2, R21, 0x7773, RZ ;  /* 0x0000777315027816 */ /* 0x000fc600000000ff */
[----:B------:R-:W2:Y:S04]  /*cc670*/  LDL.LU R3, [R1+0x824] ;  /* 0x0008240001037983 */ /* 0x000ea80000300800 */
[----:B------:R-:W-:Y:S04]  /*cc680*/  STL.64 [R1+0x3390], R10 ;  /* 0x0033900a01007387 */ /* 0x000fe80000100a00 */
[----:B---3--:R0:W-:Y:S04]  /*cc690*/  @P3 STG.E.U8 desc[UR6][R24.64], R2 ;  /* 0x0000000218003986 */ /* 0x0081e8000c101106 */
[----:B0-----:R-:W3:Y:S01]  /*cc6a0*/  LDL.LU.64 R24, [R1+0x2670] ;  /* 0x0026700001187983 */ /* 0x001ee20000300a00 */
[----:B----4-:R-:W-:-:S05]  /*cc6b0*/  PRMT R2, R20, 0x7770, RZ ;  /* 0x0000777014027816 */ /* 0x010fca00000000ff */
[----:B------:R0:W-:Y:S04]  /*cc6c0*/  @P2 STG.E.U8 desc[UR6][R26.64], R2 ;  /* 0x000000021a002986 */ /* 0x0001e8000c101106 */
[----:B0-----:R-:W4:Y:S04]  /*cc6d0*/  LDL.LU.64 R26, [R1+0x2668] ;  /* 0x00266800011a7983 */ /* 0x001f280000300a00 */
[----:B------:R-:W2:Y:S04]  /*cc6e0*/  LDL.LU R7, [R1+0x908] ;  /* 0x0009080001077983 */ /* 0x000ea80000300800 */
[----:B--2---:R0:W-:Y:S04]  /*cc6f0*/  STL [R1+0x34a0], R7 ;  /* 0x0034a00701007387 */ /* 0x0041e80000100800 */
[----:B0-----:R-:W2:Y:S01]  /*cc700*/  LDL.LU.64 R6, [R1+0x2658] ;  /* 0x0026580001067983 */ /* 0x001ea20000300a00 */
[----:B------:R-:W-:-:S02]  /*cc710*/  LOP3.LUT P5, RZ, R12, 0x200, RZ, 0xc0, !PT ;  /* 0x000002000cff7812 */ /* 0x000fc400078ac0ff */
        /* <DEDUP_REMOVED lines=16> */
[----:B--2---:R0:W-:Y:S04]  /*cc820*/  STL.64 [R1+0x34a8], R6 ;  /* 0x0034a80601007387 */ /* 0x0041e80000100a00 */
[----:B0-----:R-:W2:Y:S06]  /*cc830*/  LDL.LU.64 R6, [R1+0x2660] ;  /* 0x0026600001067983 */ /* 0x001eac0000300a00 */
[----:B------:R-:W-:-:S02]  /*cc840*/  @P5 LOP3.LUT R0, R0, 0x800000, RZ, 0xfc, !PT ;  /* 0x0080000000005812 */ /* 0x000fc400078efcff */
        /* <DEDUP_REMOVED lines=11> */
[C---:B0-----:R-:W-:Y:S01]  /*cc900*/  PRMT R2, R20.reuse, 0x7772, RZ ;  /* 0x0000777214027816 */ /* 0x041fe200000000ff */
[----:B------:R-:W2:Y:S04]  /*cc910*/  LDL.LU.64 R28, [R1+0x2650] ;  /* 0x00265000011c7983 */ /* 0x000ea80000300a00 */
[----:B------:R0:W-:Y:S04]  /*cc920*/  @P0 STG.E.U8 desc[UR6][R18.64], R2 ;  /* 0x0000000212000986 */ /* 0x0001e8000c101106 */
[----:B------:R-:W2:Y:S04]  /*cc930*/  LDL.LU.64 R10, [R1+0x2648] ;  /* 0x00264800010a7983 */ /* 0x000ea80000300a00 */
[----:B------:R-:W2:Y:S01]  /*cc940*/  LDL.LU.64 R4, [R1+0x2640] ;  /* 0x0026400001047983 */ /* 0x000ea20000300a00 */
[----:B0-----:R-:W-:-:S03]  /*cc950*/  PRMT R2, R20, 0x7773, RZ ;  /* 0x0000777314027816 */ /* 0x001fc600000000ff */
[----:B------:R-:W2:Y:S04]  /*cc960*/  LDL.LU R21, [R1+0x828] ;  /* 0x0008280001157983 */ /* 0x000ea80000300800 */
[----:B------:R0:W-:Y:S01]  /*cc970*/  @P5 STG.E.U8 desc[UR6][R22.64], R2 ;  /* 0x0000000216005986 */ /* 0x0001e2000c101106 */
[----:B------:R-:W-:-:S03]  /*cc980*/  LOP3.LUT P5, RZ, R0, 0x2000000, RZ, 0xc0, !PT ;  /* 0x0200000000ff7812 */ /* 0x000fc600078ac0ff */
[----:B------:R-:W2:Y:S04]  /*cc990*/  LDL.LU.64 R8, [R1+0x2638] ;  /* 0x0026380001087983 */ /* 0x000ea80000300a00 */
[----:B------:R-:W2:Y:S01]  /*cc9a0*/  LDL.LU.64 R14, [R1+0x2630] ;  /* 0x00263000010e7983 */ /* 0x000ea20000300a00 */
[----:B0-----:R-:W-:-:S03]  /*cc9b0*/  PRMT R2, R3, 0x7770, RZ ;  /* 0x0000777003027816 */ /* 0x001fc600000000ff */
[----:B------:R-:W2:Y:S04]  /*cc9c0*/  LDL.LU.64 R16, [R1+0x2628] ;  /* 0x0026280001107983 */ /* 0x000ea80000300a00 */
[----:B---3--:R0:W-:Y:S01]  /*cc9d0*/  @P5 STG.E.U8 desc[UR6][R24.64], R2 ;  /* 0x0000000218005986 */ /* 0x0081e2000c101106 */
[----:B------:R-:W-:-:S03]  /*cc9e0*/  LOP3.LUT P5, RZ, R0, 0x1000000, RZ, 0xc0, !PT ;  /* 0x0100000000ff7812 */ /* 0x000fc600078ac0ff */
[----:B------:R-:W3:Y:S04]  /*cc9f0*/  LDL.LU.64 R18, [R1+0x2620] ;  /* 0x0026200001127983 */ /* 0x000ee80000300a00 */
[----:B------:R-:W3:Y:S01]  /*cca00*/  LDL.LU R20, [R1+0x90c] ;  /* 0x00090c0001147983 */ /* 0x000ee20000300800 */
[----:B0-----:R-:W-:-:S03]  /*cca10*/  PRMT R2, R3, 0x7771, RZ ;  /* 0x0000777103027816 */ /* 0x001fc600000000ff */
[----:B------:R-:W3:Y:S04]  /*cca20*/  LDL.LU.64 R22, [R1+0x2618] ;  /* 0x0026180001167983 */ /* 0x000ee80000300a00 */
[----:B----4-:R0:W-:Y:S01]  /*cca30*/  @P5 STG.E.U8 desc[UR6][R26.64], R2 ;  /* 0x000000021a005986 */ /* 0x0101e2000c101106 */
[----:B------:R-:W-:-:S03]  /*cca40*/  LOP3.LUT P5, RZ, R0, 0x800000, RZ, 0xc0, !PT ;  /* 0x0080000000ff7812 */ /* 0x000fc600078ac0ff */
[----:B------:R-:W4:Y:S01]  /*cca50*/  LDL.LU.64 R24, [R1+0x2610] ;  /* 0x0026100001187983 */ /* 0x000f220000300a00 */
[----:B0-----:R-:W-:-:S03]  /*cca60*/  PRMT R2, R3, 0x7772, RZ ;  /* 0x0000777203027816 */ /* 0x001fc600000000ff */
[----:B------:R-:W4:Y:S06]  /*cca70*/  LDL.LU.64 R26, [R1+0x2608] ;  /* 0x00260800011a7983 */ /* 0x000f2c0000300a00 */
[----:B--2---:R0:W-:Y:S04]  /*cca80*/  @P5 STG.E.U8 desc[UR6][R6.64], R2 ;  /* 0x0000000206005986 */ /* 0x0041e8000c101106 */
[----:B0-----:R-:W2:Y:S01]  /*cca90*/  LDL.LU.64 R6, [R1+0x34a8] ;  /* 0x0034a80001067983 */ /* 0x001ea20000300a00 */
[----:B------:R-:W-:-:S02]  /*ccaa0*/  LOP3.LUT P5, RZ, R0, 0x400000, RZ, 0xc0, !PT ;  /* 0x0040000000ff7812 */ /* 0x000fc400078ac0ff */
[----:B------:R-:W-:-:S11]  /*ccab0*/  PRMT R2, R3, 0x7773, RZ ;  /* 0x0000777303027816 */ /* 0x000fd600000000ff */
[----:B--2---:R0:W-:Y:S04]  /*ccac0*/  @P5 STG.E.U8 desc[UR6][R6.64], R2 ;  /* 0x0000000206005986 */ /* 0x0041e8000c101106 */
[----:B0-----:R-:W2:Y:S01]  /*ccad0*/  LDL.LU R7, [R1+0x34a0] ;  /* 0x0034a00001077983 */ /* 0x001ea20000300800 */
[----:B------:R-:W-:Y:S02]  /*ccae0*/  LOP3.LUT P5, RZ, R0, 0x200000, RZ, 0xc0, !PT ;  /* 0x0020000000ff7812 */ /* 0x000fe400078ac0ff */
[C---:B------:R-:W-:Y:S02]  /*ccaf0*/  LOP3.LUT P6, RZ, R12.reuse, 0x400, RZ, 0xc0, !PT ;  /* 0x000004000cff7812 */ /* 0x040fe400078cc0ff */
[C---:B------:R-:W-:Y:S02]  /*ccb00*/  LOP3.LUT P4, RZ, R12.reuse, 0x800, RZ, 0xc0, !PT ;  /* 0x000008000cff7812 */ /* 0x040fe4000788c0ff */
[----:B------:R-:W-:-:S02]  /*ccb10*/  LOP3.LUT P3, RZ, R12, 0x1000, RZ, 0xc0, !PT ;  /* 0x000010000cff7812 */ /* 0x000fc4000786c0ff */
[C---:B------:R-:W-:Y:S02]  /*ccb20*/  LOP3.LUT P2, RZ, R12.reuse, 0x2000, RZ, 0xc0, !PT ;  /* 0x000020000cff7812 */ /* 0x040fe4000784c0ff */
[C---:B------:R-:W-:Y:S02]  /*ccb30*/  LOP3.LUT P1, RZ, R12.reuse, 0x4000, RZ, 0xc0, !PT ;  /* 0x000040000cff7812 */ /* 0x040fe4000782c0ff */
[----:B------:R-:W-:Y:S02]  /*ccb40*/  LOP3.LUT P0, RZ, R12, 0x10000, RZ, 0xc0, !PT ;  /* 0x000100000cff7812 */ /* 0x000fe4000780c0ff */
[----:B--2---:R-:W-:-:S05]  /*ccb50*/  PRMT R2, R7, 0x7770, RZ ;  /* 0x0000777007027816 */ /* 0x004fca00000000ff */
[----:B------:R0:W-:Y:S04]  /*ccb60*/  @P5 STG.E.U8 desc[UR6][R28.64], R2 ;  /* 0x000000021c005986 */ /* 0x0001e8000c101106 */
[----:B0-----:R-:W2:Y:S01]  /*ccb70*/  LDL.LU.64 R28, [R1+0x3498] ;  /* 0x00349800011c7983 */ /* 0x001ea20000300a00 */
[----:B------:R-:W-:Y:S02]  /*ccb80*/  LOP3.LUT P5, RZ, R0, 0x100000, RZ, 0xc0, !PT ;  /* 0x0010000000ff7812 */ /* 0x000fe400078ac0ff */
[----:B------:R-:W-:-:S11]  /*ccb90*/  PRMT R2, R7, 0x7771, RZ ;  /* 0x0000777107027816 */ /* 0x000fd600000000ff */
[----:B------:R0:W-:Y:S01]  /*ccba0*/  @P5 STG.E.U8 desc[UR6][R10.64], R2 ;  /* 0x000000020a005986 */ /* 0x0001e2000c101106 */
[----:B------:R-:W-:Y:S02]  /*ccbb0*/  LOP3.LUT P5, RZ, R0, 0x80000, RZ, 0xc0, !PT ;  /* 0x0008000000ff7812 */ /* 0x000fe400078ac0ff */
        /* <DEDUP_REMOVED lines=10> */
[----:B---3--:R0:W-:Y:S02]  /*ccc60*/  @P3 STG.E.U8 desc[UR6][R18.64], R2 ;  /* 0x0000000212003986 */ /* 0x0081e4000c101106 */
[----:B0-----:R-:W-:-:S05]  /*ccc70*/  PRMT R2, R21, 0x7773, RZ ;  /* 0x0000777315027816 */ /* 0x001fca00000000ff */
[----:B------:R0:W-:Y:S02]  /*ccc80*/  @P2 STG.E.U8 desc[UR6][R22.64], R2 ;  /* 0x0000000216002986 */ /* 0x0001e4000c101106 */
[----:B0-----:R-:W-:-:S05]  /*ccc90*/  PRMT R2, R20, 0x7770, RZ ;  /* 0x0000777014027816 */ /* 0x001fca00000000ff */
[----:B----4-:R0:W-:Y:S02]  /*ccca0*/  @P1 STG.E.U8 desc[UR6][R24.64], R2 ;  /* 0x0000000218001986 */ /* 0x0101e4000c101106 */
[----:B0-----:R-:W-:Y:S02]  /*cccb0*/  PRMT R2, R20, 0x7771, RZ ;  /* 0x0000777114027816 */ /* 0x001fe400000000ff */
[----:B------:R-:W3:Y:S04]  /*cccc0*/  LDL.LU.64 R24, [R1+0x2600] ;  /* 0x0026000001187983 */ /* 0x000ee80000300a00 */
[----:B------:R0:W-:Y:S04]  /*cccd0*/  @P0 STG.E.U8 desc[UR6][R26.64], R2 ;  /* 0x000000021a000986 */ /* 0x0001e8000c101106 */
[----:B0-----:R-:W4:Y:S01]  /*ccce0*/  LDL.LU.64 R26, [R1+0x25f8] ;  /* 0x0025f800011a7983 */ /* 0x001f220000300a00 */
[----:B------:R-:W-:-:S02]  /*cccf0*/  LOP3.LUT R0, R0, 0xfffffbff, RZ, 0xc0, !PT ;  /* 0xfffffbff00007812 */ /* 0x000fc400078ec0ff */
[C---:B------:R-:W-:Y:S01]  /*ccd00*/  LOP3.LUT P3, RZ, R12.reuse, 0x20000, RZ, 0xc0, !PT ;  /* 0x000200000cff7812 */ /* 0x040fe2000786c0ff */
[----:B------:R-:W4:Y:S01]  /*ccd10*/  LDL.LU.64 R22, [R1+0x25f0] ;  /* 0x0025f00001167983 */ /* 0x000f220000300a00 */
[----:B------:R-:W-:Y:S02]  /*ccd20*/  LOP3.LUT P2, RZ, R12, 0x40000, RZ, 0xc0, !PT ;  /* 0x000400000cff7812 */ /* 0x000fe4000784c0ff */
[----:B------:R-:W-:Y:S01]  /*ccd30*/  PRMT R2, R20, 0x7772, RZ ;  /* 0x0000777214027816 */ /* 0x000fe200000000ff */
[----:B------:R-:W4:Y:S04]  /*ccd40*/  LDL.LU.64 R14, [R1+0x25e8] ;  /* 0x0025e800010e7983 */ /* 0x000f280000300a00 */
[----:B------:R-:W4:Y:S04]  /*ccd50*/  LDL.LU.64 R18, [R1+0x25e0] ;  /* 0x0025e00001127983 */ /* 0x000f280000300a00 */
[----:B------:R-:W4:Y:S01]  /*ccd60*/  LDL.LU R21, [R1+0x82c] ;  /* 0x00082c0001157983 */ /* 0x000f220000300800 */
[----:B------:R-:W-:-:S03]  /*ccd70*/  LOP3.LUT P1, RZ, R12, 0x4000000, RZ, 0xc0, !PT ;  /* 0x040000000cff7812 */ /* 0x000fc6000782c0ff */
[----:B------:R-:W-:Y:S01]  /*ccd80*/  STL.64 [R1+0x33b0], R12 ;  /* 0x0033b00c01007387 */ /* 0x000fe20000100a00 */
[----:B------:R-:W-:Y:S02]  /*ccd90*/  LOP3.LUT P0, RZ, R12, 0x8000000, RZ, 0xc0, !PT ;  /* 0x080000000cff7812 */ /* 0x000fe4000780c0ff */
[----:B--2---:R-:W-:-:S13]  /*ccda0*/  LOP3.LUT P5, RZ, R29, 0x10, RZ, 0xc0, !PT ;  /* 0x000000101dff7812 */ /* 0x004fda00078ac0ff */
        /* <DEDUP_REMOVED lines=23> */
[----:B---3--:R0:W-:Y:S02]  /*ccf20*/  @P3 STG.E.U8 desc[UR6][R24.64], R2 ;  /* 0x0000000218003986 */ /* 0x0081e4000c101106 */
[----:B0-----:R-:W-:Y:S02]  /*ccf30*/  PRMT R2, R20, 0x7773, RZ ;  /* 0x0000777314027816 */ /* 0x001fe400000000ff */
[----:B------:R-:W2:Y:S04]  /*ccf40*/  LDL.LU.64 R24, [R1+0x25d8] ;  /* 0x0025d80001187983 */ /* 0x000ea80000300a00 */
[----:B------:R-:W3:Y:S04]  /*ccf50*/  LDL.LU R16, [R1+0x6d0] ;  /* 0x0006d00001107983 */ /* 0x000ee80000300800 */
[----:B----4-:R0:W-:Y:S04]  /*ccf60*/  @P2 STG.E.U8 desc[UR6][R26.64], R2 ;  /* 0x000000021a002986 */ /* 0x0101e8000c101106 */
[----:B0-----:R-:W4:Y:S04]  /*ccf70*/  LDL.LU.64 R26, [R1+0x25d0] ;  /* 0x0025d000011a7983 */ /* 0x001f280000300a00 */
[----:B------:R-:W2:Y:S04]  /*ccf80*/  LDL.LU.64 R12, [R1+0x25a8] ;  /* 0x0025a800010c7983 */ /* 0x000ea80000300a00 */
[----:B--2---:R0:W-:Y:S04]  /*ccf90*/  STL.64 [R1+0x3488], R12 ;  /* 0x0034880c01007387 */ /* 0x0041e80000100a00 */
[----:B0-----:R-:W2:Y:S01]  /*ccfa0*/  LDL.LU.64 R12, [R1+0x25b8] ;  /* 0x0025b800010c7983 */ /* 0x001ea20000300a00 */
[----:B------:R-:W-:-:S05]  /*ccfb0*/  PRMT R2, R21, 0x7770, RZ ;  /* 0x0000777015027816 */ /* 0x000fca00000000ff */
[----:B------:R0:W-:Y:S02]  /*ccfc0*/  @P1 STG.E.U8 desc[UR6][R22.64], R2 ;  /* 0x0000000216001986 */ /* 0x0001e4000c101106 */
[----:B0-----:R-:W-:-:S05]  /*ccfd0*/  PRMT R2, R21, 0x7771, RZ ;  /* 0x0000777115027816 */ /* 0x001fca00000000ff */
[----:B------:R0:W-:Y:S02]  /*ccfe0*/  @P0 STG.E.U8 desc[UR6][R14.64], R2 ;  /* 0x000000020e000986 */ /* 0x0001e4000c101106 */
[----:B0-----:R-:W-:-:S05]  /*ccff0*/  PRMT R2, R21, 0x7772, RZ ;  /* 0x0000777215027816 */ /* 0x001fca00000000ff */
[----:B------:R-:W-:Y:S04]  /*cd000*/  @P5 STG.E.U8 desc[UR6][R18.64], R2 ;  /* 0x0000000212005986 */ /* 0x000fe8000c101106 */
[----:B--2---:R0:W-:Y:S04]  /*cd010*/  STL.64 [R1+0x3490], R12 ;  /* 0x0034900c01007387 */ /* 0x0041e80000100a00 */
[----:B0-----:R-:W2:Y:S01]  /*cd020*/  LDL.LU.64 R12, [R1+0x25c8] ;  /* 0x0025c800010c7983 */ /* 0x001ea20000300a00 */
[C---:B------:R-:W-:Y:S02]  /*cd030*/  LOP3.LUT P5, RZ, R0.reuse, 0x20000, RZ, 0xc0, !PT ;  /* 0x0002000000ff7812 */ /* 0x040fe400078ac0ff */
[----:B------:R-:W-:Y:S01]  /*cd040*/  PRMT R2, R21, 0x7773, RZ ;  /* 0x0000777315027816 */ /* 0x000fe200000000ff */
[----:B------:R-:W2:Y:S04]  /*cd050*/  LDL.LU R22, [R1+0x600] ;  /* 0x0006000001167983 */ /* 0x000ea80000300800 */
[----:B------:R-:W2:Y:S04]  /*cd060*/  LDL.LU.64 R10, [R1+0x25a0] ;  /* 0x0025a000010a7983 */ /* 0x000ea80000300a00 */
[----:B------:R-:W2:Y:S04]  /*cd070*/  LDL.LU.64 R4, [R1+0x2598] ;  /* 0x0025980001047983 */ /* 0x000ea80000300a00 */
[----:B------:R3:W-:Y:S01]  /*cd080*/  @P5 STG.E.U8 desc[UR6][R24.64], R2 ;  /* 0x0000000218005986 */ /* 0x0007e2000c101106 */
[----:B------:R-:W-:-:S03]  /*cd090*/  LOP3.LUT P5, RZ, R0, 0x10000, RZ, 0xc0, !PT ;  /* 0x0001000000ff7812 */ /* 0x000fc600078ac0ff */
[----:B------:R-:W2:Y:S04]  /*cd0a0*/  LDL.LU R23, [R1+0x6d4] ;  /* 0x0006d40001177983 */ /* 0x000ea80000300800 */
[----:B------:R-:W2:Y:S01]  /*cd0b0*/  LDL.LU.64 R6, [R1+0x2580] ;  /* 0x0025800001067983 */ /* 0x000ea20000300a00 */
[----:B---3--:R-:W-:-:S03]  /*cd0c0*/  PRMT R2, R16, 0x7770, RZ ;  /* 0x0000777010027816 */ /* 0x008fc600000000ff */
[----:B------:R-:W3:Y:S04]  /*cd0d0*/  LDL.LU.64 R8, [R1+0x2578] ;  /* 0x0025780001087983 */ /* 0x000ee80000300a00 */
[----:B----4-:R0:W-:Y:S01]  /*cd0e0*/  @P5 STG.E.U8 desc[UR6][R26.64], R2 ;  /* 0x000000021a005986 */ /* 0x0101e2000c101106 */
[----:B------:R-:W-:-:S03]  /*cd0f0*/  LOP3.LUT P5, RZ, R0, 0x8000, RZ, 0xc0, !PT ;  /* 0x0000800000ff7812 */ /* 0x000fc600078ac0ff */
[----:B------:R-:W4:Y:S04]  /*cd100*/  LDL.LU.64 R14, [R1+0x2570] ;  /* 0x00257000010e7983 */ /* 0x000f280000300a00 */
[----:B------:R-:W4:Y:S01]  /*cd110*/  LDL.LU.64 R18, [R1+0x2568] ;  /* 0x0025680001127983 */ /* 0x000f220000300a00 */
[----:B0-----:R-:W-:-:S03]  /*cd120*/  PRMT R2, R16, 0x7771, RZ ;  /* 0x0000777110027816 */ /* 0x001fc600000000ff */
[----:B------:R-:W4:Y:S04]  /*cd130*/  LDL.LU.64 R20, [R1+0x2560] ;  /* 0x0025600001147983 */ /* 0x000f280000300a00 */
[----:B------:R-:W4:Y:S04]  /*cd140*/  LDL.LU.64 R24, [R1+0x2550] ;  /* 0x0025500001187983 */ /* 0x000f280000300a00 */
[----:B------:R-:W4:Y:S04]  /*cd150*/  LDL.LU R17, [R1+0x604] ;  /* 0x0006040001117983 */ /* 0x000f280000300800 */
[----:B------:R-:W4:Y:S04]  /*cd160*/  LDL.LU.64 R26, [R1+0x2548] ;  /* 0x00254800011a7983 */ /* 0x000f280000300a00 */
[----:B--2---:R0:W-:Y:S04]  /*cd170*/  @P5 STG.E.U8 desc[UR6][R12.64], R2 ;  /* 0x000000020c005986 */ /* 0x0041e8000c101106 */
[----:B0-----:R-:W2:Y:S01]  /*cd180*/  LDL.LU.64 R12, [R1+0x3490] ;  /* 0x00349000010c7983 */ /* 0x001ea20000300a00 */
[----:B------:R-:W-:-:S02]  /*cd190*/  LOP3.LUT P5, RZ, R0, 0x4000, RZ, 0xc0, !PT ;  /* 0x0000400000ff7812 */ /* 0x000fc400078ac0ff */
[----:B------:R-:W-:-:S11]  /*cd1a0*/  PRMT R2, R16, 0x7772, RZ ;  /* 0x0000777210027816 */ /* 0x000fd600000000ff */
[----:B--2---:R0:W-:Y:S04]  /*cd1b0*/  @P5 STG.E.U8 desc[UR6][R12.64], R2 ;  /* 0x000000020c005986 */ /* 0x0041e8000c101106 */
        /* <DEDUP_REMOVED lines=10> */
[----:B------:R-:W-:Y:S02]  /*cd260*/  LOP3.LUT P5, RZ, R0, 0x1000, RZ, 0xc0, !PT ;  /* 0x0000100000ff7812 */ /* 0x000fe400078ac0ff */
[----:B0-----:R-:W-:-:S11]  /*cd270*/  PRMT R2, R22, 0x7770, RZ ;  /* 0x0000777016027816 */ /* 0x001fd600000000ff */
        /* <DEDUP_REMOVED lines=8> */
[----:B---3--:R0:W-:Y:S02]  /*cd300*/  @P6 STG.E.U8 desc[UR6][R8.64], R2 ;  /* 0x0000000208006986 */ /* 0x0081e4000c101106 */
[----:B0-----:R-:W-:-:S05]  /*cd310*/  PRMT R2, R23, 0x7770, RZ ;  /* 0x0000777017027816 */ /* 0x001fca00000000ff */
[----:B----4-:R0:W-:Y:S02]  /*cd320*/  @P4 STG.E.U8 desc[UR6][R14.64], R2 ;  /* 0x000000020e004986 */ /* 0x0101e4000c101106 */
[----:B0-----:R-:W-:-:S05]  /*cd330*/  PRMT R2, R23, 0x7771, RZ ;  /* 0x0000777117027816 */ /* 0x001fca00000000ff */
[----:B------:R0:W-:Y:S02]  /*cd340*/  @P3 STG.E.U8 desc[UR6][R18.64], R2 ;  /* 0x0000000212003986 */ /* 0x0001e4000c101106 */
[----:B0-----:R-:W-:-:S05]  /*cd350*/  PRMT R2, R23, 0x7772, RZ ;  /* 0x0000777217027816 */ /* 0x001fca00000000ff */
[----:B------:R0:W-:Y:S02]  /*cd360*/  @P2 STG.E.U8 desc[UR6][R20.64], R2 ;  /* 0x0000000214002986 */ /* 0x0001e4000c101106 */
[----:B0-----:R-:W-:-:S05]  /*cd370*/  PRMT R2, R23, 0x7773, RZ ;  /* 0x0000777317027816 */ /* 0x001fca00000000ff */
[----:B------:R0:W-:Y:S02]  /*cd380*/  @P1 STG.E.U8 desc[UR6][R24.64], R2 ;  /* 0x0000000218001986 */ /* 0x0001e4000c101106 */
[----:B0-----:R-:W-:-:S05]  /*cd390*/  PRMT R2, R17, 0x7770, RZ ;  /* 0x0000777011027816 */ /* 0x001fca00000000ff */
[----:B------:R0:W-:Y:S04]  /*cd3a0*/  @P0 STG.E.U8 desc[UR6][R26.64], R2 ;  /* 0x000000021a000986 */ /* 0x0001e8000c101106 */
[----:B0-----:R-:W2:Y:S01]  /*cd3b0*/  LDL.LU.64 R26, [R1+0x2540] ;  /* 0x00254000011a7983 */ /* 0x001ea20000300a00 */
[----:B------:R-:W-:Y:S02]  /*cd3c0*/  LOP3.LUT P3, RZ, R29, 0x800, RZ, 0xc0, !PT ;  /* 0x000008001dff7812 */ /* 0x000fe4000786c0ff */
[----:B------:R-:W-:Y:S01]  /*cd3d0*/  PRMT R3, R17, 0x7771, RZ ;  /* 0x0000777111037816 */ /* 0x000fe200000000ff */
[----:B------:R-:W3:Y:S04]  /*cd3e0*/  LDL.LU.64 R14, [R1+0x2530] ;  /* 0x00253000010e7983 */ /* 0x000ee80000300a00 */
[----:B------:R-:W4:Y:S04]  /*cd3f0*/  LDL.LU.64 R24, [R1+0x2518] ;  /* 0x0025180001187983 */ /* 0x000f280000300a00 */
[----:B------:R-:W4:Y:S04]  /*cd400*/  LDL.LU.64 R18, [R1+0x2510] ;  /* 0x0025100001127983 */ /* 0x000f280000300a00 */
[----:B------:R-:W4:Y:S04]  /*cd410*/  LDL.LU.64 R20, [R1+0x2508] ;  /* 0x0025080001147983 */ /* 0x000f280000300a00 */
[----:B------:R-:W4:Y:S04]  /*cd420*/  LDL.LU R2, [R1+0x6d8] ;  /* 0x0006d80001027983 */ /* 0x000f280000300800 */
[----:B------:R-:W4:Y:S04]  /*cd430*/  LDL.LU.64 R22, [R1+0x2500] ;  /* 0x0025000001167983 */ /* 0x000f280000300a00 */
[----:B--2---:R0:W-:Y:S04]  /*cd440*/  @P3 STG.E.U8 desc[UR6][R26.64], R3 ;  /* 0x000000031a003986 */ /* 0x0041e8000c101106 */
[----:B0-----:R-:W2:Y:S04]  /*cd450*/  LDL.LU.64 R26, [R1+0x24f8] ;  /* 0x0024f800011a7983 */ /* 0x001ea80000300a00 */
[----:B------:R-:W2:Y:S04]  /*cd460*/  LDL.LU R3, [R1+0x608] ;  /* 0x0006080001037983 */ /* 0x000ea80000300800 */
[----:B------:R-:W3:Y:S01]  /*cd470*/  LDL.LU.64 R12, [R1+0x24e8] ;  /* 0x0024e800010c7983 */ /* 0x000ee20000300a00 */
        /* <DEDUP_REMOVED lines=17> */
[----:B---3--:R0:W-:Y:S04]  /*cd590*/  STL.64 [R1+0x3480], R12 ;  /* 0x0034800c01007387 */ /* 0x0081e80000100a00 */
[----:B0-----:R-:W3:Y:S06]  /*cd5a0*/  LDL.LU.64 R12, [R1+0x24f0] ;  /* 0x0024f000010c7983 */ /* 0x001eec0000300a00 */
[----:B------:R-:W-:-:S02]  /*cd5b0*/  @P5 LOP3.LUT R0, R0, 0x80, RZ, 0xfc, !PT ;  /* 0x0000008000005812 */ /* 0x000fc400078efcff */
[C---:B------:R-:W-:Y:S01]  /*cd5c0*/  LOP3.LUT P5, RZ, R29.reuse, 0x20000, RZ, 0xc0, !PT ;  /* 0x000200001dff7812 */ /* 0x040fe200078ac0ff */
[----:B------:R-:W3:Y:S01]  /*cd5d0*/  LDL.LU.64 R10, [R1+0x24e0] ;  /* 0x0024e000010a7983 */ /* 0x000ee20000300a00 */
[----:B------:R-:W-:Y:S02]  /*cd5e0*/  LOP3.LUT R0, R0, 0xfffffeff, RZ, 0xc0, !PT ;  /* 0xfffffeff00007812 */ /* 0x000fe400078ec0ff */
[----:B------:R-:W-:-:S09]  /*cd5f0*/  LOP3.LUT P2, RZ, R29, 0x1000, RZ, 0xc0, !PT ;  /* 0x000010001dff7812 */ /* 0x000fd2000784c0ff */
[----:B------:R-:W-:Y:S02]  /*cd600*/  @P5 LOP3.LUT R0, R0, 0x100, RZ, 0xfc, !PT ;  /* 0x0000010000005812 */ /* 0x000fe400078efcff */
[C---:B------:R-:W-:Y:S02]  /*cd610*/  LOP3.LUT P5, RZ, R29.reuse, 0x10000, RZ, 0xc0, !PT ;  /* 0x000100001dff7812 */ /* 0x040fe400078ac0ff */
[----:B------:R-:W-:Y:S02]  /*cd620*/  LOP3.LUT R0, R0, 0xfffffdff, RZ, 0xc0, !PT ;  /* 0xfffffdff00007812 */ /* 0x000fe400078ec0ff */
[C---:B------:R-:W-:Y:S02]  /*cd630*/  LOP3.LUT P1, RZ, R29.reuse, 0x2000, RZ, 0xc0, !PT ;  /* 0x000020001dff7812 */ /* 0x040fe4000782c0ff */
[----:B------:R-:W-:Y:S02]  /*cd640*/  LOP3.LUT P0, RZ, R29, 0x4000, RZ, 0xc0, !PT ;  /* 0x000040001dff7812 */ /* 0x000fe4000780c0ff */
[----:B------:R-:W-:-:S05]  /*cd650*/  PRMT R4, R17, 0x7772, RZ ;  /* 0x0000777211047816 */ /* 0x000fca00000000ff */
[----:B------:R-:W-:Y:S02]  /*cd660*/  @P5 LOP3.LUT R0, R0, 0x200, RZ, 0xfc, !PT ;  /* 0x0000020000005812 */ /* 0x000fe400078efcff */
[----:B------:R-:W-:Y:S01]  /*cd670*/  LOP3.LUT P5, RZ, R29, 0x8000, RZ, 0xc0, !PT ;  /* 0x000080001dff7812 */ /* 0x000fe200078ac0ff */
[----:B------:R0:W-:Y:S01]  /*cd680*/  @P2 STG.E.U8 desc[UR6][R14.64], R4 ;  /* 0x000000040e002986 */ /* 0x0001e2000c101106 */
[C---:B----4-:R-:W-:Y:S02]  /*cd690*/  PRMT R6, R2.reuse, 0x7770, RZ ;  /* 0x0000777002067816 */ /* 0x050fe400000000ff */
[----:B0-----:R-:W-:Y:S02]  /*cd6a0*/  PRMT R4, R17, 0x7773, RZ ;  /* 0x0000777311047816 */ /* 0x001fe400000000ff */
[----:B------:R-:W-:-:S03]  /*cd6b0*/  PRMT R14, R2, 0x7771, RZ ;  /* 0x00007771020e7816 */ /* 0x000fc600000000ff */
[----:B------:R0:W-:Y:S04]  /*cd6c0*/  @P1 STG.E.U8 desc[UR6][R24.64], R4 ;  /* 0x0000000418001986 */ /* 0x0001e8000c101106 */
[----:B------:R-:W-:Y:S04]  /*cd6d0*/  @P0 STG.E.U8 desc[UR6][R18.64], R6 ;  /* 0x0000000612000986 */ /* 0x000fe8000c101106 */
[----:B------:R1:W-:Y:S01]  /*cd6e0*/  @P5 STG.E.U8 desc[UR6][R20.64], R14 ;  /* 0x0000000e14005986 */ /* 0x0003e2000c101106 */
[----:B------:R-:W-:-:S03]  /*cd6f0*/  LOP3.LUT P5, RZ, R0, 0x200, RZ, 0xc0, !PT ;  /* 0x0000020000ff7812 */ /* 0x000fc600078ac0ff */
[----:B0-----:R-:W4:Y:S04]  /*cd700*/  LDL.LU.64 R4, [R1+0x24d8] ;  /* 0x0024d80001047983 */ /* 0x001f280000300a00 */
[----:B------:R-:W4:Y:S01]  /*cd710*/  LDL.LU R24, [R1+0x6dc] ;  /* 0x0006dc0001187983 */ /* 0x000f220000300800 */
[----:B-1----:R-:W-:-:S03]  /*cd720*/  PRMT R20, R2, 0x7772, RZ ;  /* 0x0000777202147816 */ /* 0x002fc600000000ff */
[----:B------:R-:W4:Y:S04]  /*cd730*/  LDL.LU.64 R6, [R1+0x24d0] ;  /* 0x0024d00001067983 */ /* 0x000f280000300a00 */
[----:B------:R-:W-:Y:S01]  /*cd740*/  @P5 STG.E.U8 desc[UR6][R22.64], R20 ;  /* 0x0000001416005986 */ /* 0x000fe2000c101106 */
[----:B------:R-:W-:Y:S02]  /*cd750*/  LOP3.LUT P5, RZ, R0, 0x100, RZ, 0xc0, !PT ;  /* 0x0000010000ff7812 */ /* 0x000fe400078ac0ff */
[----:B------:R-:W-:Y:S01]  /*cd760*/  PRMT R2, R2, 0x7773, RZ ;  /* 0x0000777302027816 */ /* 0x000fe200000000ff */
[----:B------:R-:W4:Y:S04]  /*cd770*/  LDL.LU.64 R8, [R1+0x24c8] ;  /* 0x0024c80001087983 */ /* 0x000f280000300a00 */
[----:B------:R-:W4:Y:S04]  /*cd780*/  LDL.LU R25, [R1+0x60c] ;  /* 0x00060c0001197983 */ /* 0x000f280000300800 */
[----:B------:R-:W4:Y:S04]  /*cd790*/  LDL.LU.64 R14, [R1+0x24c0] ;  /* 0x0024c000010e7983 */ /* 0x000f280000300a00 */
[----:B--2---:R0:W-:Y:S01]  /*cd7a0*/  @P5 STG.E.U8 desc[UR6][R26.64], R2 ;  /* 0x000000021a005986 */ /* 0x0041e2000c101106 */
[----:B------:R-:W-:-:S03]  /*cd7b0*/  LOP3.LUT P5, RZ, R0, 0x80, RZ, 0xc0, !PT ;  /* 0x0000008000ff7812 */ /* 0x000fc600078ac0ff */
[----:B------:R-:W2:Y:S04]  /*cd7c0*/  LDL.LU.64 R16, [R1+0x24b8] ;  /* 0x0024b80001107983 */ /* 0x000ea80000300a00 */
[----:B------:R-:W2:Y:S01]  /*cd7d0*/  LDL.LU.64 R18, [R1+0x24b0] ;  /* 0x0024b00001127983 */ /* 0x000ea20000300a00 */
[----:B0-----:R-:W-:-:S03]  /*cd7e0*/  PRMT R2, R3, 0x7770, RZ ;  /* 0x0000777003027816 */ /* 0x001fc600000000ff */
[----:B------:R-:W2:Y:S04]  /*cd7f0*/  LDL.LU.64 R20, [R1+0x24a8] ;  /* 0x0024a80001147983 */ /* 0x000ea80000300a00 */
[----:B------:R-:W2:Y:S04]  /*cd800*/  LDL.LU.64 R22, [R1+0x24a0] ;  /* 0x0024a00001167983 */ /* 0x000ea80000300a00 */
[----:B------:R-:W2:Y:S04]  /*cd810*/  LDL.LU.64 R26, [R1+0x2488] ;  /* 0x00248800011a7983 */ /* 0x000ea80000300a00 */
[----:B---3--:R0:W-:Y:S04]  /*cd820*/  @P5 STG.E.U8 desc[UR6][R12.64], R2 ;  /* 0x000000020c005986 */ /* 0x0081e8000c101106 */
[----:B0-----:R-:W3:Y:S01]  /*cd830*/  LDL.LU.64 R12, [R1+0x3480] ;  /* 0x00348000010c7983 */ /* 0x001ee20000300a00 */
        /* <DEDUP_REMOVED lines=8> */
[----:B---3--:R0:W-:Y:S01]  /*cd8c0*/  @P5 STG.E.U8 desc[UR6][R12.64], R2 ;  /* 0x000000020c005986 */ /* 0x0081e2000c101106 */
[----:B------:R-:W-:Y:S02]  /*cd8d0*/  LOP3.LUT P5, RZ, R0, 0x20, RZ, 0xc0, !PT ;  /* 0x0000002000ff7812 */ /* 0x000fe400078ac0ff */
[----:B0-----:R-:W-:-:S11]  /*cd8e0*/  PRMT R2, R3, 0x7772, RZ ;  /* 0x0000777203027816 */ /* 0x001fd600000000ff */
[----:B------:R0:W-:Y:S01]  /*cd8f0*/  @P5 STG.E.U8 desc[UR6][R10.64], R2 ;  /* 0x000000020a005986 */ /* 0x0001e2000c101106 */
[----:B------:R-:W-:Y:S02]  /*cd900*/  LOP3.LUT P5, RZ, R0, 0x10, RZ, 0xc0, !PT ;  /* 0x0000001000ff7812 */ /* 0x000fe400078ac0ff */
[----:B0-----:R-:W-:-:S11]  /*cd910*/  PRMT R2, R3, 0x7773, RZ ;  /* 0x0000777303027816 */ /* 0x001fd600000000ff */
[----:B----4-:R0:W-:Y:S01]  /*cd920*/  @P5 STG.E.U8 desc[UR6][R4.64], R2 ;  /* 0x0000000204005986 */ /* 0x0101e2000c101106 */
        /* <DEDUP_REMOVED lines=9> */
[----:B--2---:R0:W-:Y:S02]  /*cd9c0*/  @P4 STG.E.U8 desc[UR6][R16.64], R2 ;  /* 0x0000000210004986 */ /* 0x0041e4000c101106 */
[----:B0-----:R-:W-:-:S05]  /*cd9d0*/  PRMT R2, R25, 0x7770, RZ ;  /* 0x0000777019027816 */ /* 0x001fca00000000ff */
[----:B------:R0:W-:Y:S02]  /*cd9e0*/  @P3 STG.E.U8 desc[UR6][R18.64], R2 ;  /* 0x0000000212003986 */ /* 0x0001e4000c101106 */
[----:B0-----:R-:W-:-:S05]  /*cd9f0*/  PRMT R2, R25, 0x7771, RZ ;  /* 0x0000777119027816 */ /* 0x001fca00000000ff */
[----:B------:R0:W-:Y:S02]  /*cda00*/  @P2 STG.E.U8 desc[UR6][R20.64], R2 ;  /* 0x0000000214002986 */ /* 0x0001e4000c101106 */
[----:B0-----:R-:W-:-:S05]  /*cda10*/  PRMT R2, R25, 0x7772, RZ ;  /* 0x0000777219027816 */ /* 0x001fca00000000ff */
[----:B------:R0:W-:Y:S02]  /*cda20*/  @P1 STG.E.U8 desc[UR6][R22.64], R2 ;  /* 0x0000000216001986 */ /* 0x0001e4000c101106 */
[----:B0-----:R-:W-:Y:S02]  /*cda30*/  PRMT R2, R25, 0x7773, RZ ;  /* 0x0000777319027816 */ /* 0x001fe400000000ff */
[----:B------:R-:W2:Y:S04]  /*cda40*/  LDL.LU.64 R24, [R1+0x2498] ;  /* 0x0024980001187983 */ /* 0x000ea80000300a00 */
[----:B------:R0:W-:Y:S04]  /*cda50*/  @P0 STG.E.U8 desc[UR6][R26.64], R2 ;  /* 0x000000021a000986 */ /* 0x0001e8000c101106 */
[----:B0-----:R-:W3:Y:S04]  /*cda60*/  LDL.LU.64 R26, [R1+0x2490] ;  /* 0x00249000011a7983 */ /* 0x001ee80000300a00 */
[----:B------:R-:W4:Y:S04]  /*cda70*/  LDL.LU.64 R14, [R1+0x2480] ;  /* 0x00248000010e7983 */ /* 0x000f280000300a00 */
[----:B------:R-:W2:Y:S01]  /*cda80*/  LDL.LU R17, [R1+0x790] ;  /* 0x0007900001117983 */ /* 0x000ea20000300800 */
[----:B------:R-:W-:-:S02]  /*cda90*/  LOP3.LUT P3, RZ, R29, 0x40000000, RZ, 0xc0, !PT ;  /* 0x400000001dff7812 */ /* 0x000fc4000786c0ff */
[----:B------:R-:W-:Y:S01]  /*cdaa0*/  LOP3.LUT P2, RZ, R29, 0x80000000, RZ, 0xc0, !PT ;  /* 0x800000001dff7812 */ /* 0x000fe2000784c0ff */
[----:B------:R-:W4:Y:S04]  /*cdab0*/  LDL.LU.64 R18, [R1+0x2478] ;  /* 0x0024780001127983 */ /* 0x000f280000300a00 */
[----:B------:R-:W4:Y:S04]  /*cdac0*/  LDL.LU.64 R20, [R1+0x2470] ;  /* 0x0024700001147983 */ /* 0x000f280000300a00 */
[----:B------:R-:W4:Y:S04]  /*cdad0*/  LDL.LU R2, [R1+0x610] ;  /* 0x0006100001027983 */ /* 0x000f280000300800 */
[----:B------:R-:W4:Y:S01]  /*cdae0*/  LDL.LU.64 R22, [R1+0x2468] ;  /* 0x0024680001167983 */ /* 0x000f220000300a00 */
[----:B--2---:R-:W-:-:S05]  /*cdaf0*/  PRMT R3, R17, 0x7770, RZ ;  /* 0x0000777011037816 */ /* 0x004fca00000000ff */
[----:B------:R0:W-:Y:S02]  /*cdb00*/  @P3 STG.E.U8 desc[UR6][R24.64], R3 ;  /* 0x0000000318003986 */ /* 0x0001e4000c101106 */
[----:B0-----:R-:W-:Y:S02]  /*cdb10*/  PRMT R3, R17, 0x7771, RZ ;  /* 0x0000777111037816 */ /* 0x001fe400000000ff */
[----:B------:R-:W2:Y:S04]  /*cdb20*/  LDL.LU.64 R24, [R1+0x2460] ;  /* 0x0024600001187983 */ /* 0x000ea80000300a00 */
[----:B---3--:R0:W-:Y:S04]  /*cdb30*/  @P2 STG.E.U8 desc[UR6][R26.64], R3 ;  /* 0x000000031a002986 */ /* 0x0081e8000c101106 */
[----:B0-----:R-:W3:Y:S01]  /*cdb40*/  LDL.LU.64 R26, [R1+0x2450] ;  /* 0x00245000011a7983 */ /* 0x001ee20000300a00 */
        /* <DEDUP_REMOVED lines=20> */
[----:B------:R-:W-:Y:S01]  /*cdc90*/  LOP3.LUT P5, RZ, R28, 0x10, RZ, 0xc0, !PT ;  /* 0x000000101cff7812 */ /* 0x000fe200078ac0ff */
[----:B------:R-:W3:Y:S01]  /*cdca0*/  LDL.LU R3, [R1+0x794] ;  /* 0x0007940001037983 */ /* 0x000ee20000300800 */
[----:B------:R-:W-:Y:S02]  /*cdcb0*/  LOP3.LUT R0, R0, 0xfffffffe, RZ, 0xc0, !PT ;  /* 0xfffffffe00007812 */ /* 0x000fe400078ec0ff */
[C---:B------:R-:W-:Y:S01]  /*cdcc0*/  LOP3.LUT P1, RZ, R28.reuse, 0x1, RZ, 0xc0, !PT ;  /* 0x000000011cff7812 */ /* 0x040fe2000782c0ff */
[----:B------:R-:W3:Y:S01]  /*cdcd0*/  LDL.LU.64 R12, [R1+0x2448] ;  /* 0x00244800010c7983 */ /* 0x000ee20000300a00 */
[----:B------:R-:W-:Y:S02]  /*cdce0*/  LOP3.LUT P0, RZ, R28, 0x2, RZ, 0xc0, !PT ;  /* 0x000000021cff7812 */ /* 0x000fe4000780c0ff */
[----:B------:R-:W-:Y:S01]  /*cdcf0*/  PRMT R4, R17, 0x7772, RZ ;  /* 0x0000777211047816 */ /* 0x000fe200000000ff */
[----:B------:R-:W3:Y:S04]  /*cdd00*/  LDL.LU.64 R10, [R1+0x2440] ;  /* 0x00244000010a7983 */ /* 0x000ee80000300a00 */
[----:B------:R-:W-:-:S02]  /*cdd10*/  @P5 LOP3.LUT R0, R0, 0x1, RZ, 0xfc, !PT ;  /* 0x0000000100005812 */ /* 0x000fc400078efcff */
[----:B------:R-:W-:Y:S02]  /*cdd20*/  LOP3.LUT P5, RZ, R28, 0x8, RZ, 0xc0, !PT ;  /* 0x000000081cff7812 */ /* 0x000fe400078ac0ff */
[----:B------:R-:W-:Y:S01]  /*cdd30*/  LOP3.LUT R0, R0, 0xfffffffd, RZ, 0xc0, !PT ;  /* 0xfffffffd00007812 */ /* 0x000fe200078ec0ff */
[----:B----4-:R0:W-:Y:S01]  /*cdd40*/  @P1 STG.E.U8 desc[UR6][R14.64], R4 ;  /* 0x000000040e001986 */ /* 0x0101e2000c101106 */
[----:B------:R-:W-:-:S09]  /*cdd50*/  PRMT R6, R2, 0x7770, RZ ;  /* 0x0000777002067816 */ /* 0x000fd200000000ff */
[----:B------:R-:W-:Y:S02]  /*cdd60*/  @P5 LOP3.LUT R0, R0, 0x2, RZ, 0xfc, !PT ;  /* 0x0000000200005812 */ /* 0x000fe400078efcff */
[----:B------:R-:W-:Y:S02]  /*cdd70*/  LOP3.LUT P5, RZ, R28, 0x4, RZ, 0xc0, !PT ;  /* 0x000000041cff7812 */ /* 0x000fe400078ac0ff */
[----:B0-----:R-:W-:-:S05]  /*cdd80*/  PRMT R4, R17, 0x7773, RZ ;  /* 0x0000777311047816 */ /* 0x001fca00000000ff */
[----:B------:R0:W-:Y:S06]  /*cdd90*/  @P0 STG.E.U8 desc[UR6][R18.64], R4 ;  /* 0x0000000412000986 */ /* 0x0001ec000c101106 */
[----:B------:R1:W-:Y:S01]  /*cdda0*/  @P5 STG.E.U8 desc[UR6][R20.64], R6 ;  /* 0x0000000614005986 */ /* 0x0003e2000c101106 */
[----:B------:R-:W-:-:S03]  /*cddb0*/  LOP3.LUT P5, RZ, R0, 0x2, RZ, 0xc0, !PT ;  /* 0x0000000200ff7812 */ /* 0x000fc600078ac0ff */
[----:B0-----:R-:W4:Y:S04]  /*cddc0*/  LDL.LU.64 R4, [R1+0x2438] ;  /* 0x0024380001047983 */ /* 0x001f280000300a00 */
[----:B------:R-:W4:Y:S01]  /*cddd0*/  LDL.LU R19, [R1+0x614] ;  /* 0x0006140001137983 */ /* 0x000f220000300800 */
[----:B-1----:R-:W-:-:S03]  /*cdde0*/  PRMT R20, R2, 0x7771, RZ ;  /* 0x0000777102147816 */ /* 0x002fc600000000ff */
[----:B------:R-:W4:Y:S04]  /*cddf0*/  LDL.LU.64 R6, [R1+0x2430] ;  /* 0x0024300001067983 */ /* 0x000f280000300a00 */
[----:B------:R0:W-:Y:S01]  /*cde00*/  @P5 STG.E.U8 desc[UR6][R22.64], R20 ;  /* 0x0000001416005986 */ /* 0x0001e2000c101106 */
[----:B------:R-:W-:Y:S02]  /*cde10*/  LOP3.LUT P5, RZ, R0, 0x1, RZ, 0xc0, !PT ;  /* 0x0000000100ff7812 */ /* 0x000fe400078ac0ff */
[----:B------:R-:W-:Y:S01]  /*cde20*/  PRMT R0, R2, 0x7772, RZ ;  /* 0x0000777202007816 */ /* 0x000fe200000000ff */
[----:B------:R-:W4:Y:S04]  /*cde30*/  LDL.LU.64 R8, [R1+0x2428] ;  /* 0x0024280001087983 */ /* 0x000f280000300a00 */
[----:B------:R-:W4:Y:S04]  /*cde40*/  LDL.LU.64 R14, [R1+0x2420] ;  /* 0x00242000010e7983 */ /* 0x000f280000300a00 */
[----:B------:R-:W4:Y:S04]  /*cde50*/  LDL.LU.64 R16, [R1+0x2418] ;  /* 0x0024180001107983 */ /* 0x000f280000300a00 */
[----:B--2---:R1:W-:Y:S01]  /*cde60*/  @P5 STG.E.U8 desc[UR6][R24.64], R0 ;  /* 0x0000000018005986 */ /* 0x0043e2000c101106 */
[----:B------:R-:W-:-:S03]  /*cde70*/  LOP3.LUT P5, RZ, R29, 0x80000000, RZ, 0xc0, !PT ;  /* 0x800000001dff7812 */ /* 0x000fc600078ac0ff */
[----:B------:R-:W2:Y:S04]  /*cde80*/  LDL.LU R18, [R1+0x798] ;  /* 0x0007980001127983 */ /* 0x000ea80000300800 */
[----:B0-----:R-:W2:Y:S01]  /*cde90*/  LDL.LU.64 R20, [R1+0x2410] ;  /* 0x0024100001147983 */ /* 0x001ea20000300a00 */
[----:B-1----:R-:W-:-:S03]  /*cdea0*/  PRMT R0, R2, 0x7773, RZ ;  /* 0x0000777302007816 */ /* 0x002fc600000000ff */
        /* <DEDUP_REMOVED lines=14> */
[----:B0-----:R-:W-:Y:S01]  /*cdf90*/  PRMT R0, R3, 0x7771, RZ ;  /* 0x0000777103007816 */ /* 0x001fe200000000ff */
[----:B------:R-:W3:Y:S10]  /*cdfa0*/  LDL.LU.64 R26, [R1+0x3470] ;  /* 0x00347000011a7983 */ /* 0x000ef40000300a00 */
[----:B------:R0:W-:Y:S01]  /*cdfb0*/  @P5 STG.E.U8 desc[UR6][R12.64], R0 ;  /* 0x000000000c005986 */ /* 0x0001e2000c101106 */
[----:B------:R-:W-:-:S02]  /*cdfc0*/  LOP3.LUT P5, RZ, R29, 0x10000000, RZ, 0xc0, !PT ;  /* 0x100000001dff7812 */ /* 0x000fc400078ac0ff */
[----:B0-----:R-:W-:-:S11]  /*cdfd0*/  PRMT R0, R3, 0x7772, RZ ;  /* 0x0000777203007816 */ /* 0x001fd600000000ff */
[----:B------:R0:W-:Y:S01]  /*cdfe0*/  @P5 STG.E.U8 desc[UR6][R10.64], R0 ;  /* 0x000000000a005986 */ /* 0x0001e2000c101106 */
[----:B------:R-:W-:Y:S02]  /*cdff0*/  LOP3.LUT P5, RZ, R29, 0x8000000, RZ, 0xc0, !PT ;  /* 0x080000001dff7812 */ /* 0x000fe400078ac0ff */
[----:B0-----:R-:W-:-:S11]  /*ce000*/  PRMT R0, R3, 0x7773, RZ ;  /* 0x0000777303007816 */ /* 0x001fd600000000ff */
[----:B----4-:R0:W-:Y:S01]  /*ce010*/  @P5 STG.E.U8 desc[UR6][R4.64], R0 ;  /* 0x0000000004005986 */ /* 0x0101e2000c101106 */
        /* <DEDUP_REMOVED lines=9> */
[----:B--2---:R-:W-:-:S05]  /*ce0b0*/  PRMT R0, R18, 0x7770, RZ ;  /* 0x0000777012007816 */ /* 0x004fca00000000ff */
[----:B------:R0:W-:Y:S02]  /*ce0c0*/  @P2 STG.E.U8 desc[UR6][R20.64], R0 ;  /* 0x0000000014002986 */ /* 0x0001e4000c101106 */
[----:B0-----:R-:W-:-:S05]  /*ce0d0*/  PRMT R0, R18, 0x7771, RZ ;  /* 0x0000777112007816 */ /* 0x001fca00000000ff */
[----:B------:R0:W-:Y:S02]  /*ce0e0*/  @P1 STG.E.U8 desc[UR6][R22.64], R0 ;  /* 0x0000000016001986 */ /* 0x0001e4000c101106 */
[----:B0-----:R-:W-:Y:S02]  /*ce0f0*/  PRMT R0, R18, 0x7772, RZ ;  /* 0x0000777212007816 */ /* 0x001fe400000000ff */
[----:B------:R-:W2:Y:S04]  /*ce100*/  LDL.LU.64 R22, [R1+0x23f8] ;  /* 0x0023f80001167983 */ /* 0x000ea80000300a00 */
[----:B------:R0:W-:Y:S04]  /*ce110*/  @P0 STG.E.U8 desc[UR6][R24.64], R0 ;  /* 0x0000000018000986 */ /* 0x0001e8000c101106 */
[----:B0-----:R-:W4:Y:S04]  /*ce120*/  LDL.LU.64 R24, [R1+0x23f0] ;  /* 0x0023f00001187983 */ /* 0x001f280000300a00 */
[----:B------:R-:W3:Y:S04]  /*ce130*/  LDL.LU.64 R14, [R1+0x23e8] ;  /* 0x0023e800010e7983 */ /* 0x000ee80000300a00 */
[----:B------:R-:W3:Y:S04]  /*ce140*/  LDL.LU.64 R16, [R1+0x23e0] ;  /* 0x0023e00001107983 */ /* 0x000ee80000300a00 */
[----:B------:R-:W4:Y:S01]  /*ce150*/  LDL.LU R19, [R1+0x618] ;  /* 0x0006180001137983 */ /* 0x000f220000300800 */
[----:B------:R-:W-:-:S02]  /*ce160*/  LOP3.LUT P5, RZ, R28, 0x20000000, RZ, 0xc0, !PT ;  /* 0x200000001cff7812 */ /* 0x000fc400078ac0ff */
[----:B------:R-:W-:Y:S01]  /*ce170*/  LOP3.LUT R29, R29, 0xfffbffff, RZ, 0xc0, !PT ;  /* 0xfffbffff1d1d7812 */ /* 0x000fe200078ec0ff */
[----:B------:R-:W3:Y:S01]  /*ce180*/  LDL.LU.64 R20, [R1+0x23d8] ;  /* 0x0023d80001147983 */ /* 0x000ee20000300a00 */
[C---:B------:R-:W-:Y:S02]  /*ce190*/  LOP3.LUT P3, RZ, R28.reuse, 0x20000, RZ, 0xc0, !PT ;  /* 0x000200001cff7812 */ /* 0x040fe4000786c0ff */
[----:B------:R-:W-:Y:S01]  /*ce1a0*/  LOP3.LUT P2, RZ, R28, 0x40000, RZ, 0xc0, !PT ;  /* 0x000400001cff7812 */ /* 0x000fe2000784c0ff */
[----:B------:R-:W3:Y:S06]  /*ce1b0*/  LDL.LU R0, [R1+0x79c] ;  /* 0x00079c0001007983 */ /* 0x000eec0000300800 */
[----:B------:R-:W-:-:S02]  /*ce1c0*/  @P5 LOP3.LUT R29, R29, 0x40000, RZ, 0xfc, !PT ;  /* 0x000400001d1d5812 */ /* 0x000fc400078efcff */
        /* <DEDUP_REMOVED lines=18> */
[C---:B------:R-:W-:Y:S02]  /*ce2f0*/  LOP3.LUT P5, RZ, R28.reuse, 0x400000, RZ, 0xc0, !PT ;  /* 0x004000001cff7812 */ /* 0x040fe400078ac0ff */
[----:B------:R-:W-:Y:S02]  /*ce300*/  LOP3.LUT R29, R29, 0xfdffffff, RZ, 0xc0, !PT ;  /* 0xfdffffff1d1d7812 */ /* 0x000fe400078ec0ff */
[C---:B------:R-:W-:Y:S02]  /*ce310*/  LOP3.LUT P1, RZ, R28.reuse, 0x80000, RZ, 0xc0, !PT ;  /* 0x000800001cff7812 */ /* 0x040fe4000782c0ff */
[----:B------:R-:W-:Y:S02]  /*ce320*/  LOP3.LUT P0, RZ, R28, 0x100000, RZ, 0xc0, !PT ;  /* 0x001000001cff7812 */ /* 0x000fe4000780c0ff */
[----:B------:R-:W-:-:S02]  /*ce330*/  PRMT R2, R18, 0x7773, RZ ;  /* 0x0000777312027816 */ /* 0x000fc400000000ff */
[C---:B------:R-:W-:Y:S02]  /*ce340*/  LOP3.LUT P6, RZ, R28.reuse, 0x40000000, RZ, 0xc0, !PT ;  /* 0x400000001cff7812 */ /* 0x040fe400078cc0ff */
[C---:B------:R-:W-:Y:S02]  /*ce350*/  LOP3.LUT P4, RZ, R28.reuse, 0x80000000, RZ, 0xc0, !PT ;  /* 0x800000001cff7812 */ /* 0x040fe4000788c0ff */
[----:B------:R-:W-:Y:S02]  /*ce360*/  @P5 LOP3.LUT R29, R29, 0x2000000, RZ, 0xfc, !PT ;  /* 0x020000001d1d5812 */ /* 0x000fe400078efcff */
[----:B------:R-:W-:Y:S01]  /*ce370*/  LOP3.LUT P5, RZ, R28, 0x200000, RZ, 0xc0, !PT ;  /* 0x002000001cff7812 */ /* 0x000fe200078ac0ff */
[----:B--2---:R0:W-:Y:S04]  /*ce380*/  @P3 STG.E.U8 desc[UR6][R22.64], R2 ;  /* 0x0000000216003986 */ /* 0x0041e8000c101106 */
[----:B0-----:R-:W2:Y:S01]  /*ce390*/  LDL.LU.64 R22, [R1+0x23d0] ;  /* 0x0023d00001167983 */ /* 0x001ea20000300a00 */
[----:B----4-:R-:W-:-:S05]  /*ce3a0*/  PRMT R28, R19, 0x7770, RZ ;  /* 0x00007770131c7816 */ /* 0x010fca00000000ff */
[----:B------:R0:W-:Y:S04]  /*ce3b0*/  @P2 STG.E.U8 desc[UR6][R24.64], R28 ;  /* 0x0000001c18002986 */ /* 0x0001e8000c101106 */
[----:B0-----:R-:W4:Y:S04]  /*ce3c0*/  LDL.LU.64 R24, [R1+0x23c8] ;  /* 0x0023c80001187983 */ /* 0x001f280000300a00 */
[----:B------:R-:W3:Y:S04]  /*ce3d0*/  LDL.LU R4, [R1+0x61c] ;  /* 0x00061c0001047983 */ /* 0x000ee80000300800 */
[----:B---3--:R0:W-:Y:S04]  /*ce3e0*/  STL [R1+0x3460], R4 ;  /* 0x0034600401007387 */ /* 0x0081e80000100800 */
[----:B0-----:R-:W3:Y:S01]  /*ce3f0*/  LDL.LU.64 R4, [R1+0x23b8] ;  /* 0x0023b80001047983 */ /* 0x001ee20000300a00 */
[----:B------:R-:W-:-:S05]  /*ce400*/  PRMT R28, R19, 0x7771, RZ ;  /* 0x00007771131c7816 */ /* 0x000fca00000000ff */
[----:B------:R0:W-:Y:S02]  /*ce410*/  @P1 STG.E.U8 desc[UR6][R14.64], R28 ;  /* 0x0000001c0e001986 */ /* 0x0001e4000c101106 */
[----:B0-----:R-:W-:-:S05]  /*ce420*/  PRMT R28, R19, 0x7772, RZ ;  /* 0x00007772131c7816 */ /* 0x001fca00000000ff */
[----:B------:R0:W-:Y:S02]  /*ce430*/  @P0 STG.E.U8 desc[UR6][R16.64], R28 ;  /* 0x0000001c10000986 */ /* 0x0001e4000c101106 */
[----:B0-----:R-:W-:-:S05]  /*ce440*/  PRMT R28, R19, 0x7773, RZ ;  /* 0x00007773131c7816 */ /* 0x001fca00000000ff */
[----:B------:R-:W-:Y:S04]  /*ce450*/  @P5 STG.E.U8 desc[UR6][R20.64], R28 ;  /* 0x0000001c14005986 */ /* 0x000fe8000c101106 */
[----:B---3--:R0:W-:Y:S04]  /*ce460*/  STL.64 [R1+0x3468], R4 ;  /* 0x0034680401007387 */ /* 0x0081e80000100a00 */
[----:B0-----:R-:W3:Y:S01]  /*ce470*/  LDL.LU.64 R4, [R1+0x23c0] ;  /* 0x0023c00001047983 */ /* 0x001ee20000300a00 */
[C---:B------:R-:W-:Y:S02]  /*ce480*/  LOP3.LUT P5, RZ, R29.reuse, 0x2000000, RZ, 0xc0, !PT ;  /* 0x020000001dff7812 */ /* 0x040fe400078ac0ff */
[----:B------:R-:W-:Y:S01]  /*ce490*/  PRMT R28, R0, 0x7770, RZ ;  /* 0x00007770001c7816 */ /* 0x000fe200000000ff */
[----:B------:R-:W3:Y:S04]  /*ce4a0*/  LDL.LU.64 R12, [R1+0x23b0] ;  /* 0x0023b000010c7983 */ /* 0x000ee80000300a00 */
[----:B------:R-:W3:Y:S04]  /*ce4b0*/  LDL.LU.64 R10, [R1+0x23a8] ;  /* 0x0023a800010a7983 */ /* 0x000ee80000300a00 */
[----:B------:R-:W3:Y:S04]  /*ce4c0*/  LDL.LU.64 R2, [R1+0x23a0] ;  /* 0x0023a00001027983 */ /* 0x000ee80000300a00 */
[----:B--2---:R0:W-:Y:S01]  /*ce4d0*/  @P5 STG.E.U8 desc[UR6][R22.64], R28 ;  /* 0x0000001c16005986 */ /* 0x0041e2000c101106 */
[----:B------:R-:W-:-:S03]  /*ce4e0*/  LOP3.LUT P5, RZ, R29, 0x1000000, RZ, 0xc0, !PT ;  /* 0x010000001dff7812 */ /* 0x000fc600078ac0ff */
[----:B------:R-:W2:Y:S04]  /*ce4f0*/  LDL.LU R18, [R1+0x540] ;  /* 0x0005400001127983 */ /* 0x000ea80000300800 */
[----:B------:R-:W2:Y:S01]  /*ce500*/  LDL.LU.64 R6, [R1+0x2398] ;  /* 0x0023980001067983 */ /* 0x000ea20000300a00 */
[----:B0-----:R-:W-:-:S03]  /*ce510*/  PRMT R28, R0, 0x7771, RZ ;  /* 0x00007771001c7816 */ /* 0x001fc600000000ff */
[----:B------:R-:W2:Y:S04]  /*ce520*/  LDL.LU.64 R8, [R1+0x2390] ;  /* 0x0023900001087983 */ /* 0x000ea80000300a00 */
[----:B----4-:R0:W-:Y:S01]  /*ce530*/  @P5 STG.E.U8 desc[UR6][R24.64], R28 ;  /* 0x0000001c18005986 */ /* 0x0101e2000c101106 */
[----:B------:R-:W-:-:S03]  /*ce540*/  LOP3.LUT P5, RZ, R29, 0x800000, RZ, 0xc0, !PT ;  /* 0x008000001dff7812 */ /* 0x000fc600078ac0ff */
[----:B------:R-:W4:Y:S04]  /*ce550*/  LDL.LU.64 R14, [R1+0x2388] ;  /* 0x00238800010e7983 */ /* 0x000f280000300a00 */
[----:B------:R-:W4:Y:S01]  /*ce560*/  LDL.LU.64 R16, [R1+0x2380] ;  /* 0x0023800001107983 */ /* 0x000f220000300a00 */
[----:B0-----:R-:W-:-:S03]  /*ce570*/  PRMT R28, R0, 0x7772, RZ ;  /* 0x00007772001c7816 */ /* 0x001fc600000000ff */
[----:B------:R-:W4:Y:S04]  /*ce580*/  LDL.LU R19, [R1+0x520] ;  /* 0x0005200001137983 */ /* 0x000f280000300800 */
[----:B------:R-:W4:Y:S04]  /*ce590*/  LDL.LU.64 R20, [R1+0x2378] ;  /* 0x0023780001147983 */ /* 0x000f280000300a00 */
[----:B------:R-:W4:Y:S04]  /*ce5a0*/  LDL.LU.64 R22, [R1+0x2370] ;  /* 0x0023700001167983 */ /* 0x000f280000300a00 */
[----:B------:R-:W4:Y:S04]  /*ce5b0*/  LDL.LU.64 R24, [R1+0x2368] ;  /* 0x0023680001187983 */ /* 0x000f280000300a00 */
[----:B---3--:R0:W-:Y:S04]  /*ce5c0*/  @P5 STG.E.U8 desc[UR6][R4.64], R28 ;  /* 0x0000001c04005986 */ /* 0x0081e8000c101106 */
[----:B0-----:R-:W3:Y:S01]  /*ce5d0*/  LDL.LU.64 R4, [R1+0x3468] ;  /* 0x0034680001047983 */ /* 0x001ee20000300a00 */
[----:B------:R-:W-:-:S02]  /*ce5e0*/  LOP3.LUT P5, RZ, R29, 0x400000, RZ, 0xc0, !PT ;  /* 0x004000001dff7812 */ /* 0x000fc400078ac0ff */
[----:B------:R-:W-:-:S11]  /*ce5f0*/  PRMT R28, R0, 0x7773, RZ ;  /* 0x00007773001c7816 */ /* 0x000fd600000000ff */
[----:B---3--:R0:W-:Y:S04]  /*ce600*/  @P5 STG.E.U8 desc[UR6][R4.64], R28 ;  /* 0x0000001c04005986 */ /* 0x0081e8000c101106 */
[----:B0-----:R-:W3:Y:S01]  /*ce610*/  LDL.LU R4, [R1+0x3460] ;  /* 0x0034600001047983 */ /* 0x001ee20000300800 */
[----:B------:R-:W-:Y:S02]  /*ce620*/  LOP3.LUT P5, RZ, R29, 0x200000, RZ, 0xc0, !PT ;  /* 0x002000001dff7812 */ /* 0x000fe400078ac0ff */
[C---:B------:R-:W-:Y:S02]  /*ce630*/  LOP3.LUT P3, RZ, R27.reuse, 0x1, RZ, 0xc0, !PT ;  /* 0x000000011bff7812 */ /* 0x040fe4000786c0ff */
[C---:B------:R-:W-:Y:S02]  /*ce640*/  LOP3.LUT P2, RZ, R27.reuse, 0x2, RZ, 0xc0, !PT ;  /* 0x000000021bff7812 */ /* 0x040fe4000784c0ff */
[----:B------:R-:W-:-:S02]  /*ce650*/  LOP3.LUT P1, RZ, R27, 0x4, RZ, 0xc0, !PT ;  /* 0x000000041bff7812 */ /* 0x000fc4000782c0ff */
[----:B------:R-:W-:Y:S02]  /*ce660*/  LOP3.LUT P0, RZ, R27, 0x8, RZ, 0xc0, !PT ;  /* 0x000000081bff7812 */ /* 0x000fe4000780c0ff */
[----:B---3--:R-:W-:-:S05]  /*ce670*/  PRMT R28, R4, 0x7770, RZ ;  /* 0x00007770041c7816 */ /* 0x008fca00000000ff */
[----:B------:R0:W-:Y:S01]  /*ce680*/  @P5 STG.E.U8 desc[UR6][R12.64], R28 ;  /* 0x0000001c0c005986 */ /* 0x0001e2000c101106 */
        /* <DEDUP_REMOVED lines=8> */
[----:B--2---:R0:W-:Y:S02]  /*ce710*/  @P5 STG.E.U8 desc[UR6][R6.64], R28 ;  /* 0x0000001c06005986 */ /* 0x0041e4000c101106 */
[----:B0-----:R-:W-:-:S05]  /*ce720*/  PRMT R28, R18, 0x7770, RZ ;  /* 0x00007770121c7816 */ /* 0x001fca00000000ff */
[----:B------:R0:W-:Y:S02]  /*ce730*/  @P6 STG.E.U8 desc[UR6][R8.64], R28 ;  /* 0x0000001c08006986 */ /* 0x0001e4000c101106 */
        /* <DEDUP_REMOVED lines=11> */
[----:B0-----:R-:W3:Y:S01]  /*ce7f0*/  LDL.LU.64 R24, [R1+0x2358] ;  /* 0x0023580001187983 */ /* 0x001ee20000300a00 */
[----:B------:R-:W-:-:S02]  /*ce800*/  LOP3.LUT P3, RZ, R27, 0x10, RZ, 0xc0, !PT ;  /* 0x000000101bff7812 */ /* 0x000fc4000786c0ff */
[----:B------:R-:W-:Y:S01]  /*ce810*/  LOP3.LUT P2, RZ, R27, 0x20, RZ, 0xc0, !PT ;  /* 0x000000201bff7812 */ /* 0x000fe2000784c0ff */
[----:B------:R-:W4:Y:S01]  /*ce820*/  LDL.LU.64 R20, [R1+0x2350] ;  /* 0x0023500001147983 */ /* 0x000f220000300a00 */
[----:B------:R-:W-:-:S03]  /*ce830*/  PRMT R28, R19, 0x7772, RZ ;  /* 0x00007772131c7816 */ /* 0x000fc600000000ff */
[----:B------:R-:W4:Y:S04]  /*ce840*/  LDL.LU.64 R6, [R1+0x2348] ;  /* 0x0023480001067983 */ /* 0x000f280000300a00 */
[----:B------:R-:W4:Y:S04]  /*ce850*/  LDL.LU.64 R14, [R1+0x2340] ;  /* 0x00234000010e7983 */ /* 0x000f280000300a00 */
[----:B------:R-:W4:Y:S04]  /*ce860*/  LDL.LU R17, [R1+0x544] ;  /* 0x0005440001117983 */ /* 0x000f280000300800 */
[----:B--2---:R0:W-:Y:S02]  /*ce870*/  @P3 STG.E.U8 desc[UR6][R22.64], R28 ;  /* 0x0000001c16003986 */ /* 0x0041e4000c101106 */
[----:B0-----:R-:W-:-:S02]  /*ce880*/  PRMT R28, R19, 0x7773, RZ ;  /* 0x00007773131c7816 */ /* 0x001fc400000000ff */
[----:B------:R-:W2:Y:S04]  /*ce890*/  LDL.LU.64 R22, [R1+0x2338] ;  /* 0x0023380001167983 */ /* 0x000ea80000300a00 */
[----:B------:R-:W2:Y:S04]  /*ce8a0*/  LDL.LU R8, [R1+0x524] ;  /* 0x0005240001087983 */ /* 0x000ea80000300800 */
[----:B---3--:R0:W-:Y:S04]  /*ce8b0*/  @P2 STG.E.U8 desc[UR6][R24.64], R28 ;  /* 0x0000001c18002986 */ /* 0x0081e8000c101106 */
[----:B0-----:R-:W3:Y:S04]  /*ce8c0*/  LDL.LU.64 R24, [R1+0x2330] ;  /* 0x0023300001187983 */ /* 0x001ee80000300a00 */
[----:B------:R-:W4:Y:S04]  /*ce8d0*/  LDL.LU.64 R18, [R1+0x2318] ;  /* 0x0023180001127983 */ /* 0x000f280000300a00 */
[----:B----4-:R0:W-:Y:S04]  /*ce8e0*/  STL.64 [R1+0x3450], R18 ;  /* 0x0034501201007387 */ /* 0x0101e80000100a00 */
[----:B0-----:R-:W4:Y:S01]  /*ce8f0*/  LDL.LU.64 R18, [R1+0x2320] ;  /* 0x0023200001127983 */ /* 0x001f220000300a00 */
        /* <DEDUP_REMOVED lines=17> */
[----:B----4-:R0:W-:Y:S04]  /*cea10*/  STL.64 [R1+0x3458], R18 ;  /* 0x0034581201007387 */ /* 0x0101e80000100a00 */
[----:B0-----:R-:W4:Y:S06]  /*cea20*/  LDL.LU.64 R18, [R1+0x2328] ;  /* 0x0023280001127983 */ /* 0x001f2c0000300a00 */
        /* <DEDUP_REMOVED lines=13> */
[----:B------:R-:W4:Y:S04]  /*ceb00*/  LDL.LU R20, [R1+0x548] ;  /* 0x0005480001147983 */ /* 0x000f280000300800 */
[----:B------:R0:W-:Y:S04]  /*ceb10*/  @P0 STG.E.U8 desc[UR6][R6.64], R28 ;  /* 0x0000001c06000986 */ /* 0x0001e8000c101106 */
[----:B------:R-:W4:Y:S04]  /*ceb20*/  LDL.LU.64 R12, [R1+0x2310] ;  /* 0x00231000010c7983 */ /* 0x000f280000300a00 */
[----:B------:R-:W4:Y:S01]  /*ceb30*/  LDL.LU.64 R10, [R1+0x2308] ;  /* 0x00230800010a7983 */ /* 0x000f220000300a00 */
[----:B0-----:R-:W-:-:S03]  /*ceb40*/  PRMT R28, R17, 0x7772, RZ ;  /* 0x00007772111c7816 */ /* 0x001fc600000000ff */
[----:B------:R-:W4:Y:S04]  /*ceb50*/  LDL.LU R21, [R1+0x528] ;  /* 0x0005280001157983 */ /* 0x000f280000300800 */
[----:B------:R0:W-:Y:S01]  /*ceb60*/  @P5 STG.E.U8 desc[UR6][R14.64], R28 ;  /* 0x0000001c0e005986 */ /* 0x0001e2000c101106 */
[----:B------:R-:W-:-:S03]  /*ceb70*/  LOP3.LUT P5, RZ, R29, 0x20000, RZ, 0xc0, !PT ;  /* 0x000200001dff7812 */ /* 0x000fc600078ac0ff */
[----:B------:R-:W4:Y:S04]  /*ceb80*/  LDL.LU.64 R2, [R1+0x2300] ;  /* 0x0023000001027983 */ /* 0x000f280000300a00 */
[----:B------:R-:W4:Y:S01]  /*ceb90*/  LDL.LU.64 R4, [R1+0x22f8] ;  /* 0x0022f80001047983 */ /* 0x000f220000300a00 */
[----:B0-----:R-:W-:-:S03]  /*ceba0*/  PRMT R28, R17, 0x7773, RZ ;  /* 0x00007773111c7816 */ /* 0x001fc600000000ff */
[----:B------:R-:W4:Y:S04]  /*cebb0*/  LDL.LU.64 R6, [R1+0x22f0] ;  /* 0x0022f00001067983 */ /* 0x000f280000300a00 */
[----:B--2---:R0:W-:Y:S01]  /*cebc0*/  @P5 STG.E.U8 desc[UR6][R22.64], R28 ;  /* 0x0000001c16005986 */ /* 0x0041e2000c101106 */
[----:B------:R-:W-:-:S03]  /*cebd0*/  LOP3.LUT P5, RZ, R29, 0x10000, RZ, 0xc0, !PT ;  /* 0x000100001dff7812 */ /* 0x000fc600078ac0ff */
[----:B------:R-:W2:Y:S04]  /*cebe0*/  LDL.LU.64 R14, [R1+0x22e8] ;  /* 0x0022e800010e7983 */ /* 0x000ea80000300a00 */
[----:B------:R-:W2:Y:S01]  /*cebf0*/  LDL.LU.64 R16, [R1+0x22e0] ;  /* 0x0022e00001107983 */ /* 0x000ea20000300a00 */
[----:B0-----:R-:W-:-:S03]  /*cec00*/  PRMT R28, R8, 0x7770, RZ ;  /* 0x00007770081c7816 */ /* 0x001fc600000000ff */
[----:B------:R-:W2:Y:S04]  /*cec10*/  LDL.LU.64 R22, [R1+0x22d8] ;  /* 0x0022d80001167983 */ /* 0x000ea80000300a00 */
[----:B---3--:R0:W-:Y:S01]  /*cec20*/  @P5 STG.E.U8 desc[UR6][R24.64], R28 ;  /* 0x0000001c18005986 */ /* 0x0081e2000c101106 */
[----:B------:R-:W-:-:S03]  /*cec30*/  LOP3.LUT P5, RZ, R29, 0x8000, RZ, 0xc0, !PT ;  /* 0x000080001dff7812 */ /* 0x000fc600078ac0ff */
[----:B------:R-:W3:Y:S01]  /*cec40*/  LDL.LU R9, [R1+0x54c] ;  /* 0x00054c0001097983 */ /* 0x000ee20000300800 */
[----:B0-----:R-:W-:-:S03]  /*cec50*/  PRMT R28, R8, 0x7771, RZ ;  /* 0x00007771081c7816 */ /* 0x001fc600000000ff */
[----:B------:R-:W3:Y:S06]  /*cec60*/  LDL.LU.64 R24, [R1+0x22d0] ;  /* 0x0022d00001187983 */ /* 0x000eec0000300a00 */
[----:B----4-:R0:W-:Y:S04]  /*cec70*/  @P5 STG.E.U8 desc[UR6][R18.64], R28 ;  /* 0x0000001c12005986 */ /* 0x0101e8000c101106 */
[----:B0-----:R-:W4:Y:S01]  /*cec80*/  LDL.LU.64 R18, [R1+0x3458] ;  /* 0x0034580001127983 */ /* 0x001f220000300a00 */
[----:B------:R-:W-:-:S02]  /*cec90*/  LOP3.LUT P5, RZ, R29, 0x4000, RZ, 0xc0, !PT ;  /* 0x000040001dff7812 */ /* 0x000fc400078ac0ff */
[----:B------:R-:W-:-:S11]  /*ceca0*/  PRMT R28, R8, 0x7772, RZ ;  /* 0x00007772081c7816 */ /* 0x000fd600000000ff */
[----:B----4-:R0:W-:Y:S04]  /*cecb0*/  @P5 STG.E.U8 desc[UR6][R18.64], R28 ;  /* 0x0000001c12005986 */ /* 0x0101e8000c101106 */
[----:B0-----:R-:W4:Y:S01]  /*cecc0*/  LDL.LU.64 R18, [R1+0x3450] ;  /* 0x0034500001127983 */ /* 0x001f220000300a00 */
        /* <DEDUP_REMOVED lines=8> */
[----:B----4-:R0:W-:Y:S01]  /*ced50*/  @P5 STG.E.U8 desc[UR6][R18.64], R28 ;  /* 0x0000001c12005986 */ /* 0x0101e2000c101106 */
[C---:B------:R-:W-:Y:S02]  /*ced60*/  LOP3.LUT P5, RZ, R29.reuse, 0x1000, RZ, 0xc0, !PT ;  /* 0x000010001dff7812 */ /* 0x040fe400078ac0ff */
[----:B0-----:R-:W-:Y:S01]  /*ced70*/  PRMT R28, R20, 0x7770, RZ ;  /* 0x00007770141c7816 */ /* 0x001fe200000000ff */
[----:B------:R-:W4:Y:S10]  /*ced80*/  LDL.LU R18, [R1+0x3448] ;  /* 0x0034480001127983 */ /* 0x000f340000300800 */
[----:B------:R0:W-:Y:S01]  /*ced90*/  @P5 STG.E.U8 desc[UR6][R12.64], R28 ;  /* 0x0000001c0c005986 */ /* 0x0001e2000c101106 */
        /* <DEDUP_REMOVED lines=11> */
[----:B--2---:R0:W-:Y:S02]  /*cee50*/  @P3 STG.E.U8 desc[UR6][R14.64], R28 ;  /* 0x0000001c0e003986 */ /* 0x0041e4000c101106 */
[----:B0-----:R-:W-:-:S05]  /*cee60*/  PRMT R28, R21, 0x7772, RZ ;  /* 0x00007772151c7816 */ /* 0x001fca00000000ff */
[----:B------:R0:W-:Y:S02]  /*cee70*/  @P2 STG.E.U8 desc[UR6][R16.64], R28 ;  /* 0x0000001c10002986 */ /* 0x0001e4000c101106 */
[----:B0-----:R-:W-:Y:S02]  /*cee80*/  PRMT R28, R21, 0x7773, RZ ;  /* 0x00007773151c7816 */ /* 0x001fe400000000ff */
[----:B------:R-:W2:Y:S04]  /*cee90*/  LDL.LU.64 R20, [R1+0x22c8] ;  /* 0x0022c80001147983 */ /* 0x000ea80000300a00 */
[----:B------:R3:W-:Y:S02]  /*ceea0*/  @P1 STG.E.U8 desc[UR6][R22.64], R28 ;  /* 0x0000001c16001986 */ /* 0x0007e4000c101106 */
[----:B---3--:R-:W-:-:S05]  /*ceeb0*/  PRMT R28, R9, 0x7770, RZ ;  /* 0x00007770091c7816 */ /* 0x008fca00000000ff */
[----:B------:R0:W-:Y:S04]  /*ceec0*/  @P0 STG.E.U8 desc[UR6][R24.64], R28 ;  /* 0x0000001c18000986 */ /* 0x0001e8000c101106 */
[----:B0-----:R-:W3:Y:S01]  /*ceed0*/  LDL.LU.64 R24, [R1+0x22c0] ;  /* 0x0022c00001187983 */ /* 0x001ee20000300a00 */
[C---:B------:R-:W-:Y:S02]  /*ceee0*/  LOP3.LUT P3, RZ, R27.reuse, 0x800000, RZ, 0xc0, !PT ;  /* 0x008000001bff7812 */ /* 0x040fe4000786c0ff */
        /* <DEDUP_REMOVED lines=35> */
[----:B------:R-:W-:Y:S01]  /*cf120*/  LOP3.LUT P5, RZ, R27, 0x20000000, RZ, 0xc0, !PT ;  /* 0x200000001bff7812 */ /* 0x000fe200078ac0ff */
[----:B------:R-:W4:Y:S01]  /*cf130*/  LDL.LU.64 R10, [R1+0x2270] ;  /* 0x00227000010a7983 */ /* 0x000f220000300a00 */
        /* <DEDUP_REMOVED lines=25> */
[----:B------:R-:W2:Y:S01]  /*cf2d0*/  LDL.LU.64 R16, [R1+0x2240] ;  /* 0x0022400001107983 */ /* 0x000ea20000300a00 */
[----:B0-----:R-:W-:-:S03]  /*cf2e0*/  PRMT R28, R0, 0x7773, RZ ;  /* 0x00007773001c7816 */ /* 0x001fc600000000ff */
[----:B------:R-:W2:Y:S06]  /*cf2f0*/  LDL.LU.64 R20, [R1+0x2238] ;  /* 0x0022380001147983 */ /* 0x000eac0000300a00 */
[----:B---3--:R0:W-:Y:S01]  /*cf300*/  @P5 STG.E.U8 desc[UR6][R24.64], R28 ;  /* 0x0000001c18005986 */ /* 0x0081e2000c101106 */
[----:B------:R-:W-:Y:S02]  /*cf310*/  LOP3.LUT P5, RZ, R29, 0x80, RZ, 0xc0, !PT ;  /* 0x000000801dff7812 */ /* 0x000fe400078ac0ff */
[----:B0-----:R-:W-:Y:S01]  /*cf320*/  PRMT R28, R19, 0x7770, RZ ;  /* 0x00007770131c7816 */ /* 0x001fe200000000ff */
[----:B------:R-:W3:Y:S10]  /*cf330*/  LDL.LU.64 R24, [R1+0x2220] ;  /* 0x0022200001187983 */ /* 0x000ef40000300a00 */
        /* <DEDUP_REMOVED lines=36> */
[----:B---3--:R0:W-:Y:S04]  /*cf580*/  @P0 STG.E.U8 desc[UR6][R24.64], R28 ;  /* 0x0000001c18000986 */ /* 0x0081e8000c101106 */
[----:B------:R-:W3:Y:S04]  /*cf590*/  LDL.LU.64 R22, [R1+0x2228] ;  /* 0x0022280001167983 */ /* 0x000ee80000300a00 */
[----:B0-----:R-:W4:Y:S04]  /*cf5a0*/  LDL.LU.64 R24, [R1+0x2218] ;  /* 0x0022180001187983 */ /* 0x001f280000300a00 */
[----:B------:R-:W2:Y:S01]  /*cf5b0*/  LDL.LU R19, [R1+0x534] ;  /* 0x0005340001137983 */ /* 0x000ea20000300800 */
[----:B------:R-:W-:-:S02]  /*cf5c0*/  LOP3.LUT P3, RZ, R26, 0x400, RZ, 0xc0, !PT ;  /* 0x000004001aff7812 */ /* 0x000fc4000786c0ff */
[C---:B------:R-:W-:Y:S01]  /*cf5d0*/  LOP3.LUT P2, RZ, R26.reuse, 0x800, RZ, 0xc0, !PT ;  /* 0x000008001aff7812 */ /* 0x040fe2000784c0ff */
[----:B------:R-:W4:Y:S01]  /*cf5e0*/  LDL.LU.64 R14, [R1+0x2210] ;  /* 0x00221000010e7983 */ /* 0x000f220000300a00 */
[----:B------:R-:W-:-:S03]  /*cf5f0*/  LOP3.LUT P1, RZ, R26, 0x1000, RZ, 0xc0, !PT ;  /* 0x000010001aff7812 */ /* 0x000fc6000782c0ff */
[----:B------:R-:W4:Y:S04]  /*cf600*/  LDL.LU.64 R16, [R1+0x2208] ;  /* 0x0022080001107983 */ /* 0x000f280000300a00 */
[----:B------:R-:W4:Y:S01]  /*cf610*/  LDL.LU R0, [R1+0x5f8] ;  /* 0x0005f80001007983 */ /* 0x000f220000300800 */
[----:B--2---:R-:W-:-:S05]  /*cf620*/  PRMT R28, R19, 0x7770, RZ ;  /* 0x00007770131c7816 */ /* 0x004fca00000000ff */
[----:B------:R0:W-:Y:S02]  /*cf630*/  @P3 STG.E.U8 desc[UR6][R20.64], R28 ;  /* 0x0000001c14003986 */ /* 0x0001e4000c101106 */
[C---:B0-----:R-:W-:Y:S02]  /*cf640*/  PRMT R28, R19.reuse, 0x7771, RZ ;  /* 0x00007771131c7816 */ /* 0x041fe400000000ff */
[----:B------:R-:W2:Y:S04]  /*cf650*/  LDL.LU.64 R20, [R1+0x2200] ;  /* 0x0022000001147983 */ /* 0x000ea80000300a00 */
[----:B---3--:R0:W-:Y:S02]  /*cf660*/  @P2 STG.E.U8 desc[UR6][R22.64], R28 ;  /* 0x0000001c16002986 */ /* 0x0081e4000c101106 */
[----:B0-----:R-:W-:-:S02]  /*cf670*/  PRMT R28, R19, 0x7772, RZ ;  /* 0x00007772131c7816 */ /* 0x001fc400000000ff */
[----:B------:R-:W3:Y:S04]  /*cf680*/  LDL.LU.64 R22, [R1+0x21f8] ;  /* 0x0021f80001167983 */ /* 0x000ee80000300a00 */
[----:B------:R-:W3:Y:S04]  /*cf690*/  LDL.LU R8, [R1+0x538] ;  /* 0x0005380001087983 */ /* 0x000ee80000300800 */
[----:B----4-:R0:W-:Y:S04]  /*cf6a0*/  @P1 STG.E.U8 desc[UR6][R24.64], R28 ;  /* 0x0000001c18001986 */ /* 0x0101e8000c101106 */
[----:B0-----:R-:W4:Y:S04]  /*cf6b0*/  LDL.LU.64 R24, [R1+0x21e0] ;  /* 0x0021e00001187983 */ /* 0x001f280000300a00 */
        /* <DEDUP_REMOVED lines=22> */
[C---:B------:R-:W-:Y:S01]  /*cf820*/  LOP3.LUT P5, RZ, R26.reuse, 0x10000, RZ, 0xc0, !PT ;  /* 0x000100001aff7812 */ /* 0x040fe200078ac0ff */
[----:B------:R-:W4:Y:S01]  /*cf830*/  LDL.LU.64 R12, [R1+0x21d8] ;  /* 0x0021d800010c7983 */ /* 0x000f220000300a00 */
[----:B------:R-:W-:Y:S02]  /*cf840*/  LOP3.LUT R29, R29, 0xfffffffe, RZ, 0xc0, !PT ;  /* 0xfffffffe1d1d7812 */ /* 0x000fe400078ec0ff */
[----:B------:R-:W-:Y:S01]  /*cf850*/  LOP3.LUT P0, RZ, R26, 0x2000, RZ, 0xc0, !PT ;  /* 0x000020001aff7812 */ /* 0x000fe2000780c0ff */
[----:B------:R-:W4:Y:S01]  /*cf860*/  LDL.LU.64 R10, [R1+0x21b8] ;  /* 0x0021b800010a7983 */ /* 0x000f220000300a00 */
[----:B------:R-:W-:-:S03]  /*cf870*/  PRMT R28, R19, 0x7773, RZ ;  /* 0x00007773131c7816 */ /* 0x000fc600000000ff */
[----:B------:R-:W4:Y:S04]  /*cf880*/  LDL.LU R9, [R1+0x5fc] ;  /* 0x0005fc0001097983 */ /* 0x000f280000300800 */
[----:B------:R-:W-:Y:S01]  /*cf890*/  @P5 LOP3.LUT R29, R29, 0x1, RZ, 0xfc, !PT ;  /* 0x000000011d1d5812 */ /* 0x000fe200078efcff */
[----:B------:R-:W4:Y:S01]  /*cf8a0*/  LDL.LU.64 R2, [R1+0x21b0] ;  /* 0x0021b00001027983 */ /* 0x000f220000300a00 */
[----:B------:R-:W-:Y:S02]  /*cf8b0*/  LOP3.LUT P5, RZ, R26, 0x8000, RZ, 0xc0, !PT ;  /* 0x000080001aff7812 */ /* 0x000fe400078ac0ff */
[----:B------:R-:W-:Y:S01]  /*cf8c0*/  LOP3.LUT R29, R29, 0xfffffffd, RZ, 0xc0, !PT ;  /* 0xfffffffd1d1d7812 */ /* 0x000fe200078ec0ff */
[----:B------:R0:W-:Y:S04]  /*cf8d0*/  @P0 STG.E.U8 desc[UR6][R14.64], R28 ;  /* 0x0000001c0e000986 */ /* 0x0001e8000c101106 */
[----:B------:R-:W4:Y:S04]  /*cf8e0*/  LDL.LU.64 R4, [R1+0x21a8] ;  /* 0x0021a80001047983 */ /* 0x000f280000300a00 */
[----:B------:R-:W4:Y:S02]  /*cf8f0*/  LDL.LU.64 R6, [R1+0x2168] ;  /* 0x0021680001067983 */ /* 0x000f240000300a00 */
[----:B------:R-:W-:-:S02]  /*cf900*/  @P5 LOP3.LUT R29, R29, 0x2, RZ, 0xfc, !PT ;  /* 0x000000021d1d5812 */ /* 0x000fc400078efcff */
[----:B------:R-:W-:Y:S01]  /*cf910*/  LOP3.LUT P5, RZ, R26, 0x4000, RZ, 0xc0, !PT ;  /* 0x000040001aff7812 */ /* 0x000fe200078ac0ff */
[----:B0-----:R-:W4:Y:S01]  /*cf920*/  LDL.LU.64 R14, [R1+0x2140] ;  /* 0x00214000010e7983 */ /* 0x001f220000300a00 */
[----:B------:R-:W-:-:S03]  /*cf930*/  PRMT R28, R0, 0x7770, RZ ;  /* 0x00007770001c7816 */ /* 0x000fc600000000ff */
[----:B------:R-:W4:Y:S08]  /*cf940*/  LDL.LU R19, [R1+0x53c] ;  /* 0x00053c0001137983 */ /* 0x000f300000300800 */
[----:B------:R0:W-:Y:S01]  /*cf950*/  @P5 STG.E.U8 desc[UR6][R16.64], R28 ;  /* 0x0000001c10005986 */ /* 0x0001e2000c101106 */
[C---:B------:R-:W-:Y:S02]  /*cf960*/  LOP3.LUT P5, RZ, R29.reuse, 0x2, RZ, 0xc0, !PT ;  /* 0x000000021dff7812 */ /* 0x040fe400078ac0ff */
[----:B0-----:R-:W-:Y:S01]  /*cf970*/  PRMT R28, R0, 0x7771, RZ ;  /* 0x00007771001c7816 */ /* 0x001fe200000000ff */
[----:B------:R-:W4:Y:S10]  /*cf980*/  LDL.LU.64 R16, [R1+0x2138] ;  /* 0x0021380001107983 */ /* 0x000f340000300a00 */
[----:B--2---:R0:W-:Y:S01]  /*cf990*/  @P5 STG.E.U8 desc[UR6][R20.64], R28 ;  /* 0x0000001c14005986 */ /* 0x0041e2000c101106 */
[----:B------:R-:W-:-:S02]  /*cf9a0*/  LOP3.LUT P5, RZ, R29, 0x1, RZ, 0xc0, !PT ;  /* 0x000000011dff7812 */ /* 0x000fc400078ac0ff */
[----:B0-----:R-:W-:Y:S01]  /*cf9b0*/  PRMT R28, R0, 0x7772, RZ ;  /* 0x00007772001c7816 */ /* 0x001fe200000000ff */
[----:B------:R-:W2:Y:S10]  /*cf9c0*/  LDL.LU.64 R20, [R1+0x2130] ;  /* 0x0021300001147983 */ /* 0x000eb40000300a00 */
[----:B---3--:R0:W-:Y:S01]  /*cf9d0*/  @P5 STG.E.U8 desc[UR6][R22.64], R28 ;  /* 0x0000001c16005986 */ /* 0x0081e2000c101106 */
[----:B------:R-:W-:-:S02]  /*cf9e0*/  LOP3.LUT P5, RZ, R27, 0x80000000, RZ, 0xc0, !PT ;  /* 0x800000001bff7812 */ /* 0x000fc400078ac0ff */
        /* <DEDUP_REMOVED lines=19> */
[----:B------:R-:W4:Y:S10]  /*cfb20*/  LDL.LU.64 R24, [R1+0x3420] ;  /* 0x0034200001187983 */ /* 0x000f340000300a00 */
        /* <DEDUP_REMOVED lines=17> */
[----:B0-----:R-:W-:Y:S02]  /*cfc40*/  PRMT R28, R19, 0x7772, RZ ;  /* 0x00007772131c7816 */ /* 0x001fe400000000ff */
[----:B------:R-:W2:Y:S04]  /*cfc50*/  LDL.LU.64 R20, [R1+0x20d8] ;  /* 0x0020d80001147983 */ /* 0x000ea80000300a00 */
[----:B---3--:R0:W-:Y:S04]  /*cfc60*/  @P0 STG.E.U8 desc[UR6][R22.64], R28 ;  /* 0x0000001c16000986 */ /* 0x0081e8000c101106 */
[----:B0-----:R-:W3:Y:S04]  /*cfc70*/  LDL.LU.64 R22, [R1+0x20d0] ;  /* 0x0020d00001167983 */ /* 0x001ee80000300a00 */
[----:B------:R-:W4:Y:S04]  /*cfc80*/  LDL.LU.64 R4, [R1+0x20c8] ;  /* 0x0020c80001047983 */ /* 0x000f280000300a00 */
[----:B------:R-:W4:Y:S04]  /*cfc90*/  LDL.LU.64 R8, [R1+0x20c0] ;  /* 0x0020c00001087983 */ /* 0x000f280000300a00 */
[----:B------:R-:W3:Y:S01]  /*cfca0*/  LDL.LU R15, [R1+0x460] ;  /* 0x00046000010f7983 */ /* 0x000ee20000300800 */
[----:B------:R-:W-:-:S02]  /*cfcb0*/  LOP3.LUT P3, RZ, R26, 0x20000000, RZ, 0xc0, !PT ;  /* 0x200000001aff7812 */ /* 0x000fc4000786c0ff */
[C---:B------:R-:W-:Y:S01]  /*cfcc0*/  LOP3.LUT P2, RZ, R26.reuse, 0x40000000, RZ, 0xc0, !PT ;  /* 0x400000001aff7812 */ /* 0x040fe2000784c0ff */
[----:B------:R-:W4:Y:S01]  /*cfcd0*/  LDL.LU.64 R16, [R1+0x20b8] ;  /* 0x0020b80001107983 */ /* 0x000f220000300a00 */
[----:B------:R-:W-:Y:S02]  /*cfce0*/  LOP3.LUT P1, RZ, R26, 0x80000000, RZ, 0xc0, !PT ;  /* 0x800000001aff7812 */ /* 0x000fe4000782c0ff */
[----:B------:R-:W-:Y:S01]  /*cfcf0*/  PRMT R26, R19, 0x7773, RZ ;  /* 0x00007773131a7816 */ /* 0x000fe200000000ff */
[----:B------:R-:W4:Y:S06]  /*cfd00*/  LDL.LU R0, [R1+0x440] ;  /* 0x0004400001007983 */ /* 0x000f2c0000300800 */
[----:B--2---:R0:W-:Y:S04]  /*cfd10*/  @P3 STG.E.U8 desc[UR6][R20.64], R26 ;  /* 0x0000001a14003986 */ /* 0x0041e8000c101106 */
[----:B0-----:R-:W2:Y:S01]  /*cfd20*/  LDL.LU.64 R20, [R1+0x20b0] ;  /* 0x0020b00001147983 */ /* 0x001ea20000300a00 */
[----:B---3--:R-:W-:-:S05]  /*cfd30*/  PRMT R26, R15, 0x7770, RZ ;  /* 0x000077700f1a7816 */ /* 0x008fca00000000ff */
[----:B------:R0:W-:Y:S04]  /*cfd40*/  @P2 STG.E.U8 desc[UR6][R22.64], R26 ;  /* 0x0000001a16002986 */ /* 0x0001e8000c101106 */
[----:B0-----:R-:W3:Y:S04]  /*cfd50*/  LDL.LU.64 R22, [R1+0x20a8] ;  /* 0x0020a80001167983 */ /* 0x001ee80000300a00 */
[----:B------:R-:W3:Y:S04]  /*cfd60*/  LDL.LU R6, [R1+0x464] ;  /* 0x0004640001067983 */ /* 0x000ee80000300800 */
        /* <DEDUP_REMOVED lines=26> */
[----:B------:R-:W-:Y:S01]  /*cff10*/  LOP3.LUT P0, RZ, R25, 0x1, RZ, 0xc0, !PT ;  /* 0x0000000119ff7812 */ /* 0x000fe2000780c0ff */
[----:B------:R-:W4:Y:S01]  /*cff20*/  LDL.LU.64 R10, [R1+0x2060] ;  /* 0x00206000010a7983 */ /* 0x000f220000300a00 */
[----:B------:R-:W-:-:S03]  /*cff30*/  PRMT R26, R15, 0x7771, RZ ;  /* 0x000077710f1a7816 */ /* 0x000fc600000000ff */
[----:B------:R-:W4:Y:S04]  /*cff40*/  LDL.LU R19, [R1+0x444] ;  /* 0x0004440001137983 */ /* 0x000f280000300800 */
[----:B------:R-:W-:Y:S01]  /*cff50*/  @P5 LOP3.LUT R27, R27, 0x1000000, RZ, 0xfc, !PT ;  /* 0x010000001b1b5812 */ /* 0x000fe200078efcff */
[----:B------:R0:W-:Y:S01]  /*cff60*/  @P1 STG.E.U8 desc[UR6][R4.64], R26 ;  /* 0x0000001a04001986 */ /* 0x0001e2000c101106 */
[----:B------:R-:W-:Y:S02]  /*cff70*/  LOP3.LUT P5, RZ, R25, 0x4, RZ, 0xc0, !PT ;  /* 0x0000000419ff7812 */ /* 0x000fe400078ac0ff */
[----:B------:R-:W-:Y:S01]  /*cff80*/  LOP3.LUT R27, R27, 0xfdffffff, RZ, 0xc0, !PT ;  /* 0xfdffffff1b1b7812 */ /* 0x000fe200078ec0ff */
[----:B------:R-:W4:Y:S01]  /*cff90*/  LDL.LU.64 R2, [R1+0x2058] ;  /* 0x0020580001027983 */ /* 0x000f220000300a00 */
[----:B0-----:R-:W-:-:S03]  /*cffa0*/  PRMT R26, R15, 0x7772, RZ ;  /* 0x000077720f1a7816 */ /* 0x001fc600000000ff */
[----:B------:R-:W4:Y:S06]  /*cffb0*/  LDL.LU.64 R4, [R1+0x2050] ;  /* 0x0020500001047983 */ /* 0x000f2c0000300a00 */
[----:B------:R-:W-:Y:S02]  /*cffc0*/  @P5 LOP3.LUT R27, R27, 0x2000000, RZ, 0xfc, !PT ;  /* 0x020000001b1b5812 */ /* 0x000fe400078efcff */
[----:B------:R-:W-:Y:S01]  /*cffd0*/  LOP3.LUT P5, RZ, R25, 0x2, RZ, 0xc0, !PT ;  /* 0x0000000219ff7812 */ /* 0x000fe200078ac0ff */
[----:B------:R0:W-:Y:S02]  /*cffe0*/  @P0 STG.E.U8 desc[UR6][R8.64], R26 ;  /* 0x0000001a08000986 */ /* 0x0001e4000c101106 */
[----:B0-----:R-:W-:-:S02]  /*cfff0*/  PRMT R26, R15, 0x7773, RZ ;  /* 0x000077730f1a7816 */ /* 0x001fc400000000ff */
[----:B------:R-:W4:Y:S08]  /*d0000*/  LDL.LU.64 R8, [R1+0x2048] ;  /* 0x0020480001087983 */ /* 0x000f300000300a00 */
[----:B------:R0:W-:Y:S01]  /*d0010*/  @P5 STG.E.U8 desc[UR6][R16.64], R26 ;  /* 0x0000001a10005986 */ /* 0x0001e2000c101106 */
[----:B------:R-:W-:-:S03]  /*d0020*/  LOP3.LUT P5, RZ, R27, 0x2000000, RZ, 0xc0, !PT ;  /* 0x020000001bff7812 */ /* 0x000fc600078ac0ff */
[----:B------:R-:W4:Y:S04]  /*d0030*/  LDL.LU.64 R14, [R1+0x2040] ;  /* 0x00204000010e7983 */ /* 0x000f280000300a00 */
[----:B------:R-:W4:Y:S01]  /*d0040*/  LDL.LU R7, [R1+0x468] ;  /* 0x0004680001077983 */ /* 0x000f220000300800 */
[----:B0-----:R-:W-:-:S03]  /*d0050*/  PRMT R26, R0, 0x7770, RZ ;  /* 0x00007770001a7816 */ /* 0x001fc600000000ff */
[----:B------:R-:W4:Y:S04]  /*d0060*/  LDL.LU.64 R16, [R1+0x2038] ;  /* 0x0020380001107983 */ /* 0x000f280000300a00 */
[----:B--2---:R0:W-:Y:S01]  /*d0070*/  @P5 STG.E.U8 desc[UR6][R20.64], R26 ;  /* 0x0000001a14005986 */ /* 0x0041e2000c101106 */
[C---:B------:R-:W-:Y:S02]  /*d0080*/  LOP3.LUT P5, RZ, R27.reuse, 0x1000000, RZ, 0xc0, !PT ;  /* 0x010000001bff7812 */ /* 0x040fe400078ac0ff */
        /* <DEDUP_REMOVED lines=125> */
[----:B------:R-:W-:Y:S02]  /*d0860*/  LOP3.LUT P3, RZ, R25, 0x80000000, RZ, 0xc0, !PT ;  /* 0x8000000019ff7812 */ /* 0x000fe4000786c0ff */
        /* <DEDUP_REMOVED lines=24> */
[----:B---3--:R-:W-:-:S02]  /*d09f0*/  PRMT R26, R19, 0x7770, RZ ;  /* 0x00007770131a7816 */ /* 0x008fc400000000ff */
[----:B------:R-:W3:Y:S04]  /*d0a00*/  LDL.LU.64 R20, [R1+0x1ef8] ;  /* 0x001ef80001147983 */ /* 0x000ee80000300a00 */
[----:B------:R0:W-:Y:S04]  /*d0a10*/  @P0 STG.E.U8 desc[UR6][R22.64], R26 ;  /* 0x0000001a16000986 */ /* 0x0001e8000c101106 */
[----:B0-----:R-:W4:Y:S01]  /*d0a20*/  LDL.LU.64 R22, [R1+0x1ed0] ;  /* 0x001ed00001167983 */ /* 0x001f220000300a00 */
[C---:B------:R-:W-:Y:S02]  /*d0a30*/  LOP3.LUT P3, RZ, R24.reuse, 0x8, RZ, 0xc0, !PT ;  /* 0x0000000818ff7812 */ /* 0x040fe4000786c0ff */
[----:B------:R-:W-:Y:S01]  /*d0a40*/  LOP3.LUT P2, RZ, R24, 0x10, RZ, 0xc0, !PT ;  /* 0x0000001018ff7812 */ /* 0x000fe2000784c0ff */
[----:B------:R-:W4:Y:S01]  /*d0a50*/  LDL.LU.64 R8, [R1+0x1ec8] ;  /* 0x001ec80001087983 */ /* 0x000f220000300a00 */
[----:B------:R-:W-:-:S02]  /*d0a60*/  PRMT R26, R19, 0x7771, RZ ;  /* 0x00007771131a7816 */ /* 0x000fc400000000ff */
[----:B------:R-:W-:Y:S01]  /*d0a70*/  LOP3.LUT P1, RZ, R24, 0x20, RZ, 0xc0, !PT ;  /* 0x0000002018ff7812 */ /* 0x000fe2000782c0ff */
[----:B------:R-:W4:Y:S04]  /*d0a80*/  LDL.LU.64 R14, [R1+0x1ec0] ;  /* 0x001ec000010e7983 */ /* 0x000f280000300a00 */
[----:B------:R-:W4:Y:S04]  /*d0a90*/  LDL.LU R0, [R1+0x504] ;  /* 0x0005040001007983 */ /* 0x000f280000300800 */
[----:B--2---:R0:W-:Y:S02]  /*d0aa0*/  @P3 STG.E.U8 desc[UR6][R16.64], R26 ;  /* 0x0000001a10003986 */ /* 0x0041e4000c101106 */
[----:B0-----:R-:W-:-:S02]  /*d0ab0*/  PRMT R26, R19, 0x7772, RZ ;  /* 0x00007772131a7816 */ /* 0x001fc400000000ff */
[----:B------:R-:W2:Y:S04]  /*d0ac0*/  LDL.LU.64 R16, [R1+0x1ea8] ;  /* 0x001ea80001107983 */ /* 0x000ea80000300a00 */
[----:B---3--:R0:W-:Y:S04]  /*d0ad0*/  @P2 STG.E.U8 desc[UR6][R20.64], R26 ;  /* 0x0000001a14002986 */ /* 0x0081e8000c101106 */
[----:B------:R-:W3:Y:S01]  /*d0ae0*/  LDL.LU R5, [R1+0x454] ;  /* 0x0004540001057983 */ /* 0x000ee20000300800 */
[----:B0-----:R-:W-:-:S03]  /*d0af0*/  PRMT R26, R19, 0x7773, RZ ;  /* 0x00007773131a7816 */ /* 0x001fc600000000ff */
[----:B------:R-:W3:Y:S04]  /*d0b00*/  LDL.LU.64 R20, [R1+0x1e90] ;  /* 0x001e900001147983 */ /* 0x000ee80000300a00 */
        /* <DEDUP_REMOVED lines=28> */
[----:B------:R-:W4:Y:S01]  /*d0cd0*/  LDL.LU R4, [R1+0x508] ;  /* 0x0005080001047983 */ /* 0x000f220000300800 */
[----:B------:R-:W-:-:S03]  /*d0ce0*/  PRMT R26, R0, 0x7770, RZ ;  /* 0x00007770001a7816 */ /* 0x000fc600000000ff */
[----:B------:R-:W4:Y:S04]  /*d0cf0*/  LDL.LU.64 R12, [R1+0x1e38] ;  /* 0x001e3800010c7983 */ /* 0x000f280000300a00 */
[----:B------:R-:W-:Y:S01]  /*d0d00*/  @P5 LOP3.LUT R27, R27, 0x100, RZ, 0xfc, !PT ;  /* 0x000001001b1b5812 */ /* 0x000fe200078efcff */
[----:B------:R-:W4:Y:S01]  /*d0d10*/  LDL.LU.64 R10, [R1+0x1e30] ;  /* 0x001e3000010a7983 */ /* 0x000f220000300a00 */
[----:B------:R-:W-:Y:S02]  /*d0d20*/  LOP3.LUT P5, RZ, R24, 0x100, RZ, 0xc0, !PT ;  /* 0x0000010018ff7812 */ /* 0x000fe400078ac0ff */
[----:B------:R-:W-:Y:S01]  /*d0d30*/  LOP3.LUT R27, R27, 0xfffffdff, RZ, 0xc0, !PT ;  /* 0xfffffdff1b1b7812 */ /* 0x000fe200078ec0ff */
[----:B------:R0:W-:Y:S04]  /*d0d40*/  @P0 STG.E.U8 desc[UR6][R8.64], R26 ;  /* 0x0000001a08000986 */ /* 0x0001e8000c101106 */
[----:B------:R-:W4:Y:S04]  /*d0d50*/  LDL.LU R19, [R1+0x458] ;  /* 0x0004580001137983 */ /* 0x000f280000300800 */
[----:B------:R-:W4:Y:S02]  /*d0d60*/  LDL.LU.64 R2, [R1+0x1e08] ;  /* 0x001e080001027983 */ /* 0x000f240000300a00 */
[----:B------:R-:W-:-:S02]  /*d0d70*/  @P5 LOP3.LUT R27, R27, 0x200, RZ, 0xfc, !PT ;  /* 0x000002001b1b5812 */ /* 0x000fc400078efcff */
[----:B------:R-:W-:Y:S01]  /*d0d80*/  LOP3.LUT P5, RZ, R24, 0x80, RZ, 0xc0, !PT ;  /* 0x0000008018ff7812 */ /* 0x000fe200078ac0ff */
[----:B------:R-:W4:Y:S01]  /*d0d90*/  LDL.LU.64 R6, [R1+0x1df0] ;  /* 0x001df00001067983 */ /* 0x000f220000300a00 */
[----:B0-----:R-:W-:-:S03]  /*d0da0*/  PRMT R26, R0, 0x7771, RZ ;  /* 0x00007771001a7816 */ /* 0x001fc600000000ff */
[----:B------:R-:W4:Y:S08]  /*d0db0*/  LDL.LU.64 R8, [R1+0x1de8] ;  /* 0x001de80001087983 */ /* 0x000f300000300a00 */
        /* <DEDUP_REMOVED lines=26> */
[----:B----4-:R0:W-:Y:S04]  /*d0f60*/  @P5 STG.E.U8 desc[UR6][R22.64], R26 ;  /* 0x0000001a16005986 */ /* 0x0101e8000c101106 */
[----:B0-----:R-:W4:Y:S01]  /*d0f70*/  LDL.LU.64 R22, [R1+0x33e8] ;  /* 0x0033e80001167983 */ /* 0x001f220000300a00 */
[----:B------:R-:W-:-:S02]  /*d0f80*/  LOP3.LUT P5, RZ, R27, 0x10, RZ, 0xc0, !PT ;  /* 0x000000101bff7812 */ /* 0x000fc400078ac0ff */
        /* <DEDUP_REMOVED lines=22> */
[----:B------:R-:W3:Y:S04]  /*d10f0*/  LDL.LU.64 R4, [R1+0x1d90] ;  /* 0x001d900001047983 */ /* 0x000ee80000300a00 */
[----:B------:R-:W2:Y:S01]  /*d1100*/  LDL.LU R19, [R1+0x50c] ;  /* 0x00050c0001137983 */ /* 0x000ea20000300800 */
[----:B------:R-:W-:-:S02]  /*d1110*/  LOP3.LUT R25, R25, 0xfbffffff, RZ, 0xc0, !PT ;  /* 0xfbffffff19197812 */ /* 0x000fc400078ec0ff */
[----:B------:R-:W-:Y:S01]  /*d1120*/  LOP3.LUT R27, R27, 0xfffffffe, RZ, 0xc0, !PT ;  /* 0xfffffffe1b1b7812 */ /* 0x000fe200078ec0ff */
[----:B------:R-:W3:Y:S01]  /*d1130*/  LDL.LU.64 R8, [R1+0x1d78] ;  /* 0x001d780001087983 */ /* 0x000ee20000300a00 */
[C---:B------:R-:W-:Y:S02]  /*d1140*/  LOP3.LUT P3, RZ, R24.reuse, 0x400000, RZ, 0xc0, !PT ;  /* 0x0040000018ff7812 */ /* 0x040fe4000786c0ff */
[C---:B------:R-:W-:Y:S01]  /*d1150*/  LOP3.LUT P2, RZ, R24.reuse, 0x800000, RZ, 0xc0, !PT ;  /* 0x0080000018ff7812 */ /* 0x040fe2000784c0ff */
[----:B------:R-:W3:Y:S01]  /*d1160*/  LDL.LU.64 R14, [R1+0x1d70] ;  /* 0x001d7000010e7983 */ /* 0x000ee20000300a00 */
[C---:B------:R-:W-:Y:S02]  /*d1170*/  LOP3.LUT P1, RZ, R24.reuse, 0x1000000, RZ, 0xc0, !PT ;  /* 0x0100000018ff7812 */ /* 0x040fe4000782c0ff */
[----:B------:R-:W-:Y:S01]  /*d1180*/  LOP3.LUT P0, RZ, R24, 0x2000000, RZ, 0xc0, !PT ;  /* 0x0200000018ff7812 */ /* 0x000fe2000780c0ff */
[----:B------:R-:W3:Y:S01]  /*d1190*/  LDL.LU R0, [R1+0x45c] ;  /* 0x00045c0001007983 */ /* 0x000ee20000300800 */
[----:B----4-:R-:W-:-:S13]  /*d11a0*/  LOP3.LUT P5, RZ, R23, 0x4, RZ, 0xc0, !PT ;  /* 0x0000000417ff7812 */ /* 0x010fda00078ac0ff */
        /* <DEDUP_REMOVED lines=16> */
[----:B------:R-:W-:-:S13]  /*d12b0*/  LOP3.LUT P5, RZ, R24, 0x10000000, RZ, 0xc0, !PT ;  /* 0x1000000018ff7812 */ /* 0x000fda00078ac0ff */
[----:B------:R-:W-:Y:S02]  /*d12c0*/  @P5 LOP3.LUT R27, R27, 0x1, RZ, 0xfc, !PT ;  /* 0x000000011b1b5812 */ /* 0x000fe400078efcff */
[----:B------:R-:W-:Y:S02]  /*d12d0*/  LOP3.LUT P5, RZ, R24, 0x8000000, RZ, 0xc0, !PT ;  /* 0x0800000018ff7812 */ /* 0x000fe400078ac0ff */
[----:B------:R-:W-:-:S11]  /*d12e0*/  LOP3.LUT R27, R27, 0xfffffffd, RZ, 0xc0, !PT ;  /* 0xfffffffd1b1b7812 */ /* 0x000fd600078ec0ff */
[----:B------:R-:W-:Y:S02]  /*d12f0*/  @P5 LOP3.LUT R27, R27, 0x2, RZ, 0xfc, !PT ;  /* 0x000000021b1b5812 */ /* 0x000fe400078efcff */
[----:B------:R-:W-:Y:S02]  /*d1300*/  LOP3.LUT P5, RZ, R24, 0x4000000, RZ, 0xc0, !PT ;  /* 0x0400000018ff7812 */ /* 0x000fe400078ac0ff */
[----:B--2---:R-:W-:-:S05]  /*d1310*/  PRMT R24, R19, 0x7770, RZ ;  /* 0x0000777013187816 */ /* 0x004fca00000000ff */
[----:B------:R0:W-:Y:S02]  /*d1320*/  @P3 STG.E.U8 desc[UR6][R16.64], R24 ;  /* 0x0000001810003986 */ /* 0x0001e4000c101106 */
[C---:B0-----:R-:W-:Y:S02]  /*d1330*/  PRMT R24, R19.reuse, 0x7771, RZ ;  /* 0x0000777113187816 */ /* 0x041fe400000000ff */
[----:B------:R-:W2:Y:S04]  /*d1340*/  LDL.LU.64 R16, [R1+0x1d68] ;  /* 0x001d680001107983 */ /* 0x000ea80000300a00 */
[----:B---3--:R0:W-:Y:S04]  /*d1350*/  @P2 STG.E.U8 desc[UR6][R20.64], R24 ;  /* 0x0000001814002986 */ /* 0x0081e8000c101106 */
[----:B0-----:R-:W3:Y:S04]  /*d1360*/  LDL.LU.64 R20, [R1+0x1d50] ;  /* 0x001d500001147983 */ /* 0x001ee80000300a00 */
[----:B------:R-:W4:Y:S04]  /*d1370*/  LDL.LU R6, [R1+0x430] ;  /* 0x0004300001067983 */ /* 0x000f280000300800 */
        /* <DEDUP_REMOVED lines=19> */
[----:B------:R-:W4:Y:S01]  /*d14b0*/  LDL.LU.64 R4, [R1+0x1c90] ;  /* 0x001c900001047983 */ /* 0x000f220000300a00 */
[----:B0-----:R-:W-:-:S03]  /*d14c0*/  PRMT R24, R0, 0x7772, RZ ;  /* 0x0000777200187816 */ /* 0x001fc600000000ff */
[----:B------:R-:W4:Y:S04]  /*d14d0*/  LDL.LU.64 R8, [R1+0x1c48] ;  /* 0x001c480001087983 */ /* 0x000f280000300a00 */
[----:B---3--:R0:W-:Y:S01]  /*d14e0*/  @P5 STG.E.U8 desc[UR6][R20.64], R24 ;  /* 0x0000001814005986 */ /* 0x0081e2000c101106 */
[----:B------:R-:W-:-:S03]  /*d14f0*/  LOP3.LUT P5, RZ, R25, 0x80000000, RZ, 0xc0, !PT ;  /* 0x8000000019ff7812 */ /* 0x000fc600078ac0ff */
[----:B------:R-:W3:Y:S04]  /*d1500*/  LDL.LU R19, [R1+0x434] ;  /* 0x0004340001137983 */ /* 0x000ee80000300800 */
[----:B------:R-:W3:Y:S01]  /*d1510*/  LDL.LU.64 R14, [R1+0x1c40] ;  /* 0x001c4000010e7983 */ /* 0x000ee20000300a00 */
[----:B0-----:R-:W-:-:S03]  /*d1520*/  PRMT R24, R0, 0x7773, RZ ;  /* 0x0000777300187816 */ /* 0x001fc600000000ff */
[----:B------:R-:W3:Y:S04]  /*d1530*/  LDL.LU.64 R16, [R1+0x1c38] ;  /* 0x001c380001107983 */ /* 0x000ee80000300a00 */
[----:B------:R-:W3:Y:S04]  /*d1540*/  LDL.LU.64 R26, [R1+0x1d18] ;  /* 0x001d1800011a7983 */ /* 0x000ee80000300a00 */
[----:B------:R-:W3:Y:S04]  /*d1550*/  LDL.LU.64 R20, [R1+0x1c08] ;  /* 0x001c080001147983 */ /* 0x000ee80000300a00 */
[----:B--2---:R0:W-:Y:S04]  /*d1560*/  @P5 STG.E.U8 desc[UR6][R28.64], R24 ;  /* 0x000000181c005986 */ /* 0x0041e8000c101106 */
[----:B0-----:R-:W2:Y:S01]  /*d1570*/  LDL.LU.64 R28, [R1+0x33e0] ;  /* 0x0033e000011c7983 */ /* 0x001ea20000300a00 */
[----:B------:R-:W-:-:S02]  /*d1580*/  LOP3.LUT P5, RZ, R25, 0x40000000, RZ, 0xc0, !PT ;  /* 0x4000000019ff7812 */ /* 0x000fc400078ac0ff */
[----:B----4-:R-:W-:-:S11]  /*d1590*/  PRMT R24, R6, 0x7770, RZ ;  /* 0x0000777006187816 */ /* 0x010fd600000000ff */
[----:B--2---:R0:W-:Y:S04]  /*d15a0*/  @P5 STG.E.U8 desc[UR6][R28.64], R24 ;  /* 0x000000181c005986 */ /* 0x0041e8000c101106 */
[----:B0-----:R-:W2:Y:S01]  /*d15b0*/  LDL.LU.64 R28, [R1+0x33d8] ;  /* 0x0033d800011c7983 */ /* 0x001ea20000300a00 */
[----:B------:R-:W-:Y:S02]  /*d15c0*/  LOP3.LUT P5, RZ, R25, 0x20000000, RZ, 0xc0, !PT ;  /* 0x2000000019ff7812 */ /* 0x000fe400078ac0ff */
[----:B------:R-:W-:-:S11]  /*d15d0*/  PRMT R24, R6, 0x7771, RZ ;  /* 0x0000777106187816 */ /* 0x000fd600000000ff */
[----:B---3--:R0:W-:Y:S01]  /*d15e0*/  @P5 STG.E.U8 desc[UR6][R26.64], R24 ;  /* 0x000000181a005986 */ /* 0x0081e2000c101106 */
[----:B------:R-:W-:Y:S02]  /*d15f0*/  LOP3.LUT P5, RZ, R25, 0x10000000, RZ, 0xc0, !PT ;  /* 0x1000000019ff7812 */ /* 0x000fe400078ac0ff */
[----:B0-----:R-:W-:Y:S02]  /*d1600*/  PRMT R24, R6, 0x7772, RZ ;  /* 0x0000777206187816 */ /* 0x001fe400000000ff */
[C---:B------:R-:W-:Y:S02]  /*d1610*/  LOP3.LUT P6, RZ, R23.reuse, 0x8, RZ, 0xc0, !PT ;  /* 0x0000000817ff7812 */ /* 0x040fe400078cc0ff */
[C---:B------:R-:W-:Y:S02]  /*d1620*/  LOP3.LUT P4, RZ, R23.reuse, 0x10, RZ, 0xc0, !PT ;  /* 0x0000001017ff7812 */ /* 0x040fe4000788c0ff */
[C---:B------:R-:W-:Y:S02]  /*d1630*/  LOP3.LUT P3, RZ, R23.reuse, 0x20, RZ, 0xc0, !PT ;  /* 0x0000002017ff7812 */ /* 0x040fe4000786c0ff */
[----:B------:R-:W-:-:S02]  /*d1640*/  LOP3.LUT P2, RZ, R23, 0x40, RZ, 0xc0, !PT ;  /* 0x0000004017ff7812 */ /* 0x000fc4000784c0ff */
        /* <DEDUP_REMOVED lines=24> */
[----:B------:R-:W4:Y:S04]  /*d17d0*/  LDL.LU.64 R6, [R1+0x1b98] ;  /* 0x001b980001067983 */ /* 0x000f280000300a00 */
[----:B------:R-:W3:Y:S01]  /*d17e0*/  LDL.LU R9, [R1+0x394] ;  /* 0x0003940001097983 */ /* 0x000ee20000300800 */
[----:B------:R-:W-:-:S02]  /*d17f0*/  LOP3.LUT P3, RZ, R23, 0x200, RZ, 0xc0, !PT ;  /* 0x0000020017ff7812 */ /* 0x000fc4000786c0ff */
[----:B------:R-:W-:Y:S01]  /*d1800*/  LOP3.LUT P2, RZ, R23, 0x400, RZ, 0xc0, !PT ;  /* 0x0000040017ff7812 */ /* 0x000fe2000784c0ff */
[----:B------:R-:W4:Y:S01]  /*d1810*/  LDL.LU.64 R14, [R1+0x1b90] ;  /* 0x001b9000010e7983 */ /* 0x000f220000300a00 */
[----:B------:R-:W-:-:S03]  /*d1820*/  PRMT R24, R19, 0x7773, RZ ;  /* 0x0000777313187816 */ /* 0x000fc600000000ff */
        /* <DEDUP_REMOVED lines=33> */
[C---:B------:R-:W-:Y:S01]  /*d1a40*/  LOP3.LUT P1, RZ, R23.reuse, 0x800, RZ, 0xc0, !PT ;  /* 0x0000080017ff7812 */ /* 0x040fe2000782c0ff */
[----:B------:R-:W4:Y:S01]  /*d1a50*/  LDL.LU.64 R12, [R1+0x1af8] ;  /* 0x001af800010c7983 */ /* 0x000f220000300a00 */
[----:B------:R-:W-:Y:S02]  /*d1a60*/  LOP3.LUT P0, RZ, R23, 0x1000, RZ, 0xc0, !PT ;  /* 0x0000100017ff7812 */ /* 0x000fe4000780c0ff */
[----:B------:R-:W-:Y:S01]  /*d1a70*/  PRMT R24, R9, 0x7771, RZ ;  /* 0x0000777109187816 */ /* 0x000fe200000000ff */
[----:B------:R-:W4:Y:S04]  /*d1a80*/  LDL.LU R19, [R1+0x43c] ;  /* 0x00043c0001137983 */ /* 0x000f280000300800 */
[----:B------:R-:W-:Y:S01]  /*d1a90*/  @P5 LOP3.LUT R25, R25, 0x1000000, RZ, 0xfc, !PT ;  /* 0x0100000019195812 */ /* 0x000fe200078efcff */
[----:B------:R-:W4:Y:S01]  /*d1aa0*/  LDL.LU.64 R10, [R1+0x1ae8] ;  /* 0x001ae800010a7983 */ /* 0x000f220000300a00 */
[----:B------:R-:W-:-:S02]  /*d1ab0*/  LOP3.LUT P5, RZ, R23, 0x4000, RZ, 0xc0, !PT ;  /* 0x0000400017ff7812 */ /* 0x000fc400078ac0ff */
[----:B------:R-:W-:Y:S01]  /*d1ac0*/  LOP3.LUT R25, R25, 0xfdffffff, RZ, 0xc0, !PT ;  /* 0xfdffffff19197812 */ /* 0x000fe200078ec0ff */
[----:B------:R0:W-:Y:S10]  /*d1ad0*/  @P1 STG.E.U8 desc[UR6][R2.64], R24 ;  /* 0x0000001802001986 */ /* 0x0001f4000c101106 */
[----:B------:R-:W-:-:S02]  /*d1ae0*/  @P5 LOP3.LUT R25, R25, 0x2000000, RZ, 0xfc, !PT ;  /* 0x0200000019195812 */ /* 0x000fc400078efcff */
[----:B------:R-:W-:Y:S01]  /*d1af0*/  LOP3.LUT P5, RZ, R23, 0x2000, RZ, 0xc0, !PT ;  /* 0x0000200017ff7812 */ /* 0x000fe200078ac0ff */
[----:B0-----:R-:W4:Y:S01]  /*d1b00*/  LDL.LU.64 R2, [R1+0x1ae0] ;  /* 0x001ae00001027983 */ /* 0x001f220000300a00 */
[----:B------:R-:W-:-:S05]  /*d1b10*/  PRMT R24, R9, 0x7772, RZ ;  /* 0x0000777209187816 */ /* 0x000fca00000000ff */
[----:B------:R0:W-:Y:S02]  /*d1b20*/  @P0 STG.E.U8 desc[UR6][R6.64], R24 ;  /* 0x0000001806000986 */ /* 0x0001e4000c101106 */
[----:B0-----:R-:W-:Y:S02]  /*d1b30*/  PRMT R24, R9, 0x7773, RZ ;  /* 0x0000777309187816 */ /* 0x001fe400000000ff */
[----:B------:R-:W4:Y:S04]  /*d1b40*/  LDL.LU.64 R6, [R1+0x1ad8] ;  /* 0x001ad80001067983 */ /* 0x000f280000300a00 */
        /* <DEDUP_REMOVED lines=53> */
[C---:B------:R-:W-:Y:S01]  /*d1ea0*/  LOP3.LUT P2, RZ, R23.reuse, 0x20000000, RZ, 0xc0, !PT ;  /* 0x2000000017ff7812 */ /* 0x040fe2000784c0ff */
[----:B------:R-:W4:Y:S01]  /*d1eb0*/  LDL.LU.64 R14, [R1+0x1a60] ;  /* 0x001a6000010e7983 */ /* 0x000f220000300a00 */
[C---:B------:R-:W-:Y:S02]  /*d1ec0*/  LOP3.LUT P1, RZ, R23.reuse, 0x40000000, RZ, 0xc0, !PT ;  /* 0x4000000017ff7812 */ /* 0x040fe4000782c0ff */
[----:B------:R-:W-:Y:S01]  /*d1ed0*/  LOP3.LUT P0, RZ, R23, 0x80000000, RZ, 0xc0, !PT ;  /* 0x8000000017ff7812 */ /* 0x000fe2000780c0ff */
[----:B------:R-:W4:Y:S01]  /*d1ee0*/  LDL.LU.64 R6, [R1+0x1a58] ;  /* 0x001a580001067983 */ /* 0x000f220000300a00 */
[----:B------:R-:W-:-:S03]  /*d1ef0*/  PRMT R23, R4, 0x7772, RZ ;  /* 0x0000777204177816 */ /* 0x000fc600000000ff */
        /* <DEDUP_REMOVED lines=32> */
[----:B------:R-:W-:-:S11]  /*d2100*/  LOP3.LUT R25, R25, 0xfffeffff, RZ, 0xc0, !PT ;  /* 0xfffeffff19197812 */ /* 0x000fd600078ec0ff */
[----:B------:R-:W-:Y:S02]  /*d2110*/  @P5 LOP3.LUT R25, R25, 0x10000, RZ, 0xfc, !PT ;  /* 0x0001000019195812 */ /* 0x000fe400078efcff */
[----:B------:R-:W-:Y:S02]  /*d2120*/  LOP3.LUT P5, RZ, R22, 0x2, RZ, 0xc0, !PT ;  /* 0x0000000216ff7812 */ /* 0x000fe400078ac0ff */
[----:B------:R-:W-:Y:S02]  /*d2130*/  LOP3.LUT R25, R25, 0xfffdffff, RZ, 0xc0, !PT ;  /* 0xfffdffff19197812 */ /* 0x000fe400078ec0ff */
[----:B------:R-:W-:-:S05]  /*d2140*/  PRMT R23, R19, 0x7770, RZ ;  /* 0x0000777013177816 */ /* 0x000fca00000000ff */
[----:B------:R0:W-:Y:S04]  /*d2150*/  @P1 STG.E.U8 desc[UR6][R14.64], R23 ;  /* 0x000000170e001986 */ /* 0x0001e8000c101106 */
        /* <DEDUP_REMOVED lines=61> */
[----:B---3--:R-:W-:Y:S02]  /*d2530*/  PRMT R23, R19, 0x7770, RZ ;  /* 0x0000777013177816 */ /* 0x008fe400000000ff */
        /* <DEDUP_REMOVED lines=42> */
[----:B------:R-:W4:Y:S01]  /*d27e0*/  LDL.LU R4, [R1+0x38c] ;  /* 0x00038c0001047983 */ /* 0x000f220000300800 */
[----:B------:R-:W-:Y:S02]  /*d27f0*/  LOP3.LUT R25, R25, 0xfffffeff, RZ, 0xc0, !PT ;  /* 0xfffffeff19197812 */ /* 0x000fe400078ec0ff */
[C---:B------:R-:W-:Y:S01]  /*d2800*/  LOP3.LUT P1, RZ, R22.reuse, 0x20000, RZ, 0xc0, !PT ;  /* 0x0002000016ff7812 */ /* 0x040fe2000782c0ff */
[----:B------:R-:W4:Y:S01]  /*d2810*/  LDL.LU.64 R26, [R1+0x1890] ;  /* 0x00189000011a7983 */ /* 0x000f220000300a00 */
[C---:B------:R-:W-:Y:S02]  /*d2820*/  LOP3.LUT P0, RZ, R22.reuse, 0x40000, RZ, 0xc0, !PT ;  /* 0x0004000016ff7812 */ /* 0x040fe4000780c0ff */
[----:B------:R-:W-:Y:S01]  /*d2830*/  PRMT R23, R19, 0x7773, RZ ;  /* 0x0000777313177816 */ /* 0x000fe200000000ff */
[----:B------:R-:W4:Y:S04]  /*d2840*/  LDL.LU.64 R28, [R1+0x1888] ;  /* 0x00188800011c7983 */ /* 0x000f280000300a00 */
[----:B------:R-:W-:Y:S01]  /*d2850*/  @P5 LOP3.LUT R25, R25, 0x100, RZ, 0xfc, !PT ;  /* 0x0000010019195812 */ /* 0x000fe200078efcff */
[----:B------:R-:W4:Y:S01]  /*d2860*/  LDL.LU R19, [R1+0x370] ;  /* 0x0003700001137983 */ /* 0x000f220000300800 */
[----:B------:R-:W-:-:S02]  /*d2870*/  LOP3.LUT P5, RZ, R22, 0x100000, RZ, 0xc0, !PT ;  /* 0x0010000016ff7812 */ /* 0x000fc400078ac0ff */
[----:B------:R-:W-:Y:S01]  /*d2880*/  LOP3.LUT R25, R25, 0xfffffdff, RZ, 0xc0, !PT ;  /* 0xfffffdff19197812 */ /* 0x000fe200078ec0ff */
[----:B------:R0:W-:Y:S04]  /*d2890*/  @P1 STG.E.U8 desc[UR6][R6.64], R23 ;  /* 0x0000001706001986 */ /* 0x0001e8000c101106 */
[----:B------:R-:W4:Y:S06]  /*d28a0*/  LDL.LU.64 R2, [R1+0x1868] ;  /* 0x0018680001027983 */ /* 0x000f2c0000300a00 */
[----:B------:R-:W-:-:S02]  /*d28b0*/  @P5 LOP3.LUT R25, R25, 0x200, RZ, 0xfc, !PT ;  /* 0x0000020019195812 */ /* 0x000fc400078efcff */
[----:B------:R-:W-:Y:S01]  /*d28c0*/  LOP3.LUT P5, RZ, R22, 0x80000, RZ, 0xc0, !PT ;  /* 0x0008000016ff7812 */ /* 0x000fe200078ac0ff */
[----:B0-----:R-:W4:Y:S01]  /*d28d0*/  LDL.LU.64 R6, [R1+0x1858] ;  /* 0x0018580001067983 */ /* 0x001f220000300a00 */
[----:B------:R-:W-:-:S05]  /*d28e0*/  PRMT R23, R0, 0x7770, RZ ;  /* 0x0000777000177816 */ /* 0x000fca00000000ff */
[----:B------:R0:W-:Y:S02]  /*d28f0*/  @P0 STG.E.U8 desc[UR6][R8.64], R23 ;  /* 0x0000001708000986 */ /* 0x0001e4000c101106 */
[C---:B0-----:R-:W-:Y:S02]  /*d2900*/  PRMT R23, R0.reuse, 0x7771, RZ ;  /* 0x0000777100177816 */ /* 0x041fe400000000ff */
[----:B------:R-:W4:Y:S04]  /*d2910*/  LDL.LU.64 R8, [R1+0x1850] ;  /* 0x0018500001087983 */ /* 0x000f280000300a00 */
        /* <DEDUP_REMOVED lines=29> */
[----:B------:R-:W-:Y:S02]  /*d2af0*/  LOP3.LUT P0, RZ, R13, 0x2, RZ, 0xc0, !PT ;  /* 0x000000020dff7812 */ /* 0x000fe4000780c0ff */
[----:B------:R-:W-:Y:S01]  /*d2b00*/  LOP3.LUT R22, R22, 0xfbffffff, RZ, 0xc0, !PT ;  /* 0xfbffffff16167812 */ /* 0x000fe200078ec0ff */
[----:B----4-:R0:W-:Y:S01]  /*d2b10*/  @P5 STG.E.U8 desc[UR6][R10.64], R23 ;  /* 0x000000170a005986 */ /* 0x0101e2000c101106 */
[----:B------:R-:W-:-:S02]  /*d2b20*/  LOP3.LUT P5, RZ, R25, 0x8, RZ, 0xc0, !PT ;  /* 0x0000000819ff7812 */ /* 0x000fc400078ac0ff */
[----:B0-----:R-:W-:Y:S01]  /*d2b30*/  PRMT R23, R4, 0x7770, RZ ;  /* 0x0000777004177816 */ /* 0x001fe200000000ff */
[----:B------:R-:W4:Y:S10]  /*d2b40*/  LDL.LU.64 R10, [R1+0x3390] ;  /* 0x00339000010a7983 */ /* 0x000f340000300a00 */
[----:B------:R0:W-:Y:S01]  /*d2b50*/  @P5 STG.E.U8 desc[UR6][R26.64], R23 ;  /* 0x000000171a005986 */ /* 0x0001e2000c101106 */
[----:B------:R-:W-:-:S02]  /*d2b60*/  LOP3.LUT P5, RZ, R25, 0x4, RZ, 0xc0, !PT ;  /* 0x0000000419ff7812 */ /* 0x000fc400078ac0ff */
        /* <DEDUP_REMOVED lines=17> */
[----:B------:R-:W2:Y:S01]  /*d2c80*/  LDL.LU R19, [R1+0x2e0] ;  /* 0x0002e00001137983 */ /* 0x000ea20000300800 */
[----:B------:R-:W-:-:S02]  /*d2c90*/  LOP3.LUT P5, RZ, R13, 0x4000, RZ, 0xc0, !PT ;  /* 0x000040000dff7812 */ /* 0x000fc400078ac0ff */
[----:B------:R-:W-:Y:S01]  /*d2ca0*/  LOP3.LUT P3, RZ, R13, 0x4, RZ, 0xc0, !PT ;  /* 0x000000040dff7812 */ /* 0x000fe2000786c0ff */
[----:B------:R-:W4:Y:S01]  /*d2cb0*/  LDL.LU.64 R8, [R1+0x17e0] ;  /* 0x0017e00001087983 */ /* 0x000f220000300a00 */
[----:B------:R-:W-:Y:S02]  /*d2cc0*/  LOP3.LUT R25, R25, 0xfffffffe, RZ, 0xc0, !PT ;  /* 0xfffffffe19197812 */ /* 0x000fe400078ec0ff */
[----:B------:R-:W-:Y:S01]  /*d2cd0*/  LOP3.LUT P2, RZ, R13, 0x8, RZ, 0xc0, !PT ;  /* 0x000000080dff7812 */ /* 0x000fe2000784c0ff */
[----:B------:R-:W4:Y:S04]  /*d2ce0*/  LDL.LU.64 R14, [R1+0x17d8] ;  /* 0x0017d800010e7983 */ /* 0x000f280000300a00 */
[----:B------:R-:W4:Y:S02]  /*d2cf0*/  LDL.LU R0, [R1+0x374] ;  /* 0x0003740001007983 */ /* 0x000f240000300800 */
        /* <DEDUP_REMOVED lines=19> */
[----:B------:R-:W-:Y:S02]  /*d2e30*/  LOP3.LUT R25, R25, 0xfffffffd, RZ, 0xc0, !PT ;  /* 0xfffffffd19197812 */ /* 0x000fe400078ec0ff */
[C---:B------:R-:W-:Y:S02]  /*d2e40*/  LOP3.LUT P1, RZ, R13.reuse, 0x10, RZ, 0xc0, !PT ;  /* 0x000000100dff7812 */ /* 0x040fe4000782c0ff */
[C---:B------:R-:W-:Y:S02]  /*d2e50*/  LOP3.LUT P0, RZ, R13.reuse, 0x20, RZ, 0xc0, !PT ;  /* 0x000000200dff7812 */ /* 0x040fe4000780c0ff */
[----:B------:R-:W-:-:S02]  /*d2e60*/  LOP3.LUT P6, RZ, R13, 0x8000, RZ, 0xc0, !PT ;  /* 0x000080000dff7812 */ /* 0x000fc400078cc0ff */
[----:B------:R-:W-:-:S03]  /*d2e70*/  LOP3.LUT P4, RZ, R13, 0x10000, RZ, 0xc0, !PT ;  /* 0x000100000dff7812 */ /* 0x000fc6000788c0ff */
[----:B------:R-:W-:Y:S02]  /*d2e80*/  @P5 LOP3.LUT R25, R25, 0x2, RZ, 0xfc, !PT ;  /* 0x0000000219195812 */ /* 0x000fe400078efcff */
[----:B------:R-:W-:Y:S02]  /*d2e90*/  LOP3.LUT P5, RZ, R13, 0x40, RZ, 0xc0, !PT ;  /* 0x000000400dff7812 */ /* 0x000fe400078ac0ff */
[----:B--2---:R-:W-:-:S05]  /*d2ea0*/  PRMT R23, R19, 0x7770, RZ ;  /* 0x0000777013177816 */ /* 0x004fca00000000ff */
[----:B------:R0:W-:Y:S01]  /*d2eb0*/  @P3 STG.E.U8 desc[UR6][R16.64], R23 ;  /* 0x0000001710003986 */ /* 0x0001e2000c101106 */
[----:B------:R-:W-:Y:S02]  /*d2ec0*/  LOP3.LUT P3, RZ, R13, 0x20000, RZ, 0xc0, !PT ;  /* 0x000200000dff7812 */ /* 0x000fe4000786c0ff */
[----:B0-----:R-:W-:Y:S01]  /*d2ed0*/  PRMT R23, R19, 0x7771, RZ ;  /* 0x0000777113177816 */ /* 0x001fe200000000ff */
[----:B------:R-:W2:Y:S04]  /*d2ee0*/  LDL.LU.64 R16, [R1+0x17d0] ;  /* 0x0017d00001107983 */ /* 0x000ea80000300a00 */
[----:B---3--:R0:W-:Y:S01]  /*d2ef0*/  @P2 STG.E.U8 desc[UR6][R20.64], R23 ;  /* 0x0000001714002986 */ /* 0x0081e2000c101106 */
[----:B------:R-:W-:-:S03]  /*d2f00*/  LOP3.LUT P2, RZ, R13, 0x40000, RZ, 0xc0, !PT ;  /* 0x000400000dff7812 */ /* 0x000fc6000784c0ff */
[----:B0-----:R-:W3:Y:S04]  /*d2f10*/  LDL.LU.64 R20, [R1+0x17c0] ;  /* 0x0017c00001147983 */ /* 0x001ee80000300a00 */
[----:B------:R-:W3:Y:S04]  /*d2f20*/  LDL.LU R6, [R1+0x2e4] ;  /* 0x0002e40001067983 */ /* 0x000ee80000300800 */
[----:B------:R0:W-:Y:S04]  /*d2f30*/  STL.64 [R1+0x3218], R12 ;  /* 0x0032180c01007387 */ /* 0x0001e80000100a00 */
[----:B0-----:R-:W4:Y:S04]  /*d2f40*/  LDL.LU.64 R12, [R1+0x1780] ;  /* 0x00178000010c7983 */ /* 0x001f280000300a00 */
[----:B----4-:R0:W-:Y:S04]  /*d2f50*/  STL.64 [R1+0x3380], R12 ;  /* 0x0033800c01007387 */ /* 0x0101e80000100a00 */
[----:B0-----:R-:W4:Y:S01]  /*d2f60*/  LDL.LU.64 R12, [R1+0x1798] ;  /* 0x00179800010c7983 */ /* 0x001f220000300a00 */
[----:B------:R-:W-:-:S05]  /*d2f70*/  PRMT R23, R19, 0x7772, RZ ;  /* 0x0000777213177816 */ /* 0x000fca00000000ff */
[----:B------:R0:W-:Y:S02]  /*d2f80*/  @P1 STG.E.U8 desc[UR6][R4.64], R23 ;  /* 0x0000001704001986 */ /* 0x0001e4000c101106 */
[----:B0-----:R-:W-:-:S05]  /*d2f90*/  PRMT R23, R19, 0x7773, RZ ;  /* 0x0000777313177816 */ /* 0x001fca00000000ff */
[----:B------:R0:W-:Y:S02]  /*d2fa0*/  @P0 STG.E.U8 desc[UR6][R8.64], R23 ;  /* 0x0000001708000986 */ /* 0x0001e4000c101106 */
[----:B0-----:R-:W-:-:S05]  /*d2fb0*/  PRMT R23, R0, 0x7770, RZ ;  /* 0x0000777000177816 */ /* 0x001fca00000000ff */
[----:B------:R-:W-:Y:S04]  /*d2fc0*/  @P5 STG.E.U8 desc[UR6][R14.64], R23 ;  /* 0x000000170e005986 */ /* 0x000fe8000c101106 */
[----:B----4-:R0:W-:Y:S04]  /*d2fd0*/  STL.64 [R1+0x3388], R12 ;  /* 0x0033880c01007387 */ /* 0x0101e80000100a00 */
[----:B0-----:R-:W4:Y:S01]  /*d2fe0*/  LDL.LU.64 R12, [R1+0x17a0] ;  /* 0x0017a000010c7983 */ /* 0x001f220000300a00 */
[C---:B------:R-:W-:Y:S02]  /*d2ff0*/  LOP3.LUT P5, RZ, R25.reuse, 0x2, RZ, 0xc0, !PT ;  /* 0x0000000219ff7812 */ /* 0x040fe400078ac0ff */
        /* <DEDUP_REMOVED lines=12> */
[----:B------:R-:W3:Y:S04]  /*d30c0*/  LDL.LU R19, [R1+0x2e8] ;  /* 0x0002e80001137983 */ /* 0x000ee80000300800 */
[----:B------:R-:W3:Y:S01]  /*d30d0*/  LDL.LU.64 R14, [R1+0x1718] ;  /* 0x00171800010e7983 */ /* 0x000ee20000300a00 */
[----:B0-----:R-:W-:-:S03]  /*d30e0*/  PRMT R23, R0, 0x7773, RZ ;  /* 0x0000777300177816 */ /* 0x001fc600000000ff */
[----:B------:R-:W3:Y:S04]  /*d30f0*/  LDL.LU.64 R16, [R1+0x1710] ;  /* 0x0017100001107983 */ /* 0x000ee80000300a00 */
[----:B------:R-:W2:Y:S04]  /*d3100*/  LDL.LU.64 R24, [R1+0x1790] ;  /* 0x0017900001187983 */ /* 0x000ea80000300a00 */
[----:B------:R-:W3:Y:S04]  /*d3110*/  LDL.LU.64 R20, [R1+0x1700] ;  /* 0x0017000001147983 */ /* 0x000ee80000300a00 */
        /* <DEDUP_REMOVED lines=8> */
[----:B--2---:R0:W-:Y:S01]  /*d31a0*/  @P5 STG.E.U8 desc[UR6][R24.64], R23 ;  /* 0x0000001718005986 */ /* 0x0041e2000c101106 */
[----:B------:R-:W-:Y:S02]  /*d31b0*/  LOP3.LUT P5, RZ, R22, 0x10000000, RZ, 0xc0, !PT ;  /* 0x1000000016ff7812 */ /* 0x000fe400078ac0ff */
[----:B0-----:R-:W-:Y:S02]  /*d31c0*/  PRMT R23, R6, 0x7772, RZ ;  /* 0x0000777206177816 */ /* 0x001fe400000000ff */
[C---:B------:R-:W-:Y:S02]  /*d31d0*/  LOP3.LUT P1, RZ, R10.reuse, 0x2, RZ, 0xc0, !PT ;  /* 0x000000020aff7812 */ /* 0x040fe4000782c0ff */
[----:B------:R-:W-:-:S07]  /*d31e0*/  LOP3.LUT P0, RZ, R10, 0x4, RZ, 0xc0, !PT ;  /* 0x000000040aff7812 */ /* 0x000fce000780c0ff */
        /* <DEDUP_REMOVED lines=13> */
[----:B---3--:R-:W-:-:S05]  /*d32c0*/  PRMT R23, R19, 0x7770, RZ ;  /* 0x0000777013177816 */ /* 0x008fca00000000ff */
[----:B------:R0:W-:Y:S02]  /*d32d0*/  @P2 STG.E.U8 desc[UR6][R14.64], R23 ;  /* 0x000000170e002986 */ /* 0x0001e4000c101106 */
[C---:B0-----:R-:W-:Y:S02]  /*d32e0*/  PRMT R23, R19.reuse, 0x7771, RZ ;  /* 0x0000777113177816 */ /* 0x041fe400000000ff */
[----:B------:R-:W2:Y:S04]  /*d32f0*/  LDL.LU.64 R14, [R1+0x16e0] ;  /* 0x0016e000010e7983 */ /* 0x000ea80000300a00 */
[----:B------:R0:W-:Y:S02]  /*d3300*/  @P1 STG.E.U8 desc[UR6][R16.64], R23 ;  /* 0x0000001710001986 */ /* 0x0001e4000c101106 */
[----:B0-----:R-:W-:-:S02]  /*d3310*/  PRMT R23, R19, 0x7772, RZ ;  /* 0x0000777213177816 */ /* 0x001fc400000000ff */
[----:B------:R-:W3:Y:S04]  /*d3320*/  LDL.LU.64 R16, [R1+0x16d8] ;  /* 0x0016d80001107983 */ /* 0x000ee80000300a00 */
[----:B------:R0:W-:Y:S04]  /*d3330*/  @P0 STG.E.U8 desc[UR6][R20.64], R23 ;  /* 0x0000001714000986 */ /* 0x0001e8000c101106 */
[----:B0-----:R-:W4:Y:S04]  /*d3340*/  LDL.LU.64 R20, [R1+0x16d0] ;  /* 0x0016d00001147983 */ /* 0x001f280000300a00 */
[----:B------:R-:W4:Y:S04]  /*d3350*/  LDL.LU.64 R4, [R1+0x16c0] ;  /* 0x0016c00001047983 */ /* 0x000f280000300a00 */
[----:B------:R-:W3:Y:S01]  /*d3360*/  LDL.LU R7, [R1+0x37c] ;  /* 0x00037c0001077983 */ /* 0x000ee20000300800 */
[----:B------:R-:W-:-:S02]  /*d3370*/  LOP3.LUT P3, RZ, R10, 0x8, RZ, 0xc0, !PT ;  /* 0x000000080aff7812 */ /* 0x000fc4000786c0ff */
[C---:B------:R-:W-:Y:S01]  /*d3380*/  LOP3.LUT P2, RZ, R10.reuse, 0x10, RZ, 0xc0, !PT ;  /* 0x000000100aff7812 */ /* 0x040fe2000784c0ff */
[----:B------:R-:W4:Y:S01]  /*d3390*/  LDL.LU.64 R8, [R1+0x16a0] ;  /* 0x0016a00001087983 */ /* 0x000f220000300a00 */
[----:B------:R-:W-:Y:S02]  /*d33a0*/  PRMT R23, R19, 0x7773, RZ ;  /* 0x0000777313177816 */ /* 0x000fe400000000ff */
[----:B------:R-:W-:Y:S01]  /*d33b0*/  LOP3.LUT P1, RZ, R10, 0x20, RZ, 0xc0, !PT ;  /* 0x000000200aff7812 */ /* 0x000fe2000782c0ff */
[----:B------:R-:W4:Y:S06]  /*d33c0*/  LDL.LU R0, [R1+0x2ec] ;  /* 0x0002ec0001007983 */ /* 0x000f2c0000300800 */
[----:B--2---:R0:W-:Y:S04]  /*d33d0*/  @P3 STG.E.U8 desc[UR6][R14.64], R23 ;  /* 0x000000170e003986 */ /* 0x0041e8000c101106 */
[----:B0-----:R-:W2:Y:S01]  /*d33e0*/  LDL.LU.64 R14, [R1+0x1698] ;  /* 0x00169800010e7983 */ /* 0x001ea20000300a00 */
[----:B---3--:R-:W-:-:S05]  /*d33f0*/  PRMT R23, R7, 0x7770, RZ ;  /* 0x0000777007177816 */ /* 0x008fca00000000ff */
[----:B------:R0:W-:Y:S02]  /*d3400*/  @P2 STG.E.U8 desc[UR6][R16.64], R23 ;  /* 0x0000001710002986 */ /* 0x0001e4000c101106 */
[----:B0-----:R-:W-:Y:S02]  /*d3410*/  PRMT R23, R7, 0x7771, RZ ;  /* 0x0000777107177816 */ /* 0x001fe400000000ff */
        /* <DEDUP_REMOVED lines=38> */
[----:B------:R-:W4:Y:S06]  /*d3680*/  LDL.LU.64 R28, [R1+0x1630] ;  /* 0x00163000011c7983 */ /* 0x000f2c0000300a00 */
[----:B------:R-:W-:-:S02]  /*d3690*/  @P5 LOP3.LUT R22, R22, 0x2000000, RZ, 0xfc, !PT ;  /* 0x0200000016165812 */ /* 0x000fc400078efcff */
[----:B------:R-:W-:Y:S01]  /*d36a0*/  LOP3.LUT P5, RZ, R10, 0x80, RZ, 0xc0, !PT ;  /* 0x000000800aff7812 */ /* 0x000fe200078ac0ff */
[----:B0-----:R-:W4:Y:S01]  /*d36b0*/  LDL.LU.64 R4, [R1+0x1628] ;  /* 0x0016280001047983 */ /* 0x001f220000300a00 */
[----:B------:R-:W-:-:S03]  /*d36c0*/  PRMT R23, R7, 0x7773, RZ ;  /* 0x0000777307177816 */ /* 0x000fc600000000ff */
[----:B------:R-:W4:Y:S04]  /*d36d0*/  LDL.LU.64 R6, [R1+0x1608] ;  /* 0x0016080001067983 */ /* 0x000f280000300a00 */
[----:B------:R-:W4:Y:S04]  /*d36e0*/  LDL.LU R3, [R1+0x364] ;  /* 0x0003640001037983 */ /* 0x000f280000300800 */
[----:B------:R0:W-:Y:S01]  /*d36f0*/  @P5 STG.E.U8 desc[UR6][R8.64], R23 ;  /* 0x0000001708005986 */ /* 0x0001e2000c101106 */
[----:B------:R-:W-:Y:S02]  /*d3700*/  LOP3.LUT P5, RZ, R22, 0x2000000, RZ, 0xc0, !PT ;  /* 0x0200000016ff7812 */ /* 0x000fe400078ac0ff */
        /* <DEDUP_REMOVED lines=49> */
[----:B------:R-:W-:-:S02]  /*d3a20*/  LOP3.LUT R22, R22, 0xfffffbff, RZ, 0xc0, !PT ;  /* 0xfffffbff16167812 */ /* 0x000fc400078ec0ff */
[C---:B------:R-:W-:Y:S01]  /*d3a30*/  LOP3.LUT P3, RZ, R10.reuse, 0x1000000, RZ, 0xc0, !PT ;  /* 0x010000000aff7812 */ /* 0x040fe2000786c0ff */
[----:B------:R-:W3:Y:S01]  /*d3a40*/  LDL.LU.64 R8, [R1+0x1030] ;  /* 0x0010300001087983 */ /* 0x000ee20000300a00 */
[C---:B------:R-:W-:Y:S02]  /*d3a50*/  LOP3.LUT P2, RZ, R10.reuse, 0x2000000, RZ, 0xc0, !PT ;  /* 0x020000000aff7812 */ /* 0x040fe4000784c0ff */
[----:B------:R-:W-:Y:S01]  /*d3a60*/  PRMT R23, R3, 0x7772, RZ ;  /* 0x0000777203177816 */ /* 0x000fe200000000ff */
[----:B------:R-:W3:Y:S04]  /*d3a70*/  LDL.LU.64 R4, [R1+0x1028] ;  /* 0x0010280001047983 */ /* 0x000ee80000300a00 */
[----:B------:R-:W3:Y:S04]  /*d3a80*/  LDL.LU.64 R6, [R1+0x1008] ;  /* 0x0010080001067983 */ /* 0x000ee80000300a00 */
[----:B------:R-:W3:Y:S01]  /*d3a90*/  LDL.LU R19, [R1+0x2d4] ;  /* 0x0002d40001137983 */ /* 0x000ee20000300800 */
[----:B------:R-:W-:-:S03]  /*d3aa0*/  LOP3.LUT P1, RZ, R10, 0x4000000, RZ, 0xc0, !PT ;  /* 0x040000000aff7812 */ /* 0x000fc6000782c0ff */
[----:B------:R-:W-:Y:S01]  /*d3ab0*/  STL.64 [R1+0x3220], R10 ;  /* 0x0032200a01007387 */ /* 0x000fe20000100a00 */
[----:B------:R-:W-:Y:S02]  /*d3ac0*/  LOP3.LUT P0, RZ, R10, 0x8000000, RZ, 0xc0, !PT ;  /* 0x080000000aff7812 */ /* 0x000fe4000780c0ff */
        /* <DEDUP_REMOVED lines=24> */
[----:B--2---:R0:W-:Y:S02]  /*d3c50*/  @P3 STG.E.U8 desc[UR6][R14.64], R23 ;  /* 0x000000170e003986 */ /* 0x0041e4000c101106 */
[----:B0-----:R-:W-:Y:S02]  /*d3c60*/  PRMT R23, R3, 0x7773, RZ ;  /* 0x0000777303177816 */ /* 0x001fe400000000ff */
[----:B------:R-:W2:Y:S04]  /*d3c70*/  LDL.LU.64 R14, [R1+0xff8] ;  /* 0x000ff800010e7983 */ /* 0x000ea80000300a00 */
[----:B------:R-:W4:Y:S04]  /*d3c80*/  LDL.LU R0, [R1+0x368] ;  /* 0x0003680001007983 */ /* 0x000f280000300800 */
[----:B---3--:R0:W-:Y:S04]  /*d3c90*/  @P2 STG.E.U8 desc[UR6][R16.64], R23 ;  /* 0x0000001710002986 */ /* 0x0081e8000c101106 */
[----:B0-----:R-:W3:Y:S04]  /*d3ca0*/  LDL.LU.64 R16, [R1+0xff0] ;  /* 0x000ff00001107983 */ /* 0x001ee80000300a00 */
        /* <DEDUP_REMOVED lines=20> */
[----:B----4-:R-:W-:-:S03]  /*d3df0*/  PRMT R23, R0, 0x7770, RZ ;  /* 0x0000777000177816 */ /* 0x010fc600000000ff */
[----:B------:R-:W4:Y:S04]  /*d3e00*/  LDL.LU.64 R28, [R1+0xf78] ;  /* 0x000f7800011c7983 */ /* 0x000f280000300a00 */
[----:B---3--:R0:W-:Y:S01]  /*d3e10*/  @P5 STG.E.U8 desc[UR6][R16.64], R23 ;  /* 0x0000001710005986 */ /* 0x0081e2000c101106 */
[----:B------:R-:W-:-:S03]  /*d3e20*/  LOP3.LUT P5, RZ, R22, 0x8000, RZ, 0xc0, !PT ;  /* 0x0000800016ff7812 */ /* 0x000fc600078ac0ff */
[----:B------:R-:W3:Y:S04]  /*d3e30*/  LDL.LU.64 R2, [R1+0xf80] ;  /* 0x000f800001027983 */ /* 0x000ee80000300a00 */
[----:B------:R-:W3:Y:S01]  /*d3e40*/  LDL.LU.64 R4, [R1+0xfa0] ;  /* 0x000fa00001047983 */ /* 0x000ee20000300a00 */
[----:B0-----:R-:W-:-:S03]  /*d3e50*/  PRMT R23, R0, 0x7771, RZ ;  /* 0x0000777100177816 */ /* 0x001fc600000000ff */
[----:B------:R-:W3:Y:S04]  /*d3e60*/  LDL.LU.64 R6, [R1+0xf98] ;  /* 0x000f980001067983 */ /* 0x000ee80000300a00 */
[----:B------:R-:W3:Y:S04]  /*d3e70*/  LDL.LU.64 R14, [R1+0xf90] ;  /* 0x000f9000010e7983 */ /* 0x000ee80000300a00 */
[----:B------:R-:W3:Y:S04]  /*d3e80*/  LDL.LU R19, [R1+0x2dc] ;  /* 0x0002dc0001137983 */ /* 0x000ee80000300800 */
[----:B------:R-:W3:Y:S04]  /*d3e90*/  LDL.LU.64 R16, [R1+0xfc0] ;  /* 0x000fc00001107983 */ /* 0x000ee80000300a00 */
        /* <DEDUP_REMOVED lines=25> */
[----:B----4-:R0:W-:Y:S02]  /*d4030*/  @P6 STG.E.U8 desc[UR6][R28.64], R23 ;  /* 0x000000171c006986 */ /* 0x0101e4000c101106 */
[----:B0-----:R-:W-:-:S05]  /*d4040*/  PRMT R23, R9, 0x7770, RZ ;  /* 0x0000777009177816 */ /* 0x001fca00000000ff */
[----:B---3--:R0:W-:Y:S02]  /*d4050*/  @P4 STG.E.U8 desc[UR6][R2.64], R23 ;  /* 0x0000001702004986 */ /* 0x0081e4000c101106 */
        /* <DEDUP_REMOVED lines=49> */
[C---:B------:R-:W-:Y:S01]  /*d4370*/  LOP3.LUT P1, RZ, R21.reuse, 0x2000, RZ, 0xc0, !PT ;  /* 0x0000200015ff7812 */ /* 0x040fe2000782c0ff */
[----:B------:R-:W4:Y:S01]  /*d4380*/  LDL.LU R3, [R1+0x2c4] ;  /* 0x0002c40001037983 */ /* 0x000f220000300800 */
[----:B------:R-:W-:Y:S02]  /*d4390*/  LOP3.LUT P0, RZ, R21, 0x4000, RZ, 0xc0, !PT ;  /* 0x0000400015ff7812 */ /* 0x000fe4000780c0ff */
[----:B------:R-:W-:Y:S01]  /*d43a0*/  PRMT R23, R19, 0x7773, RZ ;  /* 0x0000777313177816 */ /* 0x000fe200000000ff */
[----:B------:R-:W4:Y:S04]  /*d43b0*/  LDL.LU.64 R12, [R1+0x1600] ;  /* 0x00160000010c7983 */ /* 0x000f280000300a00 */
[----:B------:R-:W-:Y:S01]  /*d43c0*/  @P5 LOP3.LUT R22, R22, 0x100, RZ, 0xfc, !PT ;  /* 0x0000010016165812 */ /* 0x000fe200078efcff */
[----:B------:R-:W4:Y:S01]  /*d43d0*/  LDL.LU.64 R26, [R1+0x1620] ;  /* 0x00162000011a7983 */ /* 0x000f220000300a00 */
[----:B------:R-:W-:-:S02]  /*d43e0*/  LOP3.LUT P5, RZ, R21, 0x10000, RZ, 0xc0, !PT ;  /* 0x0001000015ff7812 */ /* 0x000fc400078ac0ff */
[----:B------:R-:W-:Y:S01]  /*d43f0*/  LOP3.LUT R22, R22, 0xfffffdff, RZ, 0xc0, !PT ;  /* 0xfffffdff16167812 */ /* 0x000fe200078ec0ff */
[----:B------:R0:W-:Y:S04]  /*d4400*/  @P1 STG.E.U8 desc[UR6][R4.64], R23 ;  /* 0x0000001704001986 */ /* 0x0001e8000c101106 */
[----:B------:R-:W4:Y:S04]  /*d4410*/  LDL.LU R19, [R1+0x2a4] ;  /* 0x0002a40001137983 */ /* 0x000f280000300800 */
[----:B------:R-:W4:Y:S02]  /*d4420*/  LDL.LU.64 R28, [R1+0x1618] ;  /* 0x00161800011c7983 */ /* 0x000f240000300a00 */
        /* <DEDUP_REMOVED lines=61> */
[----:B------:R-:W4:Y:S04]  /*d4800*/  LDL.LU.64 R4, [R1+0x16a8] ;  /* 0x0016a80001047983 */ /* 0x000f280000300a00 */
[----:B------:R-:W4:Y:S04]  /*d4810*/  LDL.LU.64 R8, [R1+0x16c8] ;  /* 0x0016c80001087983 */ /* 0x000f280000300a00 */
[----:B------:R-:W4:Y:S01]  /*d4820*/  LDL.LU R0, [R1+0x2a8] ;  /* 0x0002a80001007983 */ /* 0x000f220000300800 */
[----:B--2---:R-:W-:-:S05]  /*d4830*/  PRMT R23, R19, 0x7770, RZ ;  /* 0x0000777013177816 */ /* 0x004fca00000000ff */
[----:B------:R0:W-:Y:S02]  /*d4840*/  @P3 STG.E.U8 desc[UR6][R14.64], R23 ;  /* 0x000000170e003986 */ /* 0x0001e4000c101106 */
[----:B0-----:R-:W-:Y:S02]  /*d4850*/  PRMT R23, R19, 0x7771, RZ ;  /* 0x0000777113177816 */ /* 0x001fe400000000ff */
[----:B------:R-:W2:Y:S04]  /*d4860*/  LDL.LU.64 R14, [R1+0x16f8] ;  /* 0x0016f800010e7983 */ /* 0x000ea80000300a00 */
[----:B---3--:R0:W-:Y:S04]  /*d4870*/  @P2 STG.E.U8 desc[UR6][R16.64], R23 ;  /* 0x0000001710002986 */ /* 0x0081e8000c101106 */
        /* <DEDUP_REMOVED lines=29> */
[----:B------:R-:W4:Y:S08]  /*d4a50*/  LDL.LU.64 R12, [R1+0x1728] ;  /* 0x00172800010c7983 */ /* 0x000f300000300a00 */
[----:B------:R-:W-:-:S02]  /*d4a60*/  @P5 LOP3.LUT R22, R22, 0x1, RZ, 0xfc, !PT ;  /* 0x0000000116165812 */ /* 0x000fc400078efcff */
[C---:B------:R-:W-:Y:S02]  /*d4a70*/  LOP3.LUT P5, RZ, R20.reuse, 0x8, RZ, 0xc0, !PT ;  /* 0x0000000814ff7812 */ /* 0x040fe400078ac0ff */
[----:B------:R-:W-:Y:S02]  /*d4a80*/  LOP3.LUT P0, RZ, R20, 0x2, RZ, 0xc0, !PT ;  /* 0x0000000214ff7812 */ /* 0x000fe4000780c0ff */
[----:B------:R-:W-:Y:S02]  /*d4a90*/  LOP3.LUT R22, R22, 0xfffffffd, RZ, 0xc0, !PT ;  /* 0xfffffffd16167812 */ /* 0x000fe400078ec0ff */
[----:B------:R-:W-:-:S05]  /*d4aa0*/  PRMT R23, R19, 0x7772, RZ ;  /* 0x0000777213177816 */ /* 0x000fca00000000ff */
[----:B------:R0:W-:Y:S02]  /*d4ab0*/  @P1 STG.E.U8 desc[UR6][R2.64], R23 ;  /* 0x0000001702001986 */ /* 0x0001e4000c101106 */
[----:B------:R-:W-:Y:S02]  /*d4ac0*/  @P5 LOP3.LUT R22, R22, 0x2, RZ, 0xfc, !PT ;  /* 0x0000000216165812 */ /* 0x000fe400078efcff */
[----:B------:R-:W-:Y:S02]  /*d4ad0*/  LOP3.LUT P5, RZ, R20, 0x4, RZ, 0xc0, !PT ;  /* 0x0000000414ff7812 */ /* 0x000fe400078ac0ff */
[----:B0-----:R-:W-:Y:S02]  /*d4ae0*/  PRMT R23, R19, 0x7773, RZ ;  /* 0x0000777313177816 */ /* 0x001fe400000000ff */
[----:B------:R-:W4:Y:S04]  /*d4af0*/  LDL.LU R19, [R1+0x2ac] ;  /* 0x0002ac0001137983 */ /* 0x000f280000300800 */
[----:B------:R0:W-:Y:S04]  /*d4b00*/  @P0 STG.E.U8 desc[UR6][R4.64], R23 ;  /* 0x0000001704000986 */ /* 0x0001e8000c101106 */
[----:B------:R-:W4:Y:S04]  /*d4b10*/  LDL.LU.64 R26, [R1+0x1748] ;  /* 0x00174800011a7983 */ /* 0x000f280000300a00 */
[----:B------:R-:W4:Y:S01]  /*d4b20*/  LDL.LU.64 R28, [R1+0x1778] ;  /* 0x00177800011c7983 */ /* 0x000f220000300a00 */
[----:B0-----:R-:W-:-:S03]  /*d4b30*/  PRMT R23, R0, 0x7770, RZ ;  /* 0x0000777000177816 */ /* 0x001fc600000000ff */
        /* <DEDUP_REMOVED lines=8> */
[----:B------:R-:W-:Y:S02]  /*d4bc0*/  LOP3.LUT P5, RZ, R22, 0x1, RZ, 0xc0, !PT ;  /* 0x0000000116ff7812 */ /* 0x000fe400078ac0ff */
[----:B------:R-:W-:Y:S01]  /*d4bd0*/  PRMT R22, R0, 0x7772, RZ ;  /* 0x0000777200167816 */ /* 0x000fe200000000ff */
[----:B0-----:R-:W2:Y:S10]  /*d4be0*/  LDL.LU.64 R14, [R1+0x17b8] ;  /* 0x0017b800010e7983 */ /* 0x001eb40000300a00 */
        /* <DEDUP_REMOVED lines=46> */
[----:B------:R-:W-:Y:S01]  /*d4ed0*/  LOP3.LUT R21, R21, 0xfffbffff, RZ, 0xc0, !PT ;  /* 0xfffbffff15157812 */ /* 0x000fe200078ec0ff */
[----:B------:R-:W4:Y:S01]  /*d4ee0*/  LDL.LU.64 R8, [R1+0x17e8] ;  /* 0x0017e80001087983 */ /* 0x000f220000300a00 */
[C---:B------:R-:W-:Y:S02]  /*d4ef0*/  LOP3.LUT P3, RZ, R20.reuse, 0x20000, RZ, 0xc0, !PT ;  /* 0x0002000014ff7812 */ /* 0x040fe4000786c0ff */
[----:B------:R-:W-:Y:S01]  /*d4f00*/  LOP3.LUT P2, RZ, R20, 0x40000, RZ, 0xc0, !PT ;  /* 0x0004000014ff7812 */ /* 0x000fe2000784c0ff */
[----:B------:R-:W4:Y:S06]  /*d4f10*/  LDL.LU R19, [R1+0x2b4] ;  /* 0x0002b40001137983 */ /* 0x000f2c0000300800 */
        /* <DEDUP_REMOVED lines=30> */
[----:B---3--:R-:W-:-:S05]  /*d5100*/  PRMT R20, R7, 0x7770, RZ ;  /* 0x0000777007147816 */ /* 0x008fca00000000ff */
[----:B------:R0:W-:Y:S04]  /*d5110*/  @P2 STG.E.U8 desc[UR6][R16.64], R20 ;  /* 0x0000001410002986 */ /* 0x0001e8000c101106 */
[----:B0-----:R-:W3:Y:S04]  /*d5120*/  LDL.LU.64 R16, [R1+0x1840] ;  /* 0x0018400001107983 */ /* 0x001ee80000300a00 */
[----:B------:R-:W2:Y:S01]  /*d5130*/  LDL.LU.64 R22, [R1+0x1830] ;  /* 0x0018300001167983 */ /* 0x000ea20000300a00 */
[----:B------:R-:W-:-:S05]  /*d5140*/  PRMT R20, R7, 0x7771, RZ ;  /* 0x0000777107147816 */ /* 0x000fca00000000ff */
[----:B----4-:R0:W-:Y:S02]  /*d5150*/  @P1 STG.E.U8 desc[UR6][R2.64], R20 ;  /* 0x0000001402001986 */ /* 0x0101e4000c101106 */
[----:B0-----:R-:W-:-:S05]  /*d5160*/  PRMT R20, R7, 0x7772, RZ ;  /* 0x0000777207147816 */ /* 0x001fca00000000ff */
[----:B------:R0:W-:Y:S02]  /*d5170*/  @P0 STG.E.U8 desc[UR6][R4.64], R20 ;  /* 0x0000001404000986 */ /* 0x0001e4000c101106 */
[----:B0-----:R-:W-:-:S05]  /*d5180*/  PRMT R20, R7, 0x7773, RZ ;  /* 0x0000777307147816 */ /* 0x001fca00000000ff */
[----:B------:R-:W-:Y:S04]  /*d5190*/  @P5 STG.E.U8 desc[UR6][R8.64], R20 ;  /* 0x0000001408005986 */ /* 0x000fe8000c101106 */
[----:B--2---:R0:W-:Y:S04]  /*d51a0*/  STL.64 [R1+0x3330], R22 ;  /* 0x0033301601007387 */ /* 0x0041e80000100a00 */
[----:B0-----:R-:W2:Y:S01]  /*d51b0*/  LDL.LU.64 R22, [R1+0x1838] ;  /* 0x0018380001167983 */ /* 0x001ea20000300a00 */
[----:B------:R-:W-:Y:S02]  /*d51c0*/  LOP3.LUT P5, RZ, R21, 0x2000000, RZ, 0xc0, !PT ;  /* 0x0200000015ff7812 */ /* 0x000fe400078ac0ff */
[----:B------:R-:W-:Y:S01]  /*d51d0*/  PRMT R20, R19, 0x7770, RZ ;  /* 0x0000777013147816 */ /* 0x000fe200000000ff */
[----:B------:R-:W4:Y:S04]  /*d51e0*/  LDL.LU R0, [R1+0x294] ;  /* 0x0002940001007983 */ /* 0x000f280000300800 */
[----:B------:R-:W4:Y:S04]  /*d51f0*/  LDL.LU.64 R10, [R1+0x1860] ;  /* 0x00186000010a7983 */ /* 0x000f280000300a00 */
[----:B------:R-:W4:Y:S04]  /*d5200*/  LDL.LU.64 R24, [R1+0x1880] ;  /* 0x0018800001187983 */ /* 0x000f280000300a00 */
[----:B------:R0:W-:Y:S01]  /*d5210*/  @P5 STG.E.U8 desc[UR6][R14.64], R20 ;  /* 0x000000140e005986 */ /* 0x0001e2000c101106 */
[----:B------:R-:W-:-:S03]  /*d5220*/  LOP3.LUT P5, RZ, R21, 0x1000000, RZ, 0xc0, !PT ;  /* 0x0100000015ff7812 */ /* 0x000fc600078ac0ff */
[----:B------:R-:W4:Y:S04]  /*d5230*/  LDL.LU.64 R12, [R1+0x1878] ;  /* 0x00187800010c7983 */ /* 0x000f280000300a00 */
[----:B------:R-:W4:Y:S01]  /*d5240*/  LDL.LU R6, [R1+0x2b8] ;  /* 0x0002b80001067983 */ /* 0x000f220000300800 */
[----:B0-----:R-:W-:-:S03]  /*d5250*/  PRMT R20, R19, 0x7771, RZ ;  /* 0x0000777113147816 */ /* 0x001fc600000000ff */
[----:B------:R-:W4:Y:S04]  /*d5260*/  LDL.LU.64 R26, [R1+0x1870] ;  /* 0x00187000011a7983 */ /* 0x000f280000300a00 */
[----:B---3--:R0:W-:Y:S01]  /*d5270*/  @P5 STG.E.U8 desc[UR6][R16.64], R20 ;  /* 0x0000001410005986 */ /* 0x0081e2000c101106 */
[----:B------:R-:W-:-:S03]  /*d5280*/  LOP3.LUT P5, RZ, R21, 0x800000, RZ, 0xc0, !PT ;  /* 0x0080000015ff7812 */ /* 0x000fc600078ac0ff */
[----:B------:R-:W3:Y:S04]  /*d5290*/  LDL.LU.64 R28, [R1+0x18a0] ;  /* 0x0018a000011c7983 */ /* 0x000ee80000300a00 */
[----:B------:R-:W3:Y:S01]  /*d52a0*/  LDL.LU.64 R2, [R1+0x18c0] ;  /* 0x0018c00001027983 */ /* 0x000ee20000300a00 */
[----:B0-----:R-:W-:-:S03]  /*d52b0*/  PRMT R20, R19, 0x7772, RZ ;  /* 0x0000777213147816 */ /* 0x001fc600000000ff */
[----:B------:R-:W3:Y:S04]  /*d52c0*/  LDL.LU.64 R4, [R1+0x18b8] ;  /* 0x0018b80001047983 */ /* 0x000ee80000300a00 */
[----:B------:R-:W3:Y:S04]  /*d52d0*/  LDL.LU R7, [R1+0x298] ;  /* 0x0002980001077983 */ /* 0x000ee80000300800 */
[----:B------:R-:W3:Y:S04]  /*d52e0*/  LDL.LU.64 R8, [R1+0x18b0] ;  /* 0x0018b00001087983 */ /* 0x000ee80000300a00 */
[----:B------:R-:W3:Y:S04]  /*d52f0*/  LDL.LU.64 R14, [R1+0x18e0] ;  /* 0x0018e000010e7983 */ /* 0x000ee80000300a00 */
[----:B------:R-:W3:Y:S04]  /*d5300*/  LDL.LU.64 R16, [R1+0x1900] ;  /* 0x0019000001107983 */ /* 0x000ee80000300a00 */
[----:B--2---:R0:W-:Y:S04]  /*d5310*/  @P5 STG.E.U8 desc[UR6][R22.64], R20 ;  /* 0x0000001416005986 */ /* 0x0041e8000c101106 */
[----:B0-----:R-:W2:Y:S01]  /*d5320*/  LDL.LU.64 R22, [R1+0x3330] ;  /* 0x0033300001167983 */ /* 0x001ea20000300a00 */
[----:B------:R-:W-:-:S02]  /*d5330*/  LOP3.LUT P5, RZ, R21, 0x400000, RZ, 0xc0, !PT ;  /* 0x0040000015ff7812 */ /* 0x000fc400078ac0ff */
[----:B------:R-:W-:Y:S02]  /*d5340*/  PRMT R20, R19, 0x7773, RZ ;  /* 0x0000777313147816 */ /* 0x000fe400000000ff */
[C---:B------:R-:W-:Y:S01]  /*d5350*/  LOP3.LUT P3, RZ, R18.reuse, 0x1, RZ, 0xc0, !PT ;  /* 0x0000000112ff7812 */ /* 0x040fe2000786c0ff */
[----:B------:R-:W3:Y:S01]  /*d5360*/  LDL.LU R19, [R1+0x3328] ;  /* 0x0033280001137983 */ /* 0x000ee20000300800 */
[C---:B------:R-:W-:Y:S02]  /*d5370*/  LOP3.LUT P2, RZ, R18.reuse, 0x2, RZ, 0xc0, !PT ;  /* 0x0000000212ff7812 */ /* 0x040fe4000784c0ff */
[C---:B------:R-:W-:Y:S02]  /*d5380*/  LOP3.LUT P1, RZ, R18.reuse, 0x4, RZ, 0xc0, !PT ;  /* 0x0000000412ff7812 */ /* 0x040fe4000782c0ff */
[----:B------:R-:W-:-:S03]  /*d5390*/  LOP3.LUT P0, RZ, R18, 0x8, RZ, 0xc0, !PT ;  /* 0x0000000812ff7812 */ /* 0x000fc6000780c0ff */
[----:B--2---:R4:W-:Y:S01]  /*d53a0*/  @P5 STG.E.U8 desc[UR6][R22.64], R20 ;  /* 0x0000001416005986 */ /* 0x0049e2000c101106 */
[----:B------:R-:W-:Y:S02]  /*d53b0*/  LOP3.LUT P5, RZ, R21, 0x200000, RZ, 0xc0, !PT ;  /* 0x0020000015ff7812 */ /* 0x000fe400078ac0ff */
[----:B----4-:R-:W-:-:S11]  /*d53c0*/  PRMT R20, R0, 0x7770, RZ ;  /* 0x0000777000147816 */ /* 0x010fd600000000ff */
        /* <DEDUP_REMOVED lines=60> */
[C---:B------:R-:W-:Y:S02]  /*d5790*/  LOP3.LUT P5, RZ, R18.reuse, 0x400, RZ, 0xc0, !PT ;  /* 0x0000040012ff7812 */ /* 0x040fe400078ac0ff */
        /* <DEDUP_REMOVED lines=227> */
[----:B------:R-:W-:Y:S02]  /*d65d0*/  LOP3.LUT P5, RZ, R19, 0x8000, RZ, 0xc0, !PT ;  /* 0x0000800013ff7812 */ /* 0x000fe400078ac0ff */
[----:B------:R-:W-:Y:S02]  /*d65e0*/  LOP3.LUT R21, R21, 0xfffffffd, RZ, 0xc0, !PT ;  /* 0xfffffffd15157812 */ /* 0x000fe400078ec0ff */
[----:B------:R-:W-:Y:S02]  /*d65f0*/  PRMT R20, R7, 0x7773, RZ ;  /* 0x0000777307147816 */ /* 0x000fe400000000ff */
[----:B------:R-:W4:Y:S07]  /*d6600*/  LDL.LU R7, [R1+0x284] ;  /* 0x0002840001077983 */ /* 0x000f2e0000300800 */
[----:B------:R-:W-:Y:S01]  /*d6610*/  @P5 LOP3.LUT R21, R21, 0x2, RZ, 0xfc, !PT ;  /* 0x0000000215155812 */ /* 0x000fe200078efcff */
[----:B------:R0:W-:Y:S01]  /*d6620*/  @P0 STG.E.U8 desc[UR6][R28.64], R20 ;  /* 0x000000141c000986 */ /* 0x0001e2000c101106 */
[----:B------:R-:W-:-:S03]  /*d6630*/  LOP3.LUT P5, RZ, R19, 0x4000, RZ, 0xc0, !PT ;  /* 0x0000400013ff7812 */ /* 0x000fc600078ac0ff */
        /* <DEDUP_REMOVED lines=106> */
[----:B------:R-:W4:Y:S04]  /*d6ce0*/  LDL.LU.64 R24, [R1+0x1ea0] ;  /* 0x001ea00001187983 */ /* 0x000f280000300a00 */
[----:B------:R-:W4:Y:S01]  /*d6cf0*/  LDL.LU.64 R12, [R1+0x1e70] ;  /* 0x001e7000010c7983 */ /* 0x000f220000300a00 */
[----:B0-----:R-:W-:-:S03]  /*d6d00*/  PRMT R19, R7, 0x7772, RZ ;  /* 0x0000777207137816 */ /* 0x001fc600000000ff */
[----:B------:R-:W4:Y:S02]  /*d6d10*/  LDL.LU.64 R26, [R1+0x1e98] ;  /* 0x001e9800011a7983 */ /* 0x000f240000300a00 */
[----:B------:R-:W-:Y:S02]  /*d6d20*/  @P5 LOP3.LUT R18, R18, 0x2000000, RZ, 0xfc, !PT ;  /* 0x0200000012125812 */ /* 0x000fe400078efcff */
[----:B------:R-:W-:Y:S01]  /*d6d30*/  LOP3.LUT P5, RZ, R17, 0x2, RZ, 0xc0, !PT ;  /* 0x0000000211ff7812 */ /* 0x000fe200078ac0ff */
[----:B------:R0:W-:Y:S02]  /*d6d40*/  @P0 STG.E.U8 desc[UR6][R28.64], R19 ;  /* 0x000000131c000986 */ /* 0x0001e4000c101106 */
[----:B0-----:R-:W-:Y:S02]  /*d6d50*/  PRMT R19, R7, 0x7773, RZ ;  /* 0x0000777307137816 */ /* 0x001fe400000000ff */
[----:B------:R-:W4:Y:S08]  /*d6d60*/  LDL.LU.64 R28, [R1+0x1eb8] ;  /* 0x001eb800011c7983 */ /* 0x000f300000300a00 */
[----:B------:R0:W-:Y:S01]  /*d6d70*/  @P5 STG.E.U8 desc[UR6][R4.64], R19 ;  /* 0x0000001304005986 */ /* 0x0001e2000c101106 */
[----:B------:R-:W-:-:S03]  /*d6d80*/  LOP3.LUT P5, RZ, R18, 0x2000000, RZ, 0xc0, !PT ;  /* 0x0200000012ff7812 */ /* 0x000fc600078ac0ff */
[----:B------:R-:W4:Y:S01]  /*d6d90*/  LDL.LU R7, [R1+0x200] ;  /* 0x0002000001077983 */ /* 0x000f220000300800 */
[----:B0-----:R-:W-:-:S03]  /*d6da0*/  PRMT R19, R0, 0x7770, RZ ;  /* 0x0000777000137816 */ /* 0x001fc600000000ff */
[----:B------:R-:W4:Y:S06]  /*d6db0*/  LDL.LU.64 R4, [R1+0x1ef0] ;  /* 0x001ef00001047983 */ /* 0x000f2c0000300a00 */
        /* <DEDUP_REMOVED lines=40> */
[----:B------:R-:W4:Y:S04]  /*d7040*/  LDL.LU.64 R4, [R1+0x1f10] ;  /* 0x001f100001047983 */ /* 0x000f280000300a00 */
[----:B--2---:R0:W-:Y:S04]  /*d7050*/  @P1 STG.E.U8 desc[UR6][R8.64], R19 ;  /* 0x0000001308001986 */ /* 0x0041e8000c101106 */
[----:B0-----:R-:W2:Y:S01]  /*d7060*/  LDL.LU.64 R8, [R1+0x1f40] ;  /* 0x001f400001087983 */ /* 0x001ea20000300a00 */
[----:B------:R-:W-:-:S02]  /*d7070*/  LOP3.LUT P0, RZ, R17, 0x8000, RZ, 0xc0, !PT ;  /* 0x0000800011ff7812 */ /* 0x000fc4000780c0ff */
[----:B------:R-:W-:Y:S01]  /*d7080*/  LOP3.LUT P3, RZ, R17, 0x10000, RZ, 0xc0, !PT ;  /* 0x0001000011ff7812 */ /* 0x000fe2000786c0ff */
[----:B------:R-:W2:Y:S01]  /*d7090*/  LDL.LU.64 R26, [R1+0x1f08] ;  /* 0x001f0800011a7983 */ /* 0x000ea20000300a00 */
[----:B------:R-:W-:Y:S02]  /*d70a0*/  PRMT R19, R7, 0x7771, RZ ;  /* 0x0000777107137816 */ /* 0x000fe400000000ff */
[----:B------:R-:W-:Y:S01]  /*d70b0*/  LOP3.LUT P2, RZ, R17, 0x20000, RZ, 0xc0, !PT ;  /* 0x0002000011ff7812 */ /* 0x000fe2000784c0ff */
[----:B------:R-:W2:Y:S04]  /*d70c0*/  LDL.LU.64 R28, [R1+0x1f38] ;  /* 0x001f3800011c7983 */ /* 0x000ea80000300a00 */
[----:B------:R-:W2:Y:S04]  /*d70d0*/  LDL.LU.64 R2, [R1+0x1f58] ;  /* 0x001f580001027983 */ /* 0x000ea80000300a00 */
[----:B---3--:R0:W-:Y:S02]  /*d70e0*/  @P0 STG.E.U8 desc[UR6][R14.64], R19 ;  /* 0x000000130e000986 */ /* 0x0081e4000c101106 */
[----:B0-----:R-:W-:-:S02]  /*d70f0*/  PRMT R19, R7, 0x7772, RZ ;  /* 0x0000777207137816 */ /* 0x001fc400000000ff */
[----:B------:R-:W3:Y:S04]  /*d7100*/  LDL.LU R14, [R1+0x1e0] ;  /* 0x0001e000010e7983 */ /* 0x000ee80000300800 */
[----:B----4-:R0:W-:Y:S02]  /*d7110*/  @P3 STG.E.U8 desc[UR6][R4.64], R19 ;  /* 0x0000001304003986 */ /* 0x0101e4000c101106 */
[----:B0-----:R-:W-:Y:S02]  /*d7120*/  PRMT R19, R7, 0x7773, RZ ;  /* 0x0000777307137816 */ /* 0x001fe400000000ff */
[----:B------:R-:W4:Y:S04]  /*d7130*/  LDL.LU.64 R4, [R1+0x1f80] ;  /* 0x001f800001047983 */ /* 0x000f280000300a00 */
[----:B------:R-:W4:Y:S04]  /*d7140*/  LDL.LU R15, [R1+0x204] ;  /* 0x00020400010f7983 */ /* 0x000f280000300800 */
[----:B--2---:R0:W-:Y:S04]  /*d7150*/  @P2 STG.E.U8 desc[UR6][R8.64], R19 ;  /* 0x0000001308002986 */ /* 0x0041e8000c101106 */
[----:B0-----:R-:W2:Y:S04]  /*d7160*/  LDL.LU.64 R8, [R1+0x1f50] ;  /* 0x001f500001087983 */ /* 0x001ea80000300a00 */
[----:B------:R-:W3:Y:S04]  /*d7170*/  LDL.LU.64 R20, [R1+0x1fc0] ;  /* 0x001fc00001147983 */ /* 0x000ee80000300a00 */
[----:B---3--:R0:W-:Y:S04]  /*d7180*/  STL.64 [R1+0x32c8], R20 ;  /* 0x0032c81401007387 */ /* 0x0081e80000100a00 */
        /* <DEDUP_REMOVED lines=22> */
[----:B------:R-:W3:Y:S01]  /*d72f0*/  LDL.LU R0, [R1+0x1e4] ;  /* 0x0001e40001007983 */ /* 0x000ee20000300800 */
[----:B------:R-:W-:Y:S02]  /*d7300*/  LOP3.LUT R18, R18, 0xfffeffff, RZ, 0xc0, !PT ;  /* 0xfffeffff12127812 */ /* 0x000fe400078ec0ff */
[C---:B------:R-:W-:Y:S01]  /*d7310*/  LOP3.LUT P1, RZ, R17.reuse, 0x40000, RZ, 0xc0, !PT ;  /* 0x0004000011ff7812 */ /* 0x040fe2000782c0ff */
[----:B------:R-:W3:Y:S01]  /*d7320*/  LDL.LU.64 R22, [R1+0x1f90] ;  /* 0x001f900001167983 */ /* 0x000ee20000300a00 */
[C---:B------:R-:W-:Y:S02]  /*d7330*/  LOP3.LUT P0, RZ, R17.reuse, 0x80000, RZ, 0xc0, !PT ;  /* 0x0008000011ff7812 */ /* 0x040fe4000780c0ff */
[----:B------:R-:W-:Y:S01]  /*d7340*/  PRMT R19, R14, 0x7770, RZ ;  /* 0x000077700e137816 */ /* 0x000fe200000000ff */
[----:B------:R-:W3:Y:S04]  /*d7350*/  LDL.LU.64 R10, [R1+0x1fb8] ;  /* 0x001fb800010a7983 */ /* 0x000ee80000300a00 */
[----:B------:R-:W-:Y:S01]  /*d7360*/  @P5 LOP3.LUT R18, R18, 0x10000, RZ, 0xfc, !PT ;  /* 0x0001000012125812 */ /* 0x000fe200078efcff */
[----:B------:R-:W3:Y:S01]  /*d7370*/  LDL.LU R7, [R1+0x208] ;  /* 0x0002080001077983 */ /* 0x000ee20000300800 */
[----:B------:R-:W-:-:S02]  /*d7380*/  LOP3.LUT P5, RZ, R17, 0x200000, RZ, 0xc0, !PT ;  /* 0x0020000011ff7812 */ /* 0x000fc400078ac0ff */
[----:B------:R-:W-:Y:S01]  /*d7390*/  LOP3.LUT R18, R18, 0xfffdffff, RZ, 0xc0, !PT ;  /* 0xfffdffff12127812 */ /* 0x000fe200078ec0ff */
[----:B------:R0:W-:Y:S04]  /*d73a0*/  @P1 STG.E.U8 desc[UR6][R26.64], R19 ;  /* 0x000000131a001986 */ /* 0x0001e8000c101106 */
[----:B------:R-:W3:Y:S04]  /*d73b0*/  LDL.LU.64 R24, [R1+0x1fd8] ;  /* 0x001fd80001187983 */ /* 0x000ee80000300a00 */
[----:B------:R-:W3:Y:S02]  /*d73c0*/  LDL.LU.64 R12, [R1+0x1ff8] ;  /* 0x001ff800010c7983 */ /* 0x000ee40000300a00 */
[----:B------:R-:W-:-:S02]  /*d73d0*/  @P5 LOP3.LUT R18, R18, 0x20000, RZ, 0xfc, !PT ;  /* 0x0002000012125812 */ /* 0x000fc400078efcff */
[----:B------:R-:W-:Y:S01]  /*d73e0*/  LOP3.LUT P5, RZ, R17, 0x100000, RZ, 0xc0, !PT ;  /* 0x0010000011ff7812 */ /* 0x000fe200078ac0ff */
[----:B0-----:R-:W3:Y:S01]  /*d73f0*/  LDL.LU.64 R26, [R1+0x1fd0] ;  /* 0x001fd000011a7983 */ /* 0x001ee20000300a00 */
[----:B------:R-:W-:-:S05]  /*d7400*/  PRMT R19, R14, 0x7771, RZ ;  /* 0x000077710e137816 */ /* 0x000fca00000000ff */
[----:B------:R0:W-:Y:S02]  /*d7410*/  @P0 STG.E.U8 desc[UR6][R28.64], R19 ;  /* 0x000000131c000986 */ /* 0x0001e4000c101106 */
[----:B0-----:R-:W-:Y:S02]  /*d7420*/  PRMT R19, R14, 0x7772, RZ ;  /* 0x000077720e137816 */ /* 0x001fe400000000ff */
[----:B------:R-:W3:Y:S04]  /*d7430*/  LDL.LU.64 R28, [R1+0x2a28] ;  /* 0x002a2800011c7983 */ /* 0x000ee80000300a00 */
[----:B------:R0:W-:Y:S01]  /*d7440*/  @P5 STG.E.U8 desc[UR6][R2.64], R19 ;  /* 0x0000001302005986 */ /* 0x0001e2000c101106 */
[----:B------:R-:W-:Y:S02]  /*d7450*/  LOP3.LUT P5, RZ, R18, 0x20000, RZ, 0xc0, !PT ;  /* 0x0002000012ff7812 */ /* 0x000fe400078ac0ff */
[----:B0-----:R-:W-:Y:S01]  /*d7460*/  PRMT R19, R14, 0x7773, RZ ;  /* 0x000077730e137816 */ /* 0x001fe200000000ff */
[----:B------:R-:W3:Y:S10]  /*d7470*/  LDL.LU.64 R2, [R1+0x2a20] ;  /* 0x002a200001027983 */ /* 0x000ef40000300a00 */
[----:B----4-:R0:W-:Y:S01]  /*d7480*/  @P5 STG.E.U8 desc[UR6][R4.64], R19 ;  /* 0x0000001304005986 */ /* 0x0101e2000c101106 */
[----:B------:R-:W-:-:S02]  /*d7490*/  LOP3.LUT P5, RZ, R18, 0x10000, RZ, 0xc0, !PT ;  /* 0x0001000012ff7812 */ /* 0x000fc400078ac0ff */
[----:B0-----:R-:W-:Y:S01]  /*d74a0*/  PRMT R19, R15, 0x7770, RZ ;  /* 0x000077700f137816 */ /* 0x001fe200000000ff */
[----:B------:R-:W4:Y:S10]  /*d74b0*/  LDL.LU.64 R4, [R1+0x2a18] ;  /* 0x002a180001047983 */ /* 0x000f340000300a00 */
[----:B--2---:R0:W-:Y:S01]  /*d74c0*/  @P5 STG.E.U8 desc[UR6][R8.64], R19 ;  /* 0x0000001308005986 */ /* 0x0041e2000c101106 */
[----:B------:R-:W-:-:S03]  /*d74d0*/  LOP3.LUT P5, RZ, R18, 0x8000, RZ, 0xc0, !PT ;  /* 0x0000800012ff7812 */ /* 0x000fc600078ac0ff */
[----:B------:R-:W2:Y:S01]  /*d74e0*/  LDL.LU R14, [R1+0x1e8] ;  /* 0x0001e800010e7983 */ /* 0x000ea20000300800 */
[----:B0-----:R-:W-:-:S03]  /*d74f0*/  PRMT R19, R15, 0x7771, RZ ;  /* 0x000077710f137816 */ /* 0x001fc600000000ff */
[----:B------:R-:W2:Y:S06]  /*d7500*/  LDL.LU.64 R8, [R1+0x2a10] ;  /* 0x002a100001087983 */ /* 0x000eac0000300a00 */
[----:B---3--:R0:W-:Y:S04]  /*d7510*/  @P5 STG.E.U8 desc[UR6][R20.64], R19 ;  /* 0x0000001314005986 */ /* 0x0081e8000c101106 */
[----:B0-----:R-:W3:Y:S01]  /*d7520*/  LDL.LU.64 R20, [R1+0x32d0] ;  /* 0x0032d00001147983 */ /* 0x001ee20000300a00 */
[----:B------:R-:W-:-:S02]  /*d7530*/  LOP3.LUT P5, RZ, R18, 0x4000, RZ, 0xc0, !PT ;  /* 0x0000400012ff7812 */ /* 0x000fc400078ac0ff */
[----:B------:R-:W-:-:S11]  /*d7540*/  PRMT R19, R15, 0x7772, RZ ;  /* 0x000077720f137816 */ /* 0x000fd600000000ff */
[----:B---3--:R0:W-:Y:S04]  /*d7550*/  @P5 STG.E.U8 desc[UR6][R20.64], R19 ;  /* 0x0000001314005986 */ /* 0x0081e8000c101106 */
[----:B0-----:R-:W3:Y:S01]  /*d7560*/  LDL.LU.64 R20, [R1+0x32c8] ;  /* 0x0032c80001147983 */ /* 0x001ee20000300a00 */
[----:B------:R-:W-:Y:S02]  /*d7570*/  LOP3.LUT P5, RZ, R18, 0x2000, RZ, 0xc0, !PT ;  /* 0x0000200012ff7812 */ /* 0x000fe400078ac0ff */
[----:B------:R-:W-:Y:S02]  /*d7580*/  PRMT R19, R15, 0x7773, RZ ;  /* 0x000077730f137816 */ /* 0x000fe400000000ff */
[C---:B------:R-:W-:Y:S01]  /*d7590*/  LOP3.LUT P6, RZ, R17.reuse, 0x20000000, RZ, 0xc0, !PT ;  /* 0x2000000011ff7812 */ /* 0x040fe200078cc0ff */
[----:B------:R-:W2:Y:S01]  /*d75a0*/  LDL.LU R15, [R1+0x32c0] ;  /* 0x0032c000010f7983 */ /* 0x000ea20000300800 */
[----:B------:R-:W-:-:S02]  /*d75b0*/  LOP3.LUT P4, RZ, R17, 0x40000000, RZ, 0xc0, !PT ;  /* 0x4000000011ff7812 */ /* 0x000fc4000788c0ff */
[----:B------:R-:W-:Y:S02]  /*d75c0*/  LOP3.LUT P3, RZ, R17, 0x80000000, RZ, 0xc0, !PT ;  /* 0x8000000011ff7812 */ /* 0x000fe4000786c0ff */
[C---:B------:R-:W-:Y:S02]  /*d75d0*/  LOP3.LUT P2, RZ, R16.reuse, 0x1, RZ, 0xc0, !PT ;  /* 0x0000000110ff7812 */ /* 0x040fe4000784c0ff */
[C---:B------:R-:W-:Y:S02]  /*d75e0*/  LOP3.LUT P1, RZ, R16.reuse, 0x2, RZ, 0xc0, !PT ;  /* 0x0000000210ff7812 */ /* 0x040fe4000782c0ff */
[----:B------:R-:W-:Y:S01]  /*d75f0*/  LOP3.LUT P0, RZ, R16, 0x4, RZ, 0xc0, !PT ;  /* 0x0000000410ff7812 */ /* 0x000fe2000780c0ff */
[----:B---3--:R0:W-:Y:S01]  /*d7600*/  @P5 STG.E.U8 desc[UR6][R20.64], R19 ;  /* 0x0000001314005986 */ /* 0x0081e2000c101106 */
        /* <DEDUP_REMOVED lines=18> */
[----:B----4-:R2:W-:Y:S02]  /*d7730*/  @P1 STG.E.U8 desc[UR6][R4.64], R19 ;  /* 0x0000001304001986 */ /* 0x0105e4000c101106 */
[----:B--2---:R-:W-:-:S05]  /*d7740*/  PRMT R19, R14, 0x7770, RZ ;  /* 0x000077700e137816 */ /* 0x004fca00000000ff */
        /* <DEDUP_REMOVED lines=37> */
[----:B------:R-:W3:Y:S01]  /*d79a0*/  LDL.LU.64 R22, [R1+0x2978] ;  /* 0x0029780001167983 */ /* 0x000ee20000300a00 */
[----:B------:R-:W-:Y:S02]  /*d79b0*/  LOP3.LUT R18, R18, 0xfffffeff, RZ, 0xc0, !PT ;  /* 0xfffffeff12127812 */ /* 0x000fe400078ec0ff */
[C---:B------:R-:W-:Y:S02]  /*d79c0*/  LOP3.LUT P2, RZ, R16.reuse, 0x10, RZ, 0xc0, !PT ;  /* 0x0000001010ff7812 */ /* 0x040fe4000784c0ff */
[----:B------:R-:W-:Y:S02]  /*d79d0*/  LOP3.LUT P1, RZ, R16, 0x20, RZ, 0xc0, !PT ;  /* 0x0000002010ff7812 */ /* 0x000fe4000782c0ff */
[----:B------:R-:W-:-:S05]  /*d79e0*/  PRMT R19, R14, 0x7772, RZ ;  /* 0x000077720e137816 */ /* 0x000fca00000000ff */
[----:B------:R-:W-:Y:S02]  /*d79f0*/  @P5 LOP3.LUT R18, R18, 0x100, RZ, 0xfc, !PT ;  /* 0x0000010012125812 */ /* 0x000fe400078efcff */
[C---:B------:R-:W-:Y:S02]  /*d7a00*/  LOP3.LUT P5, RZ, R16.reuse, 0x100, RZ, 0xc0, !PT ;  /* 0x0000010010ff7812 */ /* 0x040fe400078ac0ff */
[----:B------:R-:W-:Y:S01]  /*d7a10*/  LOP3.LUT P0, RZ, R16, 0x40, RZ, 0xc0, !PT ;  /* 0x0000004010ff7812 */ /* 0x000fe2000780c0ff */
[----:B------:R0:W-:Y:S01]  /*d7a20*/  @P2 STG.E.U8 desc[UR6][R12.64], R19 ;  /* 0x000000130c002986 */ /* 0x0001e2000c101106 */
[----:B------:R-:W-:Y:S02]  /*d7a30*/  LOP3.LUT R18, R18, 0xfffffdff, RZ, 0xc0, !PT ;  /* 0xfffffdff12127812 */ /* 0x000fe400078ec0ff */
[----:B0-----:R-:W-:-:S07]  /*d7a40*/  PRMT R19, R14, 0x7773, RZ ;  /* 0x000077730e137816 */ /* 0x001fce00000000ff */
[----:B------:R-:W-:Y:S01]  /*d7a50*/  @P5 LOP3.LUT R18, R18, 0x200, RZ, 0xfc, !PT ;  /* 0x0000020012125812 */ /* 0x000fe200078efcff */
[----:B------:R-:W3:Y:S01]  /*d7a60*/  LDL.LU R14, [R1+0x1f0] ;  /* 0x0001f000010e7983 */ /* 0x000ee20000300800 */
[----:B------:R-:W-:-:S03]  /*d7a70*/  LOP3.LUT P5, RZ, R16, 0x80, RZ, 0xc0, !PT ;  /* 0x0000008010ff7812 */ /* 0x000fc600078ac0ff */
[----:B----4-:R0:W-:Y:S04]  /*d7a80*/  @P1 STG.E.U8 desc[UR6][R26.64], R19 ;  /* 0x000000131a001986 */ /* 0x0101e8000c101106 */
[----:B------:R-:W4:Y:S04]  /*d7a90*/  LDL.LU.64 R10, [R1+0x2970] ;  /* 0x00297000010a7983 */ /* 0x000f280000300a00 */
[----:B------:R-:W4:Y:S01]  /*d7aa0*/  LDL.LU.64 R24, [R1+0x29a8] ;  /* 0x0029a80001187983 */ /* 0x000f220000300a00 */
[----:B0-----:R-:W-:-:S03]  /*d7ab0*/  PRMT R19, R0, 0x7770, RZ ;  /* 0x0000777000137816 */ /* 0x001fc600000000ff */
[----:B------:R-:W4:Y:S04]  /*d7ac0*/  LDL.LU.64 R12, [R1+0x29d0] ;  /* 0x0029d000010c7983 */ /* 0x000f280000300a00 */
[----:B------:R0:W-:Y:S04]  /*d7ad0*/  @P0 STG.E.U8 desc[UR6][R28.64], R19 ;  /* 0x000000131c000986 */ /* 0x0001e8000c101106 */
[----:B------:R-:W4:Y:S01]  /*d7ae0*/  LDL.LU.64 R26, [R1+0x29c8] ;  /* 0x0029c800011a7983 */ /* 0x000f220000300a00 */
[----:B0-----:R-:W-:-:S03]  /*d7af0*/  PRMT R19, R0, 0x7771, RZ ;  /* 0x0000777100137816 */ /* 0x001fc600000000ff */
[----:B------:R-:W4:Y:S04]  /*d7b00*/  LDL.LU.64 R28, [R1+0x2968] ;  /* 0x00296800011c7983 */ /* 0x000f280000300a00 */
[----:B------:R0:W-:Y:S01]  /*d7b10*/  @P5 STG.E.U8 desc[UR6][R2.64], R19 ;  /* 0x0000001302005986 */ /* 0x0001e2000c101106 */
[----:B------:R-:W-:Y:S02]  /*d7b20*/  LOP3.LUT P5, RZ, R18, 0x200, RZ, 0xc0, !PT ;  /* 0x0000020012ff7812 */ /* 0x000fe400078ac0ff */
[----:B0-----:R-:W-:Y:S01]  /*d7b30*/  PRMT R19, R0, 0x7772, RZ ;  /* 0x0000777200137816 */ /* 0x001fe200000000ff */
[----:B------:R-:W4:Y:S10]  /*d7b40*/  LDL.LU.64 R2, [R1+0x2960] ;  /* 0x0029600001027983 */ /* 0x000f340000300a00 */
[----:B------:R0:W-:Y:S01]  /*d7b50*/  @P5 STG.E.U8 desc[UR6][R4.64], R19 ;  /* 0x0000001304005986 */ /* 0x0001e2000c101106 */
[----:B------:R-:W-:-:S02]  /*d7b60*/  LOP3.LUT P5, RZ, R18, 0x100, RZ, 0xc0, !PT ;  /* 0x0000010012ff7812 */ /* 0x000fc400078ac0ff */
[----:B0-----:R-:W-:Y:S01]  /*d7b70*/  PRMT R19, R0, 0x7773, RZ ;  /* 0x0000777300137816 */ /* 0x001fe200000000ff */
[----:B------:R-:W4:Y:S10]  /*d7b80*/  LDL.LU.64 R4, [R1+0x2958] ;  /* 0x0029580001047983 */ /* 0x000f340000300a00 */
[----:B--2---:R0:W-:Y:S01]  /*d7b90*/  @P5 STG.E.U8 desc[UR6][R8.64], R19 ;  /* 0x0000001308005986 */ /* 0x0041e2000c101106 */
[----:B------:R-:W-:-:S02]  /*d7ba0*/  LOP3.LUT P5, RZ, R18, 0x80, RZ, 0xc0, !PT ;  /* 0x0000008012ff7812 */ /* 0x000fc400078ac0ff */
[----:B0-----:R-:W-:Y:S01]  /*d7bb0*/  PRMT R19, R7, 0x7770, RZ ;  /* 0x0000777007137816 */ /* 0x001fe200000000ff */
[----:B------:R-:W2:Y:S10]  /*d7bc0*/  LDL.LU.64 R8, [R1+0x2950] ;  /* 0x0029500001087983 */ /* 0x000eb40000300a00 */
        /* <DEDUP_REMOVED lines=35> */
[----:B------:R-:W3:Y:S04]  /*d7e00*/  LDL.LU R15, [R1+0x32a8] ;  /* 0x0032a800010f7983 */ /* 0x000ee80000300800 */
[----:B--2---:R0:W-:Y:S04]  /*d7e10*/  @P0 STG.E.U8 desc[UR6][R8.64], R19 ;  /* 0x0000001308000986 */ /* 0x0041e8000c101106 */
[----:B------:R-:W2:Y:S04]  /*d7e20*/  LDL.LU.64 R4, [R1+0x2948] ;  /* 0x0029480001047983 */ /* 0x000ea80000300a00 */
[----:B0-----:R-:W4:Y:S04]  /*d7e30*/  LDL.LU.64 R8, [R1+0x2940] ;  /* 0x0029400001087983 */ /* 0x001f280000300a00 */
[----:B------:R-:W4:Y:S04]  /*d7e40*/  LDL.LU.64 R26, [R1+0x29a0] ;  /* 0x0029a000011a7983 */ /* 0x000f280000300a00 */
[----:B------:R-:W2:Y:S01]  /*d7e50*/  LDL.LU R7, [R1+0x1f4] ;  /* 0x0001f40001077983 */ /* 0x000ea20000300800 */
[----:B------:R-:W-:-:S02]  /*d7e60*/  LOP3.LUT R17, R17, 0xfbffffff, RZ, 0xc0, !PT ;  /* 0xfbffffff11117812 */ /* 0x000fc400078ec0ff */
[----:B------:R-:W-:Y:S01]  /*d7e70*/  LOP3.LUT R18, R18, 0xfffffffe, RZ, 0xc0, !PT ;  /* 0xfffffffe12127812 */ /* 0x000fe200078ec0ff */
[----:B------:R-:W4:Y:S01]  /*d7e80*/  LDL.LU.64 R28, [R1+0x2998] ;  /* 0x00299800011c7983 */ /* 0x000f220000300a00 */
[C---:B------:R-:W-:Y:S02]  /*d7e90*/  LOP3.LUT P3, RZ, R16.reuse, 0x400000, RZ, 0xc0, !PT ;  /* 0x0040000010ff7812 */ /* 0x040fe4000786c0ff */
[C---:B------:R-:W-:Y:S01]  /*d7ea0*/  LOP3.LUT P2, RZ, R16.reuse, 0x800000, RZ, 0xc0, !PT ;  /* 0x0080000010ff7812 */ /* 0x040fe2000784c0ff */
[----:B------:R-:W4:Y:S01]  /*d7eb0*/  LDL.LU.64 R2, [R1+0x2990] ;  /* 0x0029900001027983 */ /* 0x000f220000300a00 */
[C---:B------:R-:W-:Y:S02]  /*d7ec0*/  LOP3.LUT P1, RZ, R16.reuse, 0x1000000, RZ, 0xc0, !PT ;  /* 0x0100000010ff7812 */ /* 0x040fe4000782c0ff */
[----:B------:R-:W-:Y:S01]  /*d7ed0*/  LOP3.LUT P0, RZ, R16, 0x2000000, RZ, 0xc0, !PT ;  /* 0x0200000010ff7812 */ /* 0x000fe2000780c0ff */
[----:B------:R-:W4:Y:S01]  /*d7ee0*/  LDL.LU R14, [R1+0x1d4] ;  /* 0x0001d400010e7983 */ /* 0x000f220000300800 */
[----:B---3--:R-:W-:-:S13]  /*d7ef0*/  LOP3.LUT P5, RZ, R15, 0x4, RZ, 0xc0, !PT ;  /* 0x000000040fff7812 */ /* 0x008fda00078ac0ff */
        /* <DEDUP_REMOVED lines=26> */
[----:B----4-:R0:W-:Y:S04]  /*d80a0*/  @P2 STG.E.U8 desc[UR6][R8.64], R16 ;  /* 0x0000001008002986 */ /* 0x0101e8000c101106 */
[----:B0-----:R-:W3:Y:S04]  /*d80b0*/  LDL.LU.64 R8, [R1+0x29e0] ;  /* 0x0029e00001087983 */ /* 0x001ee80000300a00 */
[----:B------:R-:W4:Y:S01]  /*d80c0*/  LDL.LU R23, [R1+0x1f8] ;  /* 0x0001f80001177983 */ /* 0x000f220000300800 */
[----:B------:R-:W-:-:S05]  /*d80d0*/  PRMT R16, R7, 0x7772, RZ ;  /* 0x0000777207107816 */ /* 0x000fca00000000ff */
[----:B------:R0:W-:Y:S02]  /*d80e0*/  @P1 STG.E.U8 desc[UR6][R26.64], R16 ;  /* 0x000000101a001986 */ /* 0x0001e4000c101106 */
[----:B0-----:R-:W-:-:S05]  /*d80f0*/  PRMT R16, R7, 0x7773, RZ ;  /* 0x0000777307107816 */ /* 0x001fca00000000ff */
[----:B------:R-:W-:Y:S04]  /*d8100*/  @P0 STG.E.U8 desc[UR6][R28.64], R16 ;  /* 0x000000101c000986 */ /* 0x000fe8000c101106 */
[----:B----4-:R0:W-:Y:S04]  /*d8110*/  STL [R1+0x32a0], R23 ;  /* 0x0032a01701007387 */ /* 0x0101e80000100800 */
[----:B0-----:R-:W4:Y:S04]  /*d8120*/  LDL.LU.64 R22, [R1+0x29d8] ;  /* 0x0029d80001167983 */ /* 0x001f280000300a00 */
[----:B------:R-:W4:Y:S01]  /*d8130*/  LDL.LU.64 R20, [R1+0x2928] ;  /* 0x0029280001147983 */ /* 0x000f220000300a00 */
[----:B------:R-:W-:-:S05]  /*d8140*/  PRMT R16, R14, 0x7770, RZ ;  /* 0x000077700e107816 */ /* 0x000fca00000000ff */
[----:B------:R0:W-:Y:S01]  /*d8150*/  @P5 STG.E.U8 desc[UR6][R2.64], R16 ;  /* 0x0000001002005986 */ /* 0x0001e2000c101106 */
[----:B------:R-:W-:Y:S02]  /*d8160*/  LOP3.LUT P5, RZ, R18, 0x2, RZ, 0xc0, !PT ;  /* 0x0000000212ff7812 */ /* 0x000fe400078ac0ff */
[----:B0-----:R-:W-:-:S11]  /*d8170*/  PRMT R16, R14, 0x7771, RZ ;  /* 0x000077710e107816 */ /* 0x001fd600000000ff */
[----:B--2---:R0:W-:Y:S01]  /*d8180*/  @P5 STG.E.U8 desc[UR6][R4.64], R16 ;  /* 0x0000001004005986 */ /* 0x0041e2000c101106 */
[----:B------:R-:W-:Y:S02]  /*d8190*/  LOP3.LUT P5, RZ, R18, 0x1, RZ, 0xc0, !PT ;  /* 0x0000000112ff7812 */ /* 0x000fe400078ac0ff */
[----:B0-----:R-:W-:-:S11]  /*d81a0*/  PRMT R16, R14, 0x7772, RZ ;  /* 0x000077720e107816 */ /* 0x001fd600000000ff */
[----:B---3--:R0:W-:Y:S01]  /*d81b0*/  @P5 STG.E.U8 desc[UR6][R8.64], R16 ;  /* 0x0000001008005986 */ /* 0x0081e2000c101106 */
[C---:B------:R-:W-:Y:S02]  /*d81c0*/  LOP3.LUT P5, RZ, R17.reuse, 0x80000000, RZ, 0xc0, !PT ;  /* 0x8000000011ff7812 */ /* 0x040fe400078ac0ff */
[----:B0-----:R-:W-:Y:S01]  /*d81d0*/  PRMT R16, R14, 0x7773, RZ ;  /* 0x000077730e107816 */ /* 0x001fe200000000ff */
[----:B----4-:R0:W-:Y:S04]  /*d81e0*/  STL.64 [R1+0x3298], R20 ;  /* 0x0032981401007387 */ /* 0x0101e80000100a00 */
[----:B0-----:R-:W2:Y:S04]  /*d81f0*/  LDL.LU.64 R20, [R1+0x2938] ;  /* 0x0029380001147983 */ /* 0x001ea80000300a00 */
[----:B------:R-:W3:Y:S04]  /*d8200*/  LDL.LU.64 R10, [R1+0x2920] ;  /* 0x00292000010a7983 */ /* 0x000ee80000300a00 */
        /* <DEDUP_REMOVED lines=8> */
[----:B------:R-:W3:Y:S04]  /*d8290*/  LDL.LU.64 R18, [R1+0x2930] ;  /* 0x0029300001127983 */ /* 0x000ee80000300a00 */
[----:B------:R-:W4:Y:S04]  /*d82a0*/  LDL.LU.64 R8, [R1+0x28e0] ;  /* 0x0028e00001087983 */ /* 0x000f280000300a00 */
[----:B------:R-:W4:Y:S04]  /*d82b0*/  LDL.LU R14, [R1+0x32a4] ;  /* 0x0032a400010e7983 */ /* 0x000f280000300800 */
[----:B------:R0:W-:Y:S04]  /*d82c0*/  @P5 STG.E.U8 desc[UR6][R22.64], R16 ;  /* 0x0000001016005986 */ /* 0x0001e8000c101106 */
[----:B0-----:R-:W2:Y:S01]  /*d82d0*/  LDL.LU R23, [R1+0x32a0] ;  /* 0x0032a00001177983 */ /* 0x001ea20000300800 */
[----:B------:R-:W-:-:S02]  /*d82e0*/  LOP3.LUT P5, RZ, R17, 0x40000000, RZ, 0xc0, !PT ;  /* 0x4000000011ff7812 */ /* 0x000fc400078ac0ff */
[----:B--2---:R-:W-:-:S11]  /*d82f0*/  PRMT R16, R23, 0x7770, RZ ;  /* 0x0000777017107816 */ /* 0x004fd600000000ff */
[----:B------:R0:W-:Y:S04]  /*d8300*/  @P5 STG.E.U8 desc[UR6][R20.64], R16 ;  /* 0x0000001014005986 */ /* 0x0001e8000c101106 */
        /* <DEDUP_REMOVED lines=17> */
[----:B----4-:R-:W-:-:S11]  /*d8420*/  PRMT R16, R0, 0x7770, RZ ;  /* 0x0000777000107816 */ /* 0x010fd600000000ff */
        /* <DEDUP_REMOVED lines=28> */
[----:B------:R-:W4:Y:S04]  /*d85f0*/  LDL.LU R7, [R1+0x1a0] ;  /* 0x0001a00001077983 */ /* 0x000f280000300800 */
        /* <DEDUP_REMOVED lines=29> */
[----:B------:R-:W4:Y:S04]  /*d87d0*/  LDL.LU.64 R22, [R1+0x27d8] ;  /* 0x0027d80001167983 */ /* 0x000f280000300a00 */
        /* <DEDUP_REMOVED lines=33> */
[C---:B------:R-:W-:Y:S02]  /*d89f0*/  LOP3.LUT P6, RZ, R15.reuse, 0x400000, RZ, 0xc0, !PT ;  /* 0x004000000fff7812 */ /* 0x040fe400078cc0ff */
[C---:B------:R-:W-:Y:S02]  /*d8a00*/  LOP3.LUT P4, RZ, R15.reuse, 0x800000, RZ, 0xc0, !PT ;  /* 0x008000000fff7812 */ /* 0x040fe4000788c0ff */
[----:B------:R-:W-:-:S02]  /*d8a10*/  LOP3.LUT P3, RZ, R15, 0x1000000, RZ, 0xc0, !PT ;  /* 0x010000000fff7812 */ /* 0x000fc4000786c0ff */
[C---:B------:R-:W-:Y:S02]  /*d8a20*/  LOP3.LUT P2, RZ, R15.reuse, 0x2000000, RZ, 0xc0, !PT ;  /* 0x020000000fff7812 */ /* 0x040fe4000784c0ff */
[C---:B------:R-:W-:Y:S02]  /*d8a30*/  LOP3.LUT P1, RZ, R15.reuse, 0x4000000, RZ, 0xc0, !PT ;  /* 0x040000000fff7812 */ /* 0x040fe4000782c0ff */
[----:B------:R-:W-:Y:S02]  /*d8a40*/  LOP3.LUT P0, RZ, R15, 0x8000000, RZ, 0xc0, !PT ;  /* 0x080000000fff7812 */ /* 0x000fe4000780c0ff */
[----:B----4-:R-:W-:-:S05]  /*d8a50*/  PRMT R16, R7, 0x7770, RZ ;  /* 0x0000777007107816 */ /* 0x010fca00000000ff */
        /* <DEDUP_REMOVED lines=17> */
[----:B------:R-:W4:Y:S04]  /*d8b70*/  LDL.LU R14, [R1+0x3280] ;  /* 0x00328000010e7983 */ /* 0x000f280000300800 */
        /* <DEDUP_REMOVED lines=123> */
[----:B------:R-:W4:Y:S04]  /*d9330*/  LDL.LU R0, [R1] ;  /* 0x0000000001007983 */ /* 0x000f280000300800 */
        /* <DEDUP_REMOVED lines=34> */
[C---:B------:R-:W-:Y:S02]  /*d9560*/  LOP3.LUT P0, RZ, R14.reuse, 0x40000, RZ, 0xc0, !PT ;  /* 0x000400000eff7812 */ /* 0x040fe4000780c0ff */
        /* <DEDUP_REMOVED lines=39> */
[----:B------:R-:W-:Y:S02]  /*d97e0*/  LOP3.LUT P2, RZ, R14, 0x80000000, RZ, 0xc0, !PT ;  /* 0x800000000eff7812 */ /* 0x000fe4000784c0ff */
        /* <DEDUP_REMOVED lines=16> */
[C---:B0-----:R-:W-:Y:S02]  /*d98f0*/  PRMT R15, R7.reuse, 0x7770, RZ ;  /* 0x00007770070f7816 */ /* 0x041fe400000000ff */
[----:B------:R-:W4:Y:S04]  /*d9900*/  LDL.LU.64 R26, [R1+0x2120] ;  /* 0x00212000011a7983 */ /* 0x000f280000300a00 */
        /* <DEDUP_REMOVED lines=8> */
[----:B------:R-:W3:Y:S04]  /*d9990*/  LDL.LU.64 R24, [R1+0x2180] ;  /* 0x0021800001187983 */ /* 0x000ee80000300a00 */
[----:B0-----:R-:W4:Y:S01]  /*d99a0*/  LDL.LU R8, [R1+0x198] ;  /* 0x0001980001087983 */ /* 0x001f220000300800 */
[----:B------:R-:W-:-:S02]  /*d99b0*/  LOP3.LUT P3, RZ, R0, 0x4, RZ, 0xc0, !PT ;  /* 0x0000000400ff7812 */ /* 0x000fc4000786c0ff */
[----:B------:R-:W-:Y:S01]  /*d99c0*/  LOP3.LUT P2, RZ, R0, 0x8, RZ, 0xc0, !PT ;  /* 0x0000000800ff7812 */ /* 0x000fe2000784c0ff */
[----:B------:R-:W3:Y:S04]  /*d99d0*/  LDL.LU.64 R12, [R1+0x2178] ;  /* 0x00217800010c7983 */ /* 0x000ee80000300a00 */
[----:B------:R-:W3:Y:S04]  /*d99e0*/  LDL.LU.64 R28, [R1+0x2170] ;  /* 0x00217000011c7983 */ /* 0x000ee80000300a00 */
[----:B------:R-:W3:Y:S04]  /*d99f0*/  LDL.LU.64 R2, [R1+0x2118] ;  /* 0x0021180001027983 */ /* 0x000ee80000300a00 */
[----:B------:R-:W3:Y:S01]  /*d9a00*/  LDL.LU R9, [R1+0x1bc] ;  /* 0x0001bc0001097983 */ /* 0x000ee20000300800 */
[----:B----4-:R-:W-:-:S05]  /*d9a10*/  PRMT R15, R8, 0x7770, RZ ;  /* 0x00007770080f7816 */ /* 0x010fca00000000ff */
[----:B------:R0:W-:Y:S02]  /*d9a20*/  @P3 STG.E.U8 desc[UR6][R26.64], R15 ;  /* 0x0000000f1a003986 */ /* 0x0001e4000c101106 */
[----:B0-----:R-:W-:-:S05]  /*d9a30*/  PRMT R15, R8, 0x7771, RZ ;  /* 0x00007771080f7816 */ /* 0x001fca00000000ff */
[----:B--2---:R0:W-:Y:S04]  /*d9a40*/  @P2 STG.E.U8 desc[UR6][R4.64], R15 ;  /* 0x0000000f04002986 */ /* 0x0041e8000c101106 */
[----:B0-----:R-:W2:Y:S04]  /*d9a50*/  LDL.LU.64 R4, [R1+0x20e8] ;  /* 0x0020e80001047983 */ /* 0x001ea80000300a00 */
[----:B------:R-:W4:Y:S01]  /*d9a60*/  LDL.LU R27, [R1+0x19c] ;  /* 0x00019c00011b7983 */ /* 0x000f220000300800 */
        /* <DEDUP_REMOVED lines=16> */
[----:B----4-:R0:W-:Y:S04]  /*d9b70*/  STL [R1+0x3258], R27 ;  /* 0x0032581b01007387 */ /* 0x0101e80000100800 */
[----:B0-----:R-:W4:Y:S04]  /*d9b80*/  LDL.LU.64 R26, [R1+0x20e0] ;  /* 0x0020e000011a7983 */ /* 0x001f280000300a00 */
[----:B------:R-:W4:Y:S01]  /*d9b90*/  LDL.LU.64 R18, [R1+0x2070] ;  /* 0x0020700001127983 */ /* 0x000f220000300a00 */
[----:B------:R-:W-:-:S04]  /*d9ba0*/  LOP3.LUT R14, R14, 0x7fffffff, RZ, 0xc0, !PT ;  /* 0x7fffffff0e0e7812 */ /* 0x000fc800078ec0ff */
[----:B------:R-:W-:Y:S02]  /*d9bb0*/  @P5 LOP3.LUT R14, R14, 0x80000000, RZ, 0xfc, !PT ;  /* 0x800000000e0e5812 */ /* 0x000fe400078efcff */
        /* <DEDUP_REMOVED lines=8> */
[----:B---3--:R0:W-:Y:S02]  /*d9c40*/  @P1 STG.E.U8 desc[UR6][R24.64], R15 ;  /* 0x0000000f18001986 */ /* 0x0081e4000c101106 */
        /* <DEDUP_REMOVED lines=11> */
[----:B--2---:R0:W-:Y:S01]  /*d9d00*/  @P5 STG.E.U8 desc[UR6][R4.64], R15 ;  /* 0x0000000f04005986 */ /* 0x0041e2000c101106 */
        /* <DEDUP_REMOVED lines=9> */
[----:B------:R-:W4:Y:S04]  /*d9da0*/  LDL.LU R7, [R1+0x160] ;  /* 0x0001600001077983 */ /* 0x000f280000300800 */
[----:B------:R-:W4:Y:S04]  /*d9db0*/  LDL.LU.64 R12, [R1+0x1ed8] ;  /* 0x001ed800010c7983 */ /* 0x000f280000300a00 */
[----:B------:R-:W4:Y:S04]  /*d9dc0*/  LDL.LU.64 R28, [R1+0x1e68] ;  /* 0x001e6800011c7983 */ /* 0x000f280000300a00 */
[----:B------:R-:W4:Y:S04]  /*d9dd0*/  LDL.LU.64 R2, [R1+0x1e48] ;  /* 0x001e480001027983 */ /* 0x000f280000300a00 */
[----:B------:R-:W3:Y:S04]  /*d9de0*/  LDL.LU.64 R16, [R1+0x2090] ;  /* 0x0020900001107983 */ /* 0x000ee80000300a00 */
[----:B------:R-:W4:Y:S04]  /*d9df0*/  LDL.LU.64 R4, [R1+0x1e18] ;  /* 0x001e180001047983 */ /* 0x000f280000300a00 */
[----:B------:R-:W4:Y:S04]  /*d9e00*/  LDL.LU R9, [R1+0x325c] ;  /* 0x00325c0001097983 */ /* 0x000f280000300800 */
[----:B------:R0:W-:Y:S04]  /*d9e10*/  @P5 STG.E.U8 desc[UR6][R26.64], R15 ;  /* 0x0000000f1a005986 */ /* 0x0001e8000c101106 */
[----:B0-----:R-:W2:Y:S01]  /*d9e20*/  LDL.LU R27, [R1+0x3258] ;  /* 0x00325800011b7983 */ /* 0x001ea20000300800 */
[----:B------:R-:W-:-:S03]  /*d9e30*/  LOP3.LUT P5, RZ, R14, 0x40000000, RZ, 0xc0, !PT ;  /* 0x400000000eff7812 */ /* 0x000fc600078ac0ff */
[----:B------:R-:W4:Y:S01]  /*d9e40*/  LDL.LU R26, [R1+0x4] ;  /* 0x00000400011a7983 */ /* 0x000f220000300800 */
[----:B--2---:R-:W-:-:S09]  /*d9e50*/  PRMT R15, R27, 0x7770, RZ ;  /* 0x000077701b0f7816 */ /* 0x004fd200000000ff */
        /* <DEDUP_REMOVED lines=60> */
[----:B------:R-:W-:Y:S02]  /*da220*/  LOP3.LUT R14, R14, 0xfeffffff, RZ, 0xc0, !PT ;  /* 0xfeffffff0e0e7812 */ /* 0x000fe400078ec0ff */
[----:B------:R-:W-:-:S09]  /*da230*/  PRMT R15, R7, 0x7773, RZ ;  /* 0x00007773070f7816 */ /* 0x000fd200000000ff */
[----:B------:R-:W-:Y:S02]  /*da240*/  @P5 LOP3.LUT R14, R14, 0x1000000, RZ, 0xfc, !PT ;  /* 0x010000000e0e5812 */ /* 0x000fe400078efcff */
[----:B------:R-:W-:Y:S02]  /*da250*/  LOP3.LUT P5, RZ, R0, 0x4000000, RZ, 0xc0, !PT ;  /* 0x0400000000ff7812 */ /* 0x000fe400078ac0ff */
[----:B------:R-:W-:Y:S02]  /*da260*/  LOP3.LUT R14, R14, 0xfdffffff, RZ, 0xc0, !PT ;  /* 0xfdffffff0e0e7812 */ /* 0x000fe400078ec0ff */
[C---:B------:R-:W-:Y:S02]  /*da270*/  LOP3.LUT P1, RZ, R0.reuse, 0x800000, RZ, 0xc0, !PT ;  /* 0x0080000000ff7812 */ /* 0x040fe4000782c0ff */
[----:B------:R-:W-:-:S07]  /*da280*/  LOP3.LUT P0, RZ, R0, 0x1000000, RZ, 0xc0, !PT ;  /* 0x0100000000ff7812 */ /* 0x000fce000780c0ff */
[----:B------:R-:W-:Y:S02]  /*da290*/  @P5 LOP3.LUT R14, R14, 0x2000000, RZ, 0xfc, !PT ;  /* 0x020000000e0e5812 */ /* 0x000fe400078efcff */
[----:B------:R-:W-:Y:S01]  /*da2a0*/  LOP3.LUT P5, RZ, R0, 0x2000000, RZ, 0xc0, !PT ;  /* 0x0200000000ff7812 */ /* 0x000fe200078ac0ff */
        /* <DEDUP_REMOVED lines=20> */
[----:B------:R-:W4:Y:S04]  /*da3f0*/  LDL.LU.64 R20, [R1+0x1c70] ;  /* 0x001c700001147983 */ /* 0x000f280000300a00 */
[----:B------:R-:W4:Y:S04]  /*da400*/  LDL.LU R7, [R1+0x168] ;  /* 0x0001680001077983 */ /* 0x000f280000300800 */
        /* <DEDUP_REMOVED lines=12> */
[----:B------:R-:W3:Y:S04]  /*da4d0*/  LDL.LU.64 R2, [R1+0x1bd8] ;  /* 0x001bd80001027983 */ /* 0x000ee80000300a00 */
        /* <DEDUP_REMOVED lines=26> */
[C---:B0-----:R-:W-:Y:S02]  /*da680*/  PRMT R15, R7.reuse, 0x7771, RZ ;  /* 0x00007771070f7816 */ /* 0x041fe400000000ff */
[----:B------:R-:W2:Y:S04]  /*da690*/  LDL.LU.64 R10, [R1+0x1c60] ;  /* 0x001c6000010a7983 */ /* 0x000ea80000300a00 */
[----:B------:R0:W-:Y:S02]  /*da6a0*/  @P4 STG.E.U8 desc[UR6][R24.64], R15 ;  /* 0x0000000f18004986 */ /* 0x0001e4000c101106 */
[----:B0-----:R-:W-:-:S05]  /*da6b0*/  PRMT R15, R7, 0x7772, RZ ;  /* 0x00007772070f7816 */ /* 0x001fca00000000ff */
[----:B---3--:R0:W-:Y:S02]  /*da6c0*/  @P3 STG.E.U8 desc[UR6][R12.64], R15 ;  /* 0x0000000f0c003986 */ /* 0x0081e4000c101106 */
[----:B0-----:R-:W-:-:S05]  /*da6d0*/  PRMT R15, R7, 0x7773, RZ ;  /* 0x00007773070f7816 */ /* 0x001fca00000000ff */
[----:B------:R0:W-:Y:S02]  /*da6e0*/  @P2 STG.E.U8 desc[UR6][R28.64], R15 ;  /* 0x0000000f1c002986 */ /* 0x0001e4000c101106 */
[----:B0-----:R-:W-:-:S05]  /*da6f0*/  PRMT R15, R8, 0x7770, RZ ;  /* 0x00007770080f7816 */ /* 0x001fca00000000ff */
[----:B------:R0:W-:Y:S04]  /*da700*/  @P1 STG.E.U8 desc[UR6][R2.64], R15 ;  /* 0x0000000f02001986 */ /* 0x0001e8000c101106 */
[----:B0-----:R-:W3:Y:S01]  /*da710*/  LDL.LU.64 R2, [R1+0x1c58] ;  /* 0x001c580001027983 */ /* 0x001ee20000300a00 */
[C---:B------:R-:W-:Y:S02]  /*da720*/  LOP3.LUT P0, RZ, R26.reuse, 0x80, RZ, 0xc0, !PT ;  /* 0x000000801aff7812 */ /* 0x040fe4000780c0ff */
[----:B------:R-:W-:Y:S01]  /*da730*/  LOP3.LUT P3, RZ, R26, 0x100, RZ, 0xc0, !PT ;  /* 0x000001001aff7812 */ /* 0x000fe2000786c0ff */
[----:B------:R-:W4:Y:S01]  /*da740*/  LDL.LU.64 R12, [R1+0x1c50] ;  /* 0x001c5000010c7983 */ /* 0x000f220000300a00 */
[----:B------:R-:W-:Y:S02]  /*da750*/  PRMT R15, R8, 0x7771, RZ ;  /* 0x00007771080f7816 */ /* 0x000fe400000000ff */
[----:B------:R-:W-:-:S07]  /*da760*/  LOP3.LUT P2, RZ, R26, 0x200, RZ, 0xc0, !PT ;  /* 0x000002001aff7812 */ /* 0x000fce000784c0ff */
[----:B------:R0:W-:Y:S02]  /*da770*/  @P0 STG.E.U8 desc[UR6][R4.64], R15 ;  /* 0x0000000f04000986 */ /* 0x0001e4000c101106 */
[C---:B0-----:R-:W-:Y:S02]  /*da780*/  PRMT R15, R8.reuse, 0x7772, RZ ;  /* 0x00007772080f7816 */ /* 0x041fe400000000ff */
[----:B------:R-:W4:Y:S04]  /*da790*/  LDL.LU.64 R4, [R1+0x1c10] ;  /* 0x001c100001047983 */ /* 0x000f280000300a00 */
[----:B------:R-:W4:Y:S04]  /*da7a0*/  LDL.LU.64 R24, [R1+0x1bd0] ;  /* 0x001bd00001187983 */ /* 0x000f280000300a00 */
[----:B------:R-:W4:Y:S04]  /*da7b0*/  LDL.LU.64 R28, [R1+0x1bc8] ;  /* 0x001bc800011c7983 */ /* 0x000f280000300a00 */
[----:B------:R-:W4:Y:S04]  /*da7c0*/  LDL.LU R0, [R1+0x170] ;  /* 0x0001700001007983 */ /* 0x000f280000300800 */
[----:B--2---:R0:W-:Y:S02]  /*da7d0*/  @P3 STG.E.U8 desc[UR6][R10.64], R15 ;  /* 0x0000000f0a003986 */ /* 0x0041e4000c101106 */
[----:B0-----:R-:W-:-:S05]  /*da7e0*/  PRMT R15, R8, 0x7773, RZ ;  /* 0x00007773080f7816 */ /* 0x001fca00000000ff */
[----:B---3--:R0:W-:Y:S04]  /*da7f0*/  @P2 STG.E.U8 desc[UR6][R2.64], R15 ;  /* 0x0000000f02002986 */ /* 0x0081e8000c101106 */
[----:B0-----:R-:W2:Y:S04]  /*da800*/  LDL.LU.64 R2, [R1+0x1b68] ;  /* 0x001b680001027983 */ /* 0x001ea80000300a00 */
[----:B------:R-:W3:Y:S04]  /*da810*/  LDL.LU R7, [R1+0x150] ;  /* 0x0001500001077983 */ /* 0x000ee80000300800 */
        /* <DEDUP_REMOVED lines=25> */
[----:B------:R-:W-:-:S09]  /*da9b0*/  LOP3.LUT P1, RZ, R26, 0x400, RZ, 0xc0, !PT ;  /* 0x000004001aff7812 */ /* 0x000fd2000782c0ff */
[----:B------:R-:W-:Y:S02]  /*da9c0*/  @P5 LOP3.LUT R14, R14, 0x10000, RZ, 0xfc, !PT ;  /* 0x000100000e0e5812 */ /* 0x000fe400078efcff */
[C---:B------:R-:W-:Y:S02]  /*da9d0*/  LOP3.LUT P5, RZ, R26.reuse, 0x2000, RZ, 0xc0, !PT ;  /* 0x000020001aff7812 */ /* 0x040fe400078ac0ff */
[----:B------:R-:W-:Y:S02]  /*da9e0*/  LOP3.LUT P0, RZ, R26, 0x800, RZ, 0xc0, !PT ;  /* 0x000008001aff7812 */ /* 0x000fe4000780c0ff */
[----:B------:R-:W-:Y:S02]  /*da9f0*/  LOP3.LUT R14, R14, 0xfffdffff, RZ, 0xc0, !PT ;  /* 0xfffdffff0e0e7812 */ /* 0x000fe400078ec0ff */
[----:B------:R-:W-:-:S05]  /*daa00*/  PRMT R15, R9, 0x7770, RZ ;  /* 0x00007770090f7816 */ /* 0x000fca00000000ff */
[----:B----4-:R0:W-:Y:S02]  /*daa10*/  @P1 STG.E.U8 desc[UR6][R12.64], R15 ;  /* 0x0000000f0c001986 */ /* 0x0101e4000c101106 */
[----:B------:R-:W-:Y:S02]  /*daa20*/  @P5 LOP3.LUT R14, R14, 0x20000, RZ, 0xfc, !PT ;  /* 0x000200000e0e5812 */ /* 0x000fe400078efcff */
[----:B------:R-:W-:Y:S02]  /*daa30*/  LOP3.LUT P5, RZ, R26, 0x1000, RZ, 0xc0, !PT ;  /* 0x000010001aff7812 */ /* 0x000fe400078ac0ff */
[C---:B0-----:R-:W-:Y:S01]  /*daa40*/  PRMT R15, R9.reuse, 0x7771, RZ ;  /* 0x00007771090f7816 */ /* 0x041fe200000000ff */
[----:B------:R-:W4:Y:S04]  /*daa50*/  LDL.LU.64 R12, [R1+0x1968] ;  /* 0x00196800010c7983 */ /* 0x000f280000300a00 */
[----:B------:R0:W-:Y:S02]  /*daa60*/  @P0 STG.E.U8 desc[UR6][R4.64], R15 ;  /* 0x0000000f04000986 */ /* 0x0001e4000c101106 */
[----:B0-----:R-:W-:-:S02]  /*daa70*/  PRMT R15, R9, 0x7772, RZ ;  /* 0x00007772090f7816 */ /* 0x001fc400000000ff */
[----:B------:R-:W4:Y:S04]  /*daa80*/  LDL.LU.64 R4, [R1+0x1930] ;  /* 0x0019300001047983 */ /* 0x000f280000300a00 */
[----:B------:R0:W-:Y:S01]  /*daa90*/  @P5 STG.E.U8 desc[UR6][R24.64], R15 ;  /* 0x0000000f18005986 */ /* 0x0001e2000c101106 */
[----:B------:R-:W-:-:S03]  /*daaa0*/  LOP3.LUT P5, RZ, R14, 0x20000, RZ, 0xc0, !PT ;  /* 0x000200000eff7812 */ /* 0x000fc600078ac0ff */
        /* <DEDUP_REMOVED lines=13> */
[----:B------:R-:W2:Y:S01]  /*dab80*/  LDL.LU R8, [R1+0x154] ;  /* 0x0001540001087983 */ /* 0x000ea20000300800 */
[----:B0-----:R-:W-:-:S03]  /*dab90*/  PRMT R15, R0, 0x7771, RZ ;  /* 0x00007771000f7816 */ /* 0x001fc600000000ff */
[----:B------:R-:W2:Y:S04]  /*daba0*/  LDL.LU.64 R2, [R1+0x12f8] ;  /* 0x0012f80001027983 */ /* 0x000ea80000300a00 */
[----:B---3--:R0:W-:Y:S04]  /*dabb0*/  @P5 STG.E.U8 desc[UR6][R6.64], R15 ;  /* 0x0000000f06005986 */ /* 0x0081e8000c101106 */
[----:B0-----:R-:W3:Y:S01]  /*dabc0*/  LDL.LU.64 R6, [R1+0x3230] ;  /* 0x0032300001067983 */ /* 0x001ee20000300a00 */
[----:B------:R-:W-:Y:S02]  /*dabd0*/  LOP3.LUT P5, RZ, R14, 0x4000, RZ, 0xc0, !PT ;  /* 0x000040000eff7812 */ /* 0x000fe400078ac0ff */
[----:B------:R-:W-:-:S11]  /*dabe0*/  PRMT R15, R0, 0x7772, RZ ;  /* 0x00007772000f7816 */ /* 0x000fd600000000ff */
[----:B---3--:R0:W-:Y:S04]  /*dabf0*/  @P5 STG.E.U8 desc[UR6][R6.64], R15 ;  /* 0x0000000f06005986 */ /* 0x0081e8000c101106 */
[----:B0-----:R-:W3:Y:S01]  /*dac00*/  LDL.LU.64 R6, [R1+0x3228] ;  /* 0x0032280001067983 */ /* 0x001ee20000300a00 */
[----:B------:R-:W-:Y:S02]  /*dac10*/  LOP3.LUT P5, RZ, R14, 0x2000, RZ, 0xc0, !PT ;  /* 0x000020000eff7812 */ /* 0x000fe400078ac0ff */
[----:B------:R-:W-:-:S11]  /*dac20*/  PRMT R15, R0, 0x7773, RZ ;  /* 0x00007773000f7816 */ /* 0x000fd600000000ff */
[----:B------:R0:W-:Y:S01]  /*dac30*/  @P5 STG.E.U8 desc[UR6][R10.64], R15 ;  /* 0x0000000f0a005986 */ /* 0x0001e2000c101106 */
[----:B------:R-:W-:-:S03]  /*dac40*/  LOP3.LUT P5, RZ, R14, 0x1000, RZ, 0xc0, !PT ;  /* 0x000010000eff7812 */ /* 0x000fc600078ac0ff */
[----:B0-----:R-:W2:Y:S01]  /*dac50*/  LDL.LU.64 R10, [R1+0x3220] ;  /* 0x00322000010a7983 */ /* 0x001ea20000300a00 */
[C---:B------:R-:W-:Y:S02]  /*dac60*/  LOP3.LUT P6, RZ, R26.reuse, 0x200000, RZ, 0xc0, !PT ;  /* 0x002000001aff7812 */ /* 0x040fe400078cc0ff */
[C---:B------:R-:W-:Y:S02]  /*dac70*/  LOP3.LUT P4, RZ, R26.reuse, 0x400000, RZ, 0xc0, !PT ;  /* 0x004000001aff7812 */ /* 0x040fe4000788c0ff */
[C---:B------:R-:W-:Y:S02]  /*dac80*/  LOP3.LUT P3, RZ, R26.reuse, 0x800000, RZ, 0xc0, !PT ;  /* 0x008000001aff7812 */ /* 0x040fe4000786c0ff */
[C---:B------:R-:W-:Y:S02]  /*dac90*/  LOP3.LUT P2, RZ, R26.reuse, 0x1000000, RZ, 0xc0, !PT ;  /* 0x010000001aff7812 */ /* 0x040fe4000784c0ff */
[C---:B------:R-:W-:Y:S02]  /*daca0*/  LOP3.LUT P1, RZ, R26.reuse, 0x2000000, RZ, 0xc0, !PT ;  /* 0x020000001aff7812 */ /* 0x040fe4000782c0ff */
[----:B------:R-:W-:-:S02]  /*dacb0*/  LOP3.LUT P0, RZ, R26, 0x4000000, RZ, 0xc0, !PT ;  /* 0x040000001aff7812 */ /* 0x000fc4000780c0ff */
[----:B---3--:R-:W-:-:S05]  /*dacc0*/  PRMT R15, R7, 0x7770, RZ ;  /* 0x00007770070f7816 */ /* 0x008fca00000000ff */
[----:B----4-:R0:W-:Y:S04]  /*dacd0*/  @P5 STG.E.U8 desc[UR6][R12.64], R15 ;  /* 0x0000000f0c005986 */ /* 0x0101e8000c101106 */
[----:B0-----:R-:W3:Y:S01]  /*dace0*/  LDL.LU.64 R12, [R1+0x3218] ;  /* 0x00321800010c7983 */ /* 0x001ee20000300a00 */
[----:B------:R-:W-:Y:S02]  /*dacf0*/  LOP3.LUT P5, RZ, R14, 0x800, RZ, 0xc0, !PT ;  /* 0x000008000eff7812 */ /* 0x000fe400078ac0ff */
[----:B------:R-:W-:-:S11]  /*dad00*/  PRMT R15, R7, 0x7771, RZ ;  /* 0x00007771070f7816 */ /* 0x000fd600000000ff */
[----:B------:R0:W-:Y:S01]  /*dad10*/  @P5 STG.E.U8 desc[UR6][R4.64], R15 ;  /* 0x0000000f04005986 */ /* 0x0001e2000c101106 */
[----:B------:R-:W-:Y:S02]  /*dad20*/  LOP3.LUT P5, RZ, R14, 0x400, RZ, 0xc0, !PT ;  /* 0x000004000eff7812 */ /* 0x000fe400078ac0ff */
[C---:B0-----:R-:W-:Y:S01]  /*dad30*/  PRMT R15, R7.reuse, 0x7772, RZ ;  /* 0x00007772070f7816 */ /* 0x041fe200000000ff */
[----:B------:R-:W4:Y:S10]  /*dad40*/  LDL.LU R5, [R1+0x3214] ;  /* 0x0032140001057983 */ /* 0x000f340000300800 */
        /* <DEDUP_REMOVED lines=11> */
[----:B--2---:R0:W-:Y:S02]  /*dae00*/  @P1 STG.E.U8 desc[UR6][R28.64], R15 ;  /* 0x0000000f1c001986 */ /* 0x0041e4000c101106 */
[----:B0-----:R-:W-:-:S02]  /*dae10*/  PRMT R15, R8, 0x7770, RZ ;  /* 0x00007770080f7816 */ /* 0x001fc400000000ff */
[----:B------:R-:W2:Y:S04]  /*dae20*/  LDL.LU.64 R28, [R1+0x1260] ;  /* 0x00126000011c7983 */ /* 0x000ea80000300a00 */
[----:B------:R0:W-:Y:S04]  /*dae30*/  @P0 STG.E.U8 desc[UR6][R2.64], R15 ;  /* 0x0000000f02000986 */ /* 0x0001e8000c101106 */
[----:B0-----:R-:W4:Y:S01]  /*dae40*/  LDL.LU.64 R2, [R1+0x12f0] ;  /* 0x0012f00001027983 */ /* 0x001f220000300a00 */
[----:B------:R-:W-:Y:S02]  /*dae50*/  LOP3.LUT R14, R14, 0xfffffffb, RZ, 0xc0, !PT ;  /* 0xfffffffb0e0e7812 */ /* 0x000fe400078ec0ff */
[C---:B------:R-:W-:Y:S01]  /*dae60*/  LOP3.LUT P3, RZ, R26.reuse, 0x8000000, RZ, 0xc0, !PT ;  /* 0x080000001aff7812 */ /* 0x040fe2000786c0ff */
[----:B------:R-:W4:Y:S01]  /*dae70*/  LDL.LU.64 R20, [R1+0x1268] ;  /* 0x0012680001147983 */ /* 0x000f220000300a00 */
[----:B------:R-:W-:-:S03]  /*dae80*/  LOP3.LUT P2, RZ, R26, 0x10000000, RZ, 0xc0, !PT ;  /* 0x100000001aff7812 */ /* 0x000fc6000784c0ff */
[----:B------:R-:W4:Y:S04]  /*dae90*/  LDL.LU.64 R22, [R1+0x1258] ;  /* 0x0012580001167983 */ /* 0x000f280000300a00 */
[----:B------:R-:W4:Y:S04]  /*daea0*/  LDL.LU.64 R24, [R1+0x1250] ;  /* 0x0012500001187983 */ /* 0x000f280000300a00 */
[----:B------:R-:W4:Y:S04]  /*daeb0*/  LDL.LU R0, [R1+0x178] ;  /* 0x0001780001007983 */ /* 0x000f280000300800 */
[----:B------:R-:W-:Y:S01]  /*daec0*/  STL [R1+0x3154], R26 ;  /* 0x0031541a01007387 */ /* 0x000fe20000100800 */
        /* <DEDUP_REMOVED lines=19> */
[C---:B------:R-:W-:Y:S02]  /*db000*/  LOP3.LUT P6, RZ, R12.reuse, 0x100000, RZ, 0xc0, !PT ;  /* 0x001000000cff7812 */ /* 0x040fe400078cc0ff */
[----:B------:R-:W-:Y:S02]  /*db010*/  LOP3.LUT P4, RZ, R12, 0x80000, RZ, 0xc0, !PT ;  /* 0x000800000cff7812 */ /* 0x000fe4000788c0ff */
[----:B------:R-:W-:-:S05]  /*db020*/  PRMT R12, R8, 0x7772, RZ ;  /* 0x00007772080c7816 */ /* 0x000fca00000000ff */
[----:B------:R-:W-:Y:S02]  /*db030*/  @P5 LOP3.LUT R14, R14, 0x100, RZ, 0xfc, !PT ;  /* 0x000001000e0e5812 */ /* 0x000fe400078efcff */
[----:B------:R-:W-:Y:S02]  /*db040*/  LOP3.LUT P5, RZ, R13, 0x1000000, RZ, 0xc0, !PT ;  /* 0x010000000dff7812 */ /* 0x000fe400078ac0ff */
[----:B------:R-:W-:-:S05]  /*db050*/  PRMT R13, R8, 0x7771, RZ ;  /* 0x00007771080d7816 */ /* 0x000fca00000000ff */
[----:B--2---:R0:W-:Y:S04]  /*db060*/  @P3 STG.E.U8 desc[UR6][R28.64], R13 ;  /* 0x0000000d1c003986 */ /* 0x0041e8000c101106 */
[----:B0-----:R-:W2:Y:S04]  /*db070*/  LDL.LU.64 R28, [R1+0x1248] ;  /* 0x00124800011c7983 */ /* 0x001ea80000300a00 */
[----:B------:R-:W3:Y:S04]  /*db080*/  LDL.LU R4, [R1+0x158] ;  /* 0x0001580001047983 */ /* 0x000ee80000300800 */
[----:B----4-:R0:W-:Y:S04]  /*db090*/  @P2 STG.E.U8 desc[UR6][R2.64], R12 ;  /* 0x0000000c02002986 */ /* 0x0101e8000c101106 */
[----:B0-----:R-:W4:Y:S04]  /*db0a0*/  LDL.LU.64 R2, [R1+0x1240] ;  /* 0x0012400001027983 */ /* 0x001f280000300a00 */
[----:B------:R-:W2:Y:S04]  /*db0b0*/  LDL.LU.64 R12, [R1+0x1190] ;  /* 0x00119000010c7983 */ /* 0x000ea80000300a00 */
[----:B--2---:R0:W-:Y:S04]  /*db0c0*/  STL.64 [R1+0x31f8], R12 ;  /* 0x0031f80c01007387 */ /* 0x0041e80000100a00 */
[----:B0-----:R-:W2:Y:S04]  /*db0d0*/  LDL.LU.64 R12, [R1+0x1198] ;  /* 0x00119800010c7983 */ /* 0x001ea80000300a00 */
[----:B--2---:R0:W-:Y:S04]  /*db0e0*/  STL.64 [R1+0x3200], R12 ;  /* 0x0032000c01007387 */ /* 0x0041e80000100a00 */
[----:B0-----:R-:W2:Y:S01]  /*db0f0*/  LDL.LU.64 R12, [R1+0x1230] ;  /* 0x00123000010c7983 */ /* 0x001ea20000300a00 */
[----:B------:R-:W-:-:S02]  /*db100*/  LOP3.LUT P1, RZ, R26, 0x20000000, RZ, 0xc0, !PT ;  /* 0x200000001aff7812 */ /* 0x000fc4000782c0ff */
[----:B------:R-:W-:Y:S02]  /*db110*/  LOP3.LUT P0, RZ, R10, 0x200, RZ, 0xc0, !PT ;  /* 0x000002000aff7812 */ /* 0x000fe4000780c0ff */
[----:B------:R-:W-:Y:S02]  /*db120*/  LOP3.LUT R14, R14, 0xfffffdff, RZ, 0xc0, !PT ;  /* 0xfffffdff0e0e7812 */ /* 0x000fe400078ec0ff */
[C---:B------:R-:W-:Y:S02]  /*db130*/  LOP3.LUT P3, RZ, R11.reuse, 0x2, RZ, 0xc0, !PT ;  /* 0x000000020bff7812 */ /* 0x040fe4000786c0ff */
[----:B------:R-:W-:Y:S02]  /*db140*/  LOP3.LUT P2, RZ, R11, 0x1, RZ, 0xc0, !PT ;  /* 0x000000010bff7812 */ /* 0x000fe4000784c0ff */
[----:B------:R-:W-:Y:S02]  /*db150*/  PRMT R11, R8, 0x7773, RZ ;  /* 0x00007773080b7816 */ /* 0x000fe400000000ff */
[----:B------:R-:W-:-:S02]  /*db160*/  @P5 LOP3.LUT R14, R14, 0x200, RZ, 0xfc, !PT ;  /* 0x000002000e0e5812 */ /* 0x000fc400078efcff */
[----:B------:R-:W-:Y:S01]  /*db170*/  LOP3.LUT P5, RZ, R10, 0x400, RZ, 0xc0, !PT ;  /* 0x000004000aff7812 */ /* 0x000fe200078ac0ff */
[----:B------:R0:W-:Y:S02]  /*db180*/  @P1 STG.E.U8 desc[UR6][R20.64], R11 ;  /* 0x0000000b14001986 */ /* 0x0001e4000c101106 */
[----:B0-----:R-:W-:-:S05]  /*db190*/  PRMT R11, R0, 0x7770, RZ ;  /* 0x00007770000b7816 */ /* 0x001fca00000000ff */
[----:B------:R0:W-:Y:S02]  /*db1a0*/  @P0 STG.E.U8 desc[UR6][R22.64], R11 ;  /* 0x0000000b16000986 */ /* 0x0001e4000c101106 */
[----:B0-----:R-:W-:Y:S02]  /*db1b0*/  PRMT R11, R0, 0x7771, RZ ;  /* 0x00007771000b7816 */ /* 0x001fe400000000ff */
[----:B--2---:R0:W-:Y:S04]  /*db1c0*/  STL.64 [R1+0x3208], R12 ;  /* 0x0032080c01007387 */ /* 0x0041e80000100a00 */
[----:B0-----:R-:W2:Y:S04]  /*db1d0*/  LDL.LU.64 R12, [R1+0x1220] ;  /* 0x00122000010c7983 */ /* 0x001ea80000300a00 */
[----:B------:R0:W-:Y:S01]  /*db1e0*/  @P5 STG.E.U8 desc[UR6][R24.64], R11 ;  /* 0x0000000b18005986 */ /* 0x0001e2000c101106 */
[----:B------:R-:W-:-:S03]  /*db1f0*/  LOP3.LUT P5, RZ, R14, 0x200, RZ, 0xc0, !PT ;  /* 0x000002000eff7812 */ /* 0x000fc600078ac0ff */
[----:B------:R-:W2:Y:S04]  /*db200*/  LDL.LU R7, [R1+0x17c] ;  /* 0x00017c0001077983 */ /* 0x000ea80000300800 */
[----:B------:R-:W2:Y:S01]  /*db210*/  LDL.LU.64 R26, [R1+0x1158] ;  /* 0x00115800011a7983 */ /* 0x000ea20000300a00 */
[----:B0-----:R-:W-:-:S03]  /*db220*/  PRMT R11, R0, 0x7772, RZ ;  /* 0x00007772000b7816 */ /* 0x001fc600000000ff */
[----:B------:R-:W2:Y:S04]  /*db230*/  LDL.LU.64 R16, [R1+0x1150] ;  /* 0x0011500001107983 */ /* 0x000ea80000300a00 */
[----:B------:R0:W-:Y:S01]  /*db240*/  @P5 STG.E.U8 desc[UR6][R28.64], R11 ;  /* 0x0000000b1c005986 */ /* 0x0001e2000c101106 */
        /* <DEDUP_REMOVED lines=9> */
[----:B---3--:R-:W-:-:S03]  /*db2e0*/  PRMT R11, R4, 0x7770, RZ ;  /* 0x00007770040b7816 */ /* 0x008fc600000000ff */
[----:B------:R-:W3:Y:S04]  /*db2f0*/  LDL.LU.64 R28, [R1+0x1188] ;  /* 0x00118800011c7983 */ /* 0x000ee80000300a00 */
        /* <DEDUP_REMOVED lines=8> */
[----:B------:R-:W-:-:S11]  /*db380*/  PRMT R11, R4, 0x7772, RZ ;  /* 0x00007772040b7816 */ /* 0x000fd600000000ff */
[----:B--2---:R0:W-:Y:S04]  /*db390*/  @P5 STG.E.U8 desc[UR6][R12.64], R11 ;  /* 0x0000000b0c005986 */ /* 0x0041e8000c101106 */
[----:B0-----:R-:W2:Y:S01]  /*db3a0*/  LDL.LU.64 R12, [R1+0x31f8] ;  /* 0x0031f800010c7983 */ /* 0x001ea20000300a00 */
[----:B------:R-:W-:Y:S02]  /*db3b0*/  LOP3.LUT P5, RZ, R14, 0x10, RZ, 0xc0, !PT ;  /* 0x000000100eff7812 */ /* 0x000fe400078ac0ff */
[----:B------:R-:W-:Y:S02]  /*db3c0*/  PRMT R11, R4, 0x7773, RZ ;  /* 0x00007773040b7816 */ /* 0x000fe400000000ff */
[C---:B------:R-:W-:Y:S02]  /*db3d0*/  LOP3.LUT P1, RZ, R9.reuse, 0x80000000, RZ, 0xc0, !PT ;  /* 0x8000000009ff7812 */ /* 0x040fe4000782c0ff */
[----:B------:R-:W-:Y:S01]  /*db3e0*/  LOP3.LUT P0, RZ, R9, 0x40000000, RZ, 0xc0, !PT ;  /* 0x4000000009ff7812 */ /* 0x000fe2000780c0ff */
[----:B------:R-:W-:-:S06]  /*db3f0*/  IMAD.MOV.U32 R4, RZ, RZ, R6 ;  /* 0x000000ffff047224 */ /* 0x000fcc00078e0006 */
        /* <DEDUP_REMOVED lines=12> */
[----:B----4-:R0:W-:Y:S02]  /*db4c0*/  @P3 STG.E.U8 desc[UR6][R22.64], R11 ;  /* 0x0000000b16003986 */ /* 0x0101e4000c101106 */
[----:B0-----:R-:W-:-:S05]  /*db4d0*/  PRMT R11, R8, 0x7771, RZ ;  /* 0x00007771080b7816 */ /* 0x001fca00000000ff */
[----:B------:R0:W-:Y:S02]  /*db4e0*/  @P2 STG.E.U8 desc[UR6][R24.64], R11 ;  /* 0x0000000b18002986 */ /* 0x0001e4000c101106 */
[----:B0-----:R-:W-:-:S05]  /*db4f0*/  PRMT R11, R8, 0x7772, RZ ;  /* 0x00007772080b7816 */ /* 0x001fca00000000ff */
[----:B---3--:R0:W-:Y:S02]  /*db500*/  @P1 STG.E.U8 desc[UR6][R28.64], R11 ;  /* 0x0000000b1c001986 */ /* 0x0081e4000c101106 */
[----:B0-----:R-:W-:Y:S02]  /*db510*/  PRMT R11, R8, 0x7773, RZ ;  /* 0x00007773080b7816 */ /* 0x001fe400000000ff */
[----:B------:R-:W2:Y:S04]  /*db520*/  LDL.LU.64 R28, [R1+0x1228] ;  /* 0x00122800011c7983 */ /* 0x000ea80000300a00 */
[----:B------:R0:W-:Y:S04]  /*db530*/  @P0 STG.E.U8 desc[UR6][R2.64], R11 ;  /* 0x0000000b02000986 */ /* 0x0001e8000c101106 */
[----:B0-----:R-:W3:Y:S04]  /*db540*/  LDL.LU.64 R2, [R1+0x1238] ;  /* 0x0012380001027983 */ /* 0x001ee80000300a00 */
[----:B------:R-:W4:Y:S04]  /*db550*/  LDL.LU.64 R6, [R1+0x1178] ;  /* 0x0011780001067983 */ /* 0x000f280000300a00 */
        /* <DEDUP_REMOVED lines=45> */
[----:B------:R-:W4:Y:S04]  /*db830*/  LDL.LU.64 R16, [R1+0xf58] ;  /* 0x000f580001107983 */ /* 0x000f280000300a00 */
[----:B------:R-:W-:Y:S01]  /*db840*/  @P5 LOP3.LUT R14, R14, 0x1, RZ, 0xfc, !PT ;  /* 0x000000010e0e5812 */ /* 0x000fe200078efcff */
[----:B------:R-:W4:Y:S01]  /*db850*/  LDL.LU.64 R18, [R1+0xf50] ;  /* 0x000f500001127983 */ /* 0x000f220000300a00 */
[----:B------:R-:W-:Y:S02]  /*db860*/  LOP3.LUT P5, RZ, R9, 0x1000000, RZ, 0xc0, !PT ;  /* 0x0100000009ff7812 */ /* 0x000fe400078ac0ff */
[----:B------:R-:W-:Y:S01]  /*db870*/  LOP3.LUT R14, R14, 0xfffffffd, RZ, 0xc0, !PT ;  /* 0xfffffffd0e0e7812 */ /* 0x000fe200078ec0ff */
[----:B------:R0:W-:Y:S04]  /*db880*/  @P0 STG.E.U8 desc[UR6][R22.64], R11 ;  /* 0x0000000b16000986 */ /* 0x0001e8000c101106 */
[----:B------:R-:W4:Y:S04]  /*db890*/  LDL.LU.64 R20, [R1+0xf48] ;  /* 0x000f480001147983 */ /* 0x000f280000300a00 */
[----:B------:R-:W4:Y:S02]  /*db8a0*/  LDL.LU R0, [R1+0x148] ;  /* 0x0001480001007983 */ /* 0x000f240000300800 */
[----:B------:R-:W-:-:S02]  /*db8b0*/  @P5 LOP3.LUT R14, R14, 0x2, RZ, 0xfc, !PT ;  /* 0x000000020e0e5812 */ /* 0x000fc400078efcff */
[----:B------:R-:W-:Y:S01]  /*db8c0*/  LOP3.LUT P5, RZ, R9, 0x2000000, RZ, 0xc0, !PT ;  /* 0x0200000009ff7812 */ /* 0x000fe200078ac0ff */
[----:B0-----:R-:W4:Y:S01]  /*db8d0*/  LDL.LU.64 R22, [R1+0xf40] ;  /* 0x000f400001167983 */ /* 0x001f220000300a00 */
[----:B------:R-:W-:-:S11]  /*db8e0*/  PRMT R11, R8, 0x7770, RZ ;  /* 0x00007770080b7816 */ /* 0x000fd600000000ff */
        /* <DEDUP_REMOVED lines=11> */
[----:B------:R-:W3:Y:S04]  /*db9a0*/  LDL.LU.64 R2, [R1+0xf28] ;  /* 0x000f280001027983 */ /* 0x000ee80000300a00 */
[----:B------:R-:W3:Y:S06]  /*db9b0*/  LDL.LU R8, [R1+0x31f0] ;  /* 0x0031f00001087983 */ /* 0x000eec0000300800 */
        /* <DEDUP_REMOVED lines=11> */
[----:B------:R-:W-:-:S11]  /*dba70*/  PRMT R11, R15, 0x7772, RZ ;  /* 0x000077720f0b7816 */ /* 0x000fd600000000ff */
[----:B------:R0:W-:Y:S01]  /*dba80*/  @P5 STG.E.U8 desc[UR6][R12.64], R11 ;  /* 0x0000000b0c005986 */ /* 0x0001e2000c101106 */
[----:B------:R-:W-:Y:S02]  /*dba90*/  LOP3.LUT P5, RZ, R10, 0x8000000, RZ, 0xc0, !PT ;  /* 0x080000000aff7812 */ /* 0x000fe400078ac0ff */
[----:B0-----:R-:W-:-:S11]  /*dbaa0*/  PRMT R11, R15, 0x7773, RZ ;  /* 0x000077730f0b7816 */ /* 0x001fd600000000ff */
[----:B------:R4:W-:Y:S01]  /*dbab0*/  @P5 STG.E.U8 desc[UR6][R26.64], R11 ;  /* 0x0000000b1a005986 */ /* 0x0009e2000c101106 */
[----:B------:R-:W-:Y:S02]  /*dbac0*/  LOP3.LUT P5, RZ, R10, 0x4000000, RZ, 0xc0, !PT ;  /* 0x040000000aff7812 */ /* 0x000fe400078ac0ff */
[C---:B------:R-:W-:Y:S02]  /*dbad0*/  LOP3.LUT P6, RZ, R9.reuse, 0x10000, RZ, 0xc0, !PT ;  /* 0x0001000009ff7812 */ /* 0x040fe400078cc0ff */
[C---:B------:R-:W-:Y:S02]  /*dbae0*/  LOP3.LUT P4, RZ, R9.reuse, 0x8000, RZ, 0xc0, !PT ;  /* 0x0000800009ff7812 */ /* 0x040fe4000788c0ff */
[C---:B------:R-:W-:Y:S02]  /*dbaf0*/  LOP3.LUT P3, RZ, R9.reuse, 0x4000, RZ, 0xc0, !PT ;  /* 0x0000400009ff7812 */ /* 0x040fe4000786c0ff */
[C---:B------:R-:W-:Y:S02]  /*dbb00*/  LOP3.LUT P2, RZ, R9.reuse, 0x2000, RZ, 0xc0, !PT ;  /* 0x0000200009ff7812 */ /* 0x040fe4000784c0ff */
[----:B------:R-:W-:-:S02]  /*dbb10*/  LOP3.LUT P1, RZ, R9, 0x1000, RZ, 0xc0, !PT ;  /* 0x0000100009ff7812 */ /* 0x000fc4000782c0ff */
[----:B------:R-:W-:Y:S02]  /*dbb20*/  LOP3.LUT P0, RZ, R9, 0x800, RZ, 0xc0, !PT ;  /* 0x0000080009ff7812 */ /* 0x000fe4000780c0ff */
[----:B----4-:R-:W-:-:S05]  /*dbb30*/  PRMT R11, R7, 0x7770, RZ ;  /* 0x00007770070b7816 */ /* 0x010fca00000000ff */
        /* <DEDUP_REMOVED lines=17> */
[----:B------:R-:W3:Y:S04]  /*dbc50*/  LDL.LU.64 R22, [R1+0xf08] ;  /* 0x000f080001167983 */ /* 0x000ee80000300a00 */
[----:B------:R-:W3:Y:S01]  /*dbc60*/  LDL.LU R27, [R1+0x128] ;  /* 0x00012800011b7983 */ /* 0x000ee20000300800 */
[----:B------:R-:W-:-:S02]  /*dbc70*/  LOP3.LUT R10, R10, 0xfffbffff, RZ, 0xc0, !PT ;  /* 0xfffbffff0a0a7812 */ /* 0x000fc400078ec0ff */
[C---:B------:R-:W-:Y:S01]  /*dbc80*/  LOP3.LUT P3, RZ, R9.reuse, 0x400, RZ, 0xc0, !PT ;  /* 0x0000040009ff7812 */ /* 0x040fe2000786c0ff */
[----:B------:R-:W3:Y:S01]  /*dbc90*/  LDL.LU.64 R24, [R1+0xf00] ;  /* 0x000f000001187983 */ /* 0x000ee20000300a00 */
[C---:B------:R-:W-:Y:S02]  /*dbca0*/  LOP3.LUT P2, RZ, R9.reuse, 0x200, RZ, 0xc0, !PT ;  /* 0x0000020009ff7812 */ /* 0x040fe4000784c0ff */
[C---:B------:R-:W-:Y:S01]  /*dbcb0*/  LOP3.LUT P1, RZ, R9.reuse, 0x100, RZ, 0xc0, !PT ;  /* 0x0000010009ff7812 */ /* 0x040fe2000782c0ff */
[----:B------:R-:W3:Y:S01]  /*dbcc0*/  LDL.LU R26, [R1+0x14c] ;  /* 0x00014c00011a7983 */ /* 0x000ee20000300800 */
        /* <DEDUP_REMOVED lines=25> */
[----:B------:R-:W-:-:S05]  /*dbe60*/  PRMT R9, R0, 0x7773, RZ ;  /* 0x0000777300097816 */ /* 0x000fca00000000ff */
[----:B--2---:R3:W-:Y:S02]  /*dbe70*/  @P3 STG.E.U8 desc[UR6][R28.64], R9 ;  /* 0x000000091c003986 */ /* 0x0047e4000c101106 */
[C---:B---3--:R-:W-:Y:S02]  /*dbe80*/  PRMT R9, R27.reuse, 0x7770, RZ ;  /* 0x000077701b097816 */ /* 0x048fe400000000ff */
[----:B------:R-:W2:Y:S04]  /*dbe90*/  LDL.LU.64 R28, [R1+0xee8] ;  /* 0x000ee800011c7983 */ /* 0x000ea80000300a00 */
[----:B------:R0:W-:Y:S04]  /*dbea0*/  @P2 STG.E.U8 desc[UR6][R2.64], R9 ;  /* 0x0000000902002986 */ /* 0x0001e8000c101106 */
[----:B0-----:R-:W3:Y:S04]  /*dbeb0*/  LDL.LU.64 R2, [R1+0xee0] ;  /* 0x000ee00001027983 */ /* 0x001ee80000300a00 */
[----:B------:R-:W4:Y:S01]  /*dbec0*/  LDL.LU R15, [R1+0x12c] ;  /* 0x00012c00010f7983 */ /* 0x000f220000300800 */
[----:B------:R-:W-:-:S03]  /*dbed0*/  PRMT R9, R27, 0x7771, RZ ;  /* 0x000077711b097816 */ /* 0x000fc600000000ff */
[----:B----4-:R0:W-:Y:S04]  /*dbee0*/  STL [R1+0x31c0], R15 ;  /* 0x0031c00f01007387 */ /* 0x0101e80000100800 */
[----:B0-----:R-:W4:Y:S04]  /*dbef0*/  LDL.LU.64 R14, [R1+0xef0] ;  /* 0x000ef000010e7983 */ /* 0x001f280000300a00 */
[----:B------:R0:W-:Y:S01]  /*dbf00*/  @P1 STG.E.U8 desc[UR6][R20.64], R9 ;  /* 0x0000000914001986 */ /* 0x0001e2000c101106 */
[C---:B------:R-:W-:Y:S02]  /*dbf10*/  LOP3.LUT P6, RZ, R7.reuse, 0x20000000, RZ, 0xc0, !PT ;  /* 0x2000000007ff7812 */ /* 0x040fe400078cc0ff */
[----:B------:R-:W-:-:S02]  /*dbf20*/  LOP3.LUT P4, RZ, R7, 0x10000000, RZ, 0xc0, !PT ;  /* 0x1000000007ff7812 */ /* 0x000fc4000788c0ff */
[----:B------:R-:W-:Y:S02]  /*dbf30*/  LOP3.LUT P3, RZ, R7, 0x8000000, RZ, 0xc0, !PT ;  /* 0x0800000007ff7812 */ /* 0x000fe4000786c0ff */
[----:B0-----:R-:W-:Y:S02]  /*dbf40*/  PRMT R9, R27, 0x7772, RZ ;  /* 0x000077721b097816 */ /* 0x001fe400000000ff */
[C---:B------:R-:W-:Y:S02]  /*dbf50*/  LOP3.LUT P2, RZ, R7.reuse, 0x4000000, RZ, 0xc0, !PT ;  /* 0x0400000007ff7812 */ /* 0x040fe4000784c0ff */
[C---:B------:R-:W-:Y:S01]  /*dbf60*/  LOP3.LUT P1, RZ, R7.reuse, 0x2000000, RZ, 0xc0, !PT ;  /* 0x0200000007ff7812 */ /* 0x040fe2000782c0ff */
[----:B------:R0:W-:Y:S01]  /*dbf70*/  @P0 STG.E.U8 desc[UR6][R22.64], R9 ;  /* 0x0000000916000986 */ /* 0x0001e2000c101106 */
[----:B------:R-:W-:Y:S02]  /*dbf80*/  LOP3.LUT P0, RZ, R7, 0x1000000, RZ, 0xc0, !PT ;  /* 0x0100000007ff7812 */ /* 0x000fe4000780c0ff */
[----:B0-----:R-:W-:Y:S01]  /*dbf90*/  PRMT R9, R27, 0x7773, RZ ;  /* 0x000077731b097816 */ /* 0x001fe200000000ff */
[----:B----4-:R0:W-:Y:S04]  /*dbfa0*/  STL.64 [R1+0x31c8], R14 ;  /* 0x0031c80e01007387 */ /* 0x0101e80000100a00 */
[----:B0-----:R-:W4:Y:S04]  /*dbfb0*/  LDL.LU.64 R14, [R1+0xef8] ;  /* 0x000ef800010e7983 */ /* 0x001f280000300a00 */
[----:B------:R-:W4:Y:S04]  /*dbfc0*/  LDL.LU R0, [R1+0x130] ;  /* 0x0001300001007983 */ /* 0x000f280000300800 */
[----:B------:R0:W-:Y:S04]  /*dbfd0*/  STL.64 [R1+0x31b0], R6 ;  /* 0x0031b00601007387 */ /* 0x0001e80000100a00 */
[----:B0-----:R-:W4:Y:S04]  /*dbfe0*/  LDL.LU.64 R6, [R1+0xea0] ;  /* 0x000ea00001067983 */ /* 0x001f280000300a00 */
[----:B------:R0:W-:Y:S01]  /*dbff0*/  @P5 STG.E.U8 desc[UR6][R24.64], R9 ;  /* 0x0000000918005986 */ /* 0x0001e2000c101106 */
[----:B------:R-:W-:-:S02]  /*dc000*/  LOP3.LUT P5, RZ, R10, 0x2000000, RZ, 0xc0, !PT ;  /* 0x020000000aff7812 */ /* 0x000fc400078ac0ff */
[----:B0-----:R-:W-:-:S11]  /*dc010*/  PRMT R9, R26, 0x7770, RZ ;  /* 0x000077701a097816 */ /* 0x001fd600000000ff */
[----:B--2---:R0:W-:Y:S01]  /*dc020*/  @P5 STG.E.U8 desc[UR6][R28.64], R9 ;  /* 0x000000091c005986 */ /* 0x0041e2000c101106 */
[----:B------:R-:W-:Y:S02]  /*dc030*/  LOP3.LUT P5, RZ, R10, 0x1000000, RZ, 0xc0, !PT ;  /* 0x010000000aff7812 */ /* 0x000fe400078ac0ff */
[----:B0-----:R-:W-:-:S11]  /*dc040*/  PRMT R9, R26, 0x7771, RZ ;  /* 0x000077711a097816 */ /* 0x001fd600000000ff */
[----:B---3--:R0:W-:Y:S01]  /*dc050*/  @P5 STG.E.U8 desc[UR6][R2.64], R9 ;  /* 0x0000000902005986 */ /* 0x0081e2000c101106 */
[----:B------:R-:W-:Y:S02]  /*dc060*/  LOP3.LUT P5, RZ, R10, 0x800000, RZ, 0xc0, !PT ;  /* 0x008000000aff7812 */ /* 0x000fe400078ac0ff */
[----:B0-----:R-:W-:-:S11]  /*dc070*/  PRMT R9, R26, 0x7772, RZ ;  /* 0x000077721a097816 */ /* 0x001fd600000000ff */
[----:B----4-:R-:W-:Y:S04]  /*dc080*/  @P5 STG.E.U8 desc[UR6][R14.64], R9 ;  /* 0x000000090e005986 */ /* 0x010fe8000c101106 */
[----:B------:R0:W-:Y:S04]  /*dc090*/  STL.64 [R1+0x31b8], R6 ;  /* 0x0031b80601007387 */ /* 0x0001e80000100a00 */
[----:B0-----:R-:W2:Y:S04]  /*dc0a0*/  LDL.LU.64 R6, [R1+0xed0] ;  /* 0x000ed00001067983 */ /* 0x001ea80000300a00 */
[----:B------:R-:W3:Y:S04]  /*dc0b0*/  LDL.LU.64 R12, [R1+0xe98] ;  /* 0x000e9800010c7983 */ /* 0x000ee80000300a00 */
[----:B------:R-:W4:Y:S04]  /*dc0c0*/  LDL.LU.64 R16, [R1+0xe90] ;  /* 0x000e900001107983 */ /* 0x000f280000300a00 */
[----:B------:R-:W4:Y:S04]  /*dc0d0*/  LDL.LU.64 R18, [R1+0xe80] ;  /* 0x000e800001127983 */ /* 0x000f280000300a00 */
[----:B------:R-:W4:Y:S04]  /*dc0e0*/  LDL.LU.64 R20, [R1+0xe88] ;  /* 0x000e880001147983 */ /* 0x000f280000300a00 */
[----:B------:R-:W4:Y:S04]  /*dc0f0*/  LDL.LU R27, [R1+0x110] ;  /* 0x00011000011b7983 */ /* 0x000f280000300800 */
[----:B------:R-:W4:Y:S04]  /*dc100*/  LDL.LU.64 R22, [R1+0xec8] ;  /* 0x000ec80001167983 */ /* 0x000f280000300a00 */
[----:B------:R-:W4:Y:S04]  /*dc110*/  LDL.LU.64 R24, [R1+0xec0] ;  /* 0x000ec00001187983 */ /* 0x000f280000300a00 */
[----:B------:R-:W4:Y:S04]  /*dc120*/  LDL.LU.64 R28, [R1+0xeb8] ;  /* 0x000eb800011c7983 */ /* 0x000f280000300a00 */
[----:B------:R-:W4:Y:S04]  /*dc130*/  LDL.LU.64 R2, [R1+0xed8] ;  /* 0x000ed80001027983 */ /* 0x000f280000300a00 */
[----:B------:R-:W2:Y:S01]  /*dc140*/  LDL.LU.64 R14, [R1+0x31c8] ;  /* 0x0031c800010e7983 */ /* 0x000ea20000300a00 */
[----:B------:R-:W-:-:S02]  /*dc150*/  LOP3.LUT P5, RZ, R10, 0x400000, RZ, 0xc0, !PT ;  /* 0x004000000aff7812 */ /* 0x000fc400078ac0ff */
[----:B------:R-:W-:-:S11]  /*dc160*/  PRMT R9, R26, 0x7773, RZ ;  /* 0x000077731a097816 */ /* 0x000fd600000000ff */
[----:B--2---:R0:W-:Y:S04]  /*dc170*/  @P5 STG.E.U8 desc[UR6][R14.64], R9 ;  /* 0x000000090e005986 */ /* 0x0041e8000c101106 */
[----:B0-----:R-:W2:Y:S01]  /*dc180*/  LDL.LU R15, [R1+0x31c0] ;  /* 0x0031c000010f7983 */ /* 0x001ea20000300800 */
[----:B------:R-:W-:Y:S02]  /*dc190*/  LOP3.LUT P5, RZ, R10, 0x200000, RZ, 0xc0, !PT ;  /* 0x002000000aff7812 */ /* 0x000fe400078ac0ff */
[----:B--2---:R-:W-:-:S11]  /*dc1a0*/  PRMT R9, R15, 0x7770, RZ ;  /* 0x000077700f097816 */ /* 0x004fd600000000ff */
[----:B------:R0:W-:Y:S04]  /*dc1b0*/  @P5 STG.E.U8 desc[UR6][R6.64], R9 ;  /* 0x0000000906005986 */ /* 0x0001e8000c101106 */
[----:B0-----:R-:W2:Y:S01]  /*dc1c0*/  LDL.LU.64 R6, [R1+0x31b8] ;  /* 0x0031b80001067983 */ /* 0x001ea20000300a00 */
[----:B------:R-:W-:Y:S02]  /*dc1d0*/  LOP3.LUT P5, RZ, R10, 0x100000, RZ, 0xc0, !PT ;  /* 0x001000000aff7812 */ /* 0x000fe400078ac0ff */
[----:B------:R-:W-:-:S11]  /*dc1e0*/  PRMT R9, R15, 0x7771, RZ ;  /* 0x000077710f097816 */ /* 0x000fd600000000ff */
[----:B--2---:R0:W-:Y:S01]  /*dc1f0*/  @P5 STG.E.U8 desc[UR6][R6.64], R9 ;  /* 0x0000000906005986 */ /* 0x0041e2000c101106 */
[C---:B------:R-:W-:Y:S02]  /*dc200*/  LOP3.LUT P5, RZ, R10.reuse, 0x80000, RZ, 0xc0, !PT ;  /* 0x000800000aff7812 */ /* 0x040fe400078ac0ff */
[----:B0-----:R-:W-:Y:S01]  /*dc210*/  PRMT R9, R15, 0x7772, RZ ;  /* 0x000077720f097816 */ /* 0x001fe200000000ff */
[----:B------:R-:W2:Y:S10]  /*dc220*/  LDL.LU.64 R6, [R1+0x31b0] ;  /* 0x0031b00001067983 */ /* 0x000eb40000300a00 */
[----:B---3--:R0:W-:Y:S01]  /*dc230*/  @P5 STG.E.U8 desc[UR6][R12.64], R9 ;  /* 0x000000090c005986 */ /* 0x0081e2000c101106 */
[----:B------:R-:W-:-:S02]  /*dc240*/  LOP3.LUT P5, RZ, R10, 0x40000, RZ, 0xc0, !PT ;  /* 0x000400000aff7812 */ /* 0x000fc400078ac0ff */
[----:B0-----:R-:W-:-:S11]  /*dc250*/  PRMT R9, R15, 0x7773, RZ ;  /* 0x000077730f097816 */ /* 0x001fd600000000ff */
        /* <DEDUP_REMOVED lines=13> */
[----:B------:R0:W-:Y:S04]  /*dc330*/  @P0 STG.E.U8 desc[UR6][R2.64], R9 ;  /* 0x0000000902000986 */ /* 0x0001e8000c101106 */
[----:B0-----:R-:W4:Y:S01]  /*dc340*/  LDL.LU.64 R2, [R1+0xea8] ;  /* 0x000ea80001027983 */ /* 0x001f220000300a00 */
[----:B------:R-:W-:-:S03]  /*dc350*/  PRMT R9, R27, 0x7772, RZ ;  /* 0x000077721b097816 */ /* 0x000fc600000000ff */
[----:B------:R-:W4:Y:S04]  /*dc360*/  LDL.LU.64 R20, [R1+0xe78] ;  /* 0x000e780001147983 */ /* 0x000f280000300a00 */
[----:B------:R-:W4:Y:S04]  /*dc370*/  LDL.LU.64 R22, [R1+0xe70] ;  /* 0x000e700001167983 */ /* 0x000f280000300a00 */
[----:B------:R-:W4:Y:S04]  /*dc380*/  LDL.LU.64 R24, [R1+0xe68] ;  /* 0x000e680001187983 */ /* 0x000f280000300a00 */
[----:B------:R-:W4:Y:S01]  /*dc390*/  LDL.LU R0, [R1+0x134] ;  /* 0x0001340001007983 */ /* 0x000f220000300800 */
[----:B--2---:R-:W-:-:S02]  /*dc3a0*/  LOP3.LUT P3, RZ, R7, 0x800000, RZ, 0xc0, !PT ;  /* 0x0080000007ff7812 */ /* 0x004fc4000786c0ff */
[----:B------:R-:W-:-:S11]  /*dc3b0*/  LOP3.LUT P2, RZ, R7, 0x400000, RZ, 0xc0, !PT ;  /* 0x0040000007ff7812 */ /* 0x000fd6000784c0ff */
[----:B---3--:R0:W-:Y:S02]  /*dc3c0*/  @P3 STG.E.U8 desc[UR6][R28.64], R9 ;  /* 0x000000091c003986 */ /* 0x0081e4000c101106 */
[----:B0-----:R-:W-:Y:S02]  /*dc3d0*/  PRMT R9, R27, 0x7773, RZ ;  /* 0x000077731b097816 */ /* 0x001fe400000000ff */
[----:B------:R-:W2:Y:S04]  /*dc3e0*/  LDL.LU.64 R28, [R1+0xe60] ;  /* 0x000e6000011c7983 */ /* 0x000ea80000300a00 */
[----:B------:R-:W3:Y:S04]  /*dc3f0*/  LDL.LU R11, [R1+0x114] ;  /* 0x00011400010b7983 */ /* 0x000ee80000300800 */
[----:B----4-:R0:W-:Y:S04]  /*dc400*/  @P2 STG.E.U8 desc[UR6][R2.64], R9 ;  /* 0x0000000902002986 */ /* 0x0101e8000c101106 */
[----:B0-----:R-:W4:Y:S04]  /*dc410*/  LDL.LU.64 R2, [R1+0xe58] ;  /* 0x000e580001027983 */ /* 0x001f280000300a00 */
[----:B------:R-:W2:Y:S04]  /*dc420*/  LDL.LU R27, [R1+0x138] ;  /* 0x00013800011b7983 */ /* 0x000ea80000300800 */
[----:B--2---:R0:W-:Y:S04]  /*dc430*/  STL [R1+0x319c], R27 ;  /* 0x00319c1b01007387 */ /* 0x0041e80000100800 */
[----:B0-----:R-:W2:Y:S04]  /*dc440*/  LDL.LU.64 R26, [R1+0xe40] ;  /* 0x000e4000011a7983 */ /* 0x001ea80000300a00 */
[----:B--2---:R0:W-:Y:S04]  /*dc450*/  STL.64 [R1+0x31a0], R26 ;  /* 0x0031a01a01007387 */ /* 0x0041e80000100a00 */
        /* <DEDUP_REMOVED lines=21> */
[C---:B------:R-:W-:Y:S01]  /*dc5b0*/  LOP3.LUT P5, RZ, R7.reuse, 0x20000, RZ, 0xc0, !PT ;  /* 0x0002000007ff7812 */ /* 0x040fe200078ac0ff */
[----:B------:R-:W2:Y:S01]  /*dc5c0*/  LDL.LU.64 R14, [R1+0xe38] ;  /* 0x000e3800010e7983 */ /* 0x000ea20000300a00 */
[----:B------:R-:W-:Y:S02]  /*dc5d0*/  LOP3.LUT R10, R10, 0xfffeffff, RZ, 0xc0, !PT ;  /* 0xfffeffff0a0a7812 */ /* 0x000fe400078ec0ff */
[C---:B------:R-:W-:Y:S01]  /*dc5e0*/  LOP3.LUT P1, RZ, R7.reuse, 0x200000, RZ, 0xc0, !PT ;  /* 0x0020000007ff7812 */ /* 0x040fe2000782c0ff */
[----:B------:R-:W2:Y:S01]  /*dc5f0*/  LDL.LU.64 R12, [R1+0xe30] ;  /* 0x000e3000010c7983 */ /* 0x000ea20000300a00 */
[C---:B------:R-:W-:Y:S02]  /*dc600*/  LOP3.LUT P0, RZ, R7.reuse, 0x100000, RZ, 0xc0, !PT ;  /* 0x0010000007ff7812 */ /* 0x040fe4000780c0ff */
[----:B------:R-:W-:Y:S01]  /*dc610*/  PRMT R9, R0, 0x7770, RZ ;  /* 0x0000777000097816 */ /* 0x000fe200000000ff */
[----:B------:R-:W2:Y:S04]  /*dc620*/  LDL.LU.64 R16, [R1+0xe08] ;  /* 0x000e080001107983 */ /* 0x000ea80000300a00 */
[----:B------:R-:W-:Y:S01]  /*dc630*/  @P5 LOP3.LUT R10, R10, 0x10000, RZ, 0xfc, !PT ;  /* 0x000100000a0a5812 */ /* 0x000fe200078efcff */
[----:B------:R-:W2:Y:S01]  /*dc640*/  LDL.LU.64 R18, [R1+0xe00] ;  /* 0x000e000001127983 */ /* 0x000ea20000300a00 */
[----:B------:R-:W-:-:S02]  /*dc650*/  LOP3.LUT P5, RZ, R7, 0x40000, RZ, 0xc0, !PT ;  /* 0x0004000007ff7812 */ /* 0x000fc400078ac0ff */
[----:B------:R-:W-:Y:S01]  /*dc660*/  LOP3.LUT R10, R10, 0xfffdffff, RZ, 0xc0, !PT ;  /* 0xfffdffff0a0a7812 */ /* 0x000fe200078ec0ff */
[----:B------:R0:W-:Y:S10]  /*dc670*/  @P1 STG.E.U8 desc[UR6][R20.64], R9 ;  /* 0x0000000914001986 */ /* 0x0001f4000c101106 */
[----:B------:R-:W-:-:S02]  /*dc680*/  @P5 LOP3.LUT R10, R10, 0x20000, RZ, 0xfc, !PT ;  /* 0x000200000a0a5812 */ /* 0x000fc400078efcff */
[----:B------:R-:W-:Y:S01]  /*dc690*/  LOP3.LUT P5, RZ, R7, 0x80000, RZ, 0xc0, !PT ;  /* 0x0008000007ff7812 */ /* 0x000fe200078ac0ff */
[----:B0-----:R-:W2:Y:S01]  /*dc6a0*/  LDL.LU.64 R20, [R1+0xde8] ;  /* 0x000de80001147983 */ /* 0x001ea20000300a00 */
[----:B------:R-:W-:-:S05]  /*dc6b0*/  PRMT R9, R0, 0x7771, RZ ;  /* 0x0000777100097816 */ /* 0x000fca00000000ff */
[----:B------:R0:W-:Y:S02]  /*dc6c0*/  @P0 STG.E.U8 desc[UR6][R22.64], R9 ;  /* 0x0000000916000986 */ /* 0x0001e4000c101106 */
[----:B0-----:R-:W-:Y:S02]  /*dc6d0*/  PRMT R9, R0, 0x7772, RZ ;  /* 0x0000777200097816 */ /* 0x001fe400000000ff */
[----:B------:R-:W2:Y:S04]  /*dc6e0*/  LDL.LU.64 R22, [R1+0xde0] ;  /* 0x000de00001167983 */ /* 0x000ea80000300a00 */
[----:B------:R0:W-:Y:S01]  /*dc6f0*/  @P5 STG.E.U8 desc[UR6][R24.64], R9 ;  /* 0x0000000918005986 */ /* 0x0001e2000c101106 */
[----:B------:R-:W-:Y:S02]  /*dc700*/  LOP3.LUT P5, RZ, R10, 0x20000, RZ, 0xc0, !PT ;  /* 0x000200000aff7812 */ /* 0x000fe400078ac0ff */
[----:B0-----:R-:W-:Y:S01]  /*dc710*/  PRMT R9, R0, 0x7773, RZ ;  /* 0x0000777300097816 */ /* 0x001fe200000000ff */
[----:B------:R-:W2:Y:S10]  /*dc720*/  LDL.LU.64 R24, [R1+0xdd8] ;  /* 0x000dd80001187983 */ /* 0x000eb40000300a00 */
[----:B------:R3:W-:Y:S01]  /*dc730*/  @P5 STG.E.U8 desc[UR6][R28.64], R9 ;  /* 0x000000091c005986 */ /* 0x0007e2000c101106 */
[----:B------:R-:W-:-:S02]  /*dc740*/  LOP3.LUT P5, RZ, R10, 0x10000, RZ, 0xc0, !PT ;  /* 0x000100000aff7812 */ /* 0x000fc400078ac0ff */
[----:B---3--:R-:W-:Y:S01]  /*dc750*/  PRMT R9, R11, 0x7770, RZ ;  /* 0x000077700b097816 */ /* 0x008fe200000000ff */
[----:B------:R-:W3:Y:S10]  /*dc760*/  LDL.LU.64 R28, [R1+0xdd0] ;  /* 0x000dd000011c7983 */ /* 0x000ef40000300a00 */
[----:B----4-:R0:W-:Y:S01]  /*dc770*/  @P5 STG.E.U8 desc[UR6][R2.64], R9 ;  /* 0x0000000902005986 */ /* 0x0101e2000c101106 */
[----:B------:R-:W-:-:S03]  /*dc780*/  LOP3.LUT P5, RZ, R10, 0x8000, RZ, 0xc0, !PT ;  /* 0x000080000aff7812 */ /* 0x000fc600078ac0ff */
[----:B------:R-:W4:Y:S01]  /*dc790*/  LDL.LU R0, [R1+0x13c] ;  /* 0x00013c0001007983 */ /* 0x000f220000300800 */
[----:B0-----:R-:W-:-:S03]  /*dc7a0*/  PRMT R9, R11, 0x7771, RZ ;  /* 0x000077710b097816 */ /* 0x001fc600000000ff */
[----:B------:R-:W4:Y:S06]  /*dc7b0*/  LDL.LU.64 R2, [R1+0xdc8] ;  /* 0x000dc80001027983 */ /* 0x000f2c0000300a00 */
        /* <DEDUP_REMOVED lines=34> */
[----:B------:R-:W2:Y:S04]  /*dc9e0*/  LDL.LU R8, [R1+0x3198] ;  /* 0x0031980001087983 */ /* 0x000ea80000300800 */
[----:B---3--:R4:W-:Y:S04]  /*dc9f0*/  @P1 STG.E.U8 desc[UR6][R28.64], R9 ;  /* 0x000000091c001986 */ /* 0x0089e8000c101106 */
[----:B------:R-:W3:Y:S01]  /*dca00*/  LDL.LU.64 R24, [R1+0xdc0] ;  /* 0x000dc00001187983 */ /* 0x000ee20000300a00 */
[----:B----4-:R-:W-:-:S05]  /*dca10*/  PRMT R9, R0, 0x7770, RZ ;  /* 0x0000777000097816 */ /* 0x010fca00000000ff */
[----:B------:R0:W-:Y:S04]  /*dca20*/  @P0 STG.E.U8 desc[UR6][R2.64], R9 ;  /* 0x0000000902000986 */ /* 0x0001e8000c101106 */
[----:B0-----:R-:W4:Y:S01]  /*dca30*/  LDL.LU.64 R2, [R1+0xdb8] ;  /* 0x000db80001027983 */ /* 0x001f220000300a00 */
[----:B------:R-:W-:Y:S02]  /*dca40*/  LOP3.LUT R10, R10, 0xfffffffb, RZ, 0xc0, !PT ;  /* 0xfffffffb0a0a7812 */ /* 0x000fe400078ec0ff */
[C---:B------:R-:W-:Y:S01]  /*dca50*/  LOP3.LUT P3, RZ, R7.reuse, 0x10, RZ, 0xc0, !PT ;  /* 0x0000001007ff7812 */ /* 0x040fe2000786c0ff */
[----:B------:R-:W4:Y:S01]  /*dca60*/  LDL.LU.64 R18, [R1+0xdb0] ;  /* 0x000db00001127983 */ /* 0x000f220000300a00 */
[C---:B------:R-:W-:Y:S02]  /*dca70*/  LOP3.LUT P2, RZ, R7.reuse, 0x8, RZ, 0xc0, !PT ;  /* 0x0000000807ff7812 */ /* 0x040fe4000784c0ff */
        /* <DEDUP_REMOVED lines=26> */
[----:B---3--:R0:W-:Y:S10]  /*dcc20*/  @P3 STG.E.U8 desc[UR6][R24.64], R9 ;  /* 0x0000000918003986 */ /* 0x0081f4000c101106 */
[----:B------:R-:W-:-:S02]  /*dcc30*/  @P5 LOP3.LUT R10, R10, 0x100, RZ, 0xfc, !PT ;  /* 0x000001000a0a5812 */ /* 0x000fc400078efcff */
[----:B------:R-:W-:Y:S01]  /*dcc40*/  LOP3.LUT P5, RZ, R8, 0x80000000, RZ, 0xc0, !PT ;  /* 0x8000000008ff7812 */ /* 0x000fe200078ac0ff */
[----:B0-----:R-:W2:Y:S01]  /*dcc50*/  LDL.LU.64 R24, [R1+0xda8] ;  /* 0x000da80001187983 */ /* 0x001ea20000300a00 */
[----:B------:R-:W-:Y:S02]  /*dcc60*/  PRMT R9, R0, 0x7772, RZ ;  /* 0x0000777200097816 */ /* 0x000fe400000000ff */
[----:B------:R-:W-:Y:S01]  /*dcc70*/  LOP3.LUT R10, R10, 0xfffffdff, RZ, 0xc0, !PT ;  /* 0xfffffdff0a0a7812 */ /* 0x000fe200078ec0ff */
[----:B------:R-:W3:Y:S04]  /*dcc80*/  LDL.LU R15, [R1+0x100] ;  /* 0x00010000010f7983 */ /* 0x000ee80000300800 */
[----:B----4-:R0:W-:Y:S04]  /*dcc90*/  @P2 STG.E.U8 desc[UR6][R2.64], R9 ;  /* 0x0000000902002986 */ /* 0x0101e8000c101106 */
[----:B------:R-:W-:-:S02]  /*dcca0*/  @P5 LOP3.LUT R10, R10, 0x200, RZ, 0xfc, !PT ;  /* 0x000002000a0a5812 */ /* 0x000fc400078efcff */
[----:B------:R-:W-:Y:S01]  /*dccb0*/  LOP3.LUT P5, RZ, R7, 0x1, RZ, 0xc0, !PT ;  /* 0x0000000107ff7812 */ /* 0x000fe200078ac0ff */
        /* <DEDUP_REMOVED lines=14> */
[----:B------:R-:W2:Y:S04]  /*dcda0*/  LDL.LU.64 R12, [R1+0xd58] ;  /* 0x000d5800010c7983 */ /* 0x000ea80000300a00 */
[----:B------:R-:W2:Y:S04]  /*dcdb0*/  LDL.LU R0, [R1+0xe0] ;  /* 0x0000e00001007983 */ /* 0x000ea80000300800 */
[----:B------:R-:W2:Y:S04]  /*dcdc0*/  LDL.LU.64 R26, [R1+0xd28] ;  /* 0x000d2800011a7983 */ /* 0x000ea80000300a00 */
[----:B------:R-:W2:Y:S04]  /*dcdd0*/  LDL.LU.64 R16, [R1+0xd38] ;  /* 0x000d380001107983 */ /* 0x000ea80000300a00 */
[----:B------:R-:W2:Y:S04]  /*dcde0*/  LDL.LU.64 R18, [R1+0xd50] ;  /* 0x000d500001127983 */ /* 0x000ea80000300a00 */
[----:B------:R-:W2:Y:S04]  /*dcdf0*/  LDL.LU.64 R20, [R1+0xd48] ;  /* 0x000d480001147983 */ /* 0x000ea80000300a00 */
[----:B------:R-:W2:Y:S04]  /*dce00*/  LDL.LU.64 R22, [R1+0xd40] ;  /* 0x000d400001167983 */ /* 0x000ea80000300a00 */
[----:B------:R0:W-:Y:S01]  /*dce10*/  @P5 STG.E.U8 desc[UR6][R24.64], R9 ;  /* 0x0000000918005986 */ /* 0x0001e2000c101106 */
[----:B------:R-:W-:-:S02]  /*dce20*/  LOP3.LUT P5, RZ, R10, 0x100, RZ, 0xc0, !PT ;  /* 0x000001000aff7812 */ /* 0x000fc400078ac0ff */
[----:B0-----:R-:W-:Y:S01]  /*dce30*/  PRMT R9, R29, 0x7773, RZ ;  /* 0x000077731d097816 */ /* 0x001fe200000000ff */
[----:B------:R-:W2:Y:S04]  /*dce40*/  LDL.LU.64 R24, [R1+0xd78] ;  /* 0x000d780001187983 */ /* 0x000ea80000300a00 */
[----:B------:R-:W2:Y:S06]  /*dce50*/  LDL.LU.64 R28, [R1+0xd98] ;  /* 0x000d9800011c7983 */ /* 0x000eac0000300a00 */
[----:B----4-:R3:W-:Y:S01]  /*dce60*/  @P5 STG.E.U8 desc[UR6][R2.64], R9 ;  /* 0x0000000902005986 */ /* 0x0107e2000c101106 */
[----:B------:R-:W-:-:S02]  /*dce70*/  LOP3.LUT P5, RZ, R10, 0x80, RZ, 0xc0, !PT ;  /* 0x000000800aff7812 */ /* 0x000fc400078ac0ff */
[----:B---3--:R-:W-:Y:S01]  /*dce80*/  PRMT R9, R15, 0x7770, RZ ;  /* 0x000077700f097816 */ /* 0x008fe200000000ff */
[----:B------:R-:W3:Y:S10]  /*dce90*/  LDL.LU.64 R2, [R1+0xd90] ;  /* 0x000d900001027983 */ /* 0x000ef40000300a00 */
        /* <DEDUP_REMOVED lines=10> */
[----:B------:R-:W-:-:S05]  /*dcf40*/  LOP3.LUT P3, RZ, R8, 0x200000, RZ, 0xc0, !PT ;  /* 0x0020000008ff7812 */ /* 0x000fca000786c0ff */
[----:B--2---:R0:W-:Y:S04]  /*dcf50*/  @P5 STG.E.U8 desc[UR6][R6.64], R9 ;  /* 0x0000000906005986 */ /* 0x0041e8000c101106 */
        /* <DEDUP_REMOVED lines=11> */
[----:B0-----:R-:W-:-:S05]  /*dd010*/  PRMT R9, R0, 0x7772, RZ ;  /* 0x0000777200097816 */ /* 0x001fca00000000ff */
[----:B------:R0:W-:Y:S01]  /*dd020*/  @P6 STG.E.U8 desc[UR6][R18.64], R9 ;  /* 0x0000000912006986 */ /* 0x0001e2000c101106 */
[----:B------:R-:W-:Y:S02]  /*dd030*/  LOP3.LUT P1, RZ, R8, 0x80000, RZ, 0xc0, !PT ;  /* 0x0008000008ff7812 */ /* 0x000fe4000782c0ff */
[----:B0-----:R-:W-:-:S05]  /*dd040*/  PRMT R9, R0, 0x7773, RZ ;  /* 0x0000777300097816 */ /* 0x001fca00000000ff */
[----:B------:R2:W-:Y:S02]  /*dd050*/  @P4 STG.E.U8 desc[UR6][R20.64], R9 ;  /* 0x0000000914004986 */ /* 0x0005e4000c101106 */
[----:B--2---:R-:W-:-:S05]  /*dd060*/  PRMT R9, R6, 0x7770, RZ ;  /* 0x0000777006097816 */ /* 0x004fca00000000ff */
[----:B------:R0:W-:Y:S02]  /*dd070*/  @P3 STG.E.U8 desc[UR6][R22.64], R9 ;  /* 0x0000000916003986 */ /* 0x0001e4000c101106 */
[----:B0-----:R-:W-:-:S05]  /*dd080*/  PRMT R9, R6, 0x7771, RZ ;  /* 0x0000777106097816 */ /* 0x001fca00000000ff */
[----:B------:R0:W-:Y:S02]  /*dd090*/  @P2 STG.E.U8 desc[UR6][R24.64], R9 ;  /* 0x0000000918002986 */ /* 0x0001e4000c101106 */
[----:B0-----:R-:W-:-:S05]  /*dd0a0*/  PRMT R9, R6, 0x7772, RZ ;  /* 0x0000777206097816 */ /* 0x001fca00000000ff */
[----:B------:R0:W-:Y:S02]  /*dd0b0*/  @P1 STG.E.U8 desc[UR6][R28.64], R9 ;  /* 0x000000091c001986 */ /* 0x0001e4000c101106 */
[----:B0-----:R-:W-:Y:S02]  /*dd0c0*/  PRMT R9, R6, 0x7773, RZ ;  /* 0x0000777306097816 */ /* 0x001fe400000000ff */
[----:B------:R-:W2:Y:S04]  /*dd0d0*/  LDL.LU R6, [R1+0x3178] ;  /* 0x0031780001067983 */ /* 0x000ea80000300800 */
[----:B------:R-:W4:Y:S04]  /*dd0e0*/  LDL.LU.64 R24, [R1+0xd30] ;  /* 0x000d300001187983 */ /* 0x000f280000300a00 */
[----:B------:R-:W2:Y:S04]  /*dd0f0*/  LDL.LU.64 R28, [R1+0xd20] ;  /* 0x000d2000011c7983 */ /* 0x000ea80000300a00 */
[----:B------:R-:W2:Y:S04]  /*dd100*/  LDL.LU.64 R20, [R1+0xd18] ;  /* 0x000d180001147983 */ /* 0x000ea80000300a00 */
[----:B------:R-:W4:Y:S01]  /*dd110*/  LDL.LU R27, [R1+0xe4] ;  /* 0x0000e400011b7983 */ /* 0x000f220000300800 */
[----:B------:R-:W-:-:S02]  /*dd120*/  LOP3.LUT P0, RZ, R8, 0x40000, RZ, 0xc0, !PT ;  /* 0x0004000008ff7812 */ /* 0x000fc4000780c0ff */
[C---:B------:R-:W-:Y:S02]  /*dd130*/  LOP3.LUT P3, RZ, R8.reuse, 0x20000, RZ, 0xc0, !PT ;  /* 0x0002000008ff7812 */ /* 0x040fe4000786c0ff */
[C---:B------:R-:W-:Y:S02]  /*dd140*/  LOP3.LUT P2, RZ, R8.reuse, 0x10000, RZ, 0xc0, !PT ;  /* 0x0001000008ff7812 */ /* 0x040fe4000784c0ff */
[----:B------:R-:W-:-:S07]  /*dd150*/  LOP3.LUT P1, RZ, R8, 0x8000, RZ, 0xc0, !PT ;  /* 0x0000800008ff7812 */ /* 0x000fce000782c0ff */
[----:B---3--:R0:W-:Y:S04]  /*dd160*/  @P0 STG.E.U8 desc[UR6][R2.64], R9 ;  /* 0x0000000902000986 */ /* 0x0081e8000c101106 */
[----:B0-----:R-:W3:Y:S04]  /*dd170*/  LDL.LU.64 R2, [R1+0xd10] ;  /* 0x000d100001027983 */ /* 0x001ee80000300a00 */
[----:B------:R-:W3:Y:S01]  /*dd180*/  LDL.LU.64 R22, [R1+0xd08] ;  /* 0x000d080001167983 */ /* 0x000ee20000300a00 */
[----:B----4-:R-:W-:-:S05]  /*dd190*/  PRMT R9, R27, 0x7770, RZ ;  /* 0x000077701b097816 */ /* 0x010fca00000000ff */
[----:B------:R0:W-:Y:S02]  /*dd1a0*/  @P3 STG.E.U8 desc[UR6][R24.64], R9 ;  /* 0x0000000918003986 */ /* 0x0001e4000c101106 */
[C---:B0-----:R-:W-:Y:S02]  /*dd1b0*/  PRMT R9, R27.reuse, 0x7771, RZ ;  /* 0x000077711b097816 */ /* 0x041fe400000000ff */
[----:B------:R-:W4:Y:S04]  /*dd1c0*/  LDL.LU.64 R24, [R1+0xd00] ;  /* 0x000d000001187983 */ /* 0x000f280000300a00 */
[----:B--2---:R0:W-:Y:S02]  /*dd1d0*/  @P2 STG.E.U8 desc[UR6][R28.64], R9 ;  /* 0x000000091c002986 */ /* 0x0041e4000c101106 */
[----:B0-----:R-:W-:-:S02]  /*dd1e0*/  PRMT R9, R27, 0x7772, RZ ;  /* 0x000077721b097816 */ /* 0x001fc400000000ff */
[----:B------:R-:W2:Y:S04]  /*dd1f0*/  LDL.LU.64 R28, [R1+0xcf8] ;  /* 0x000cf800011c7983 */ /* 0x000ea80000300a00 */
[----:B------:R-:W2:Y:S04]  /*dd200*/  LDL.LU R0, [R1+0xe8] ;  /* 0x0000e80001007983 */ /* 0x000ea80000300800 */
[----:B------:R0:W-:Y:S04]  /*dd210*/  @P1 STG.E.U8 desc[UR6][R20.64], R9 ;  /* 0x0000000914001986 */ /* 0x0001e8000c101106 */
[----:B0-----:R-:W4:Y:S04]  /*dd220*/  LDL.LU R9, [R1+0x108] ;  /* 0x0001080001097983 */ /* 0x001f280000300800 */
        /* <DEDUP_REMOVED lines=23> */
[----:B------:R-:W-:Y:S02]  /*dd3a0*/  LOP3.LUT P5, RZ, R8, 0x800, RZ, 0xc0, !PT ;  /* 0x0000080008ff7812 */ /* 0x000fe400078ac0ff */
[----:B------:R-:W-:Y:S02]  /*dd3b0*/  LOP3.LUT R10, R10, 0xfffffffe, RZ, 0xc0, !PT ;  /* 0xfffffffe0a0a7812 */ /* 0x000fe400078ec0ff */
[C---:B------:R-:W-:Y:S02]  /*dd3c0*/  LOP3.LUT P0, RZ, R8.reuse, 0x4000, RZ, 0xc0, !PT ;  /* 0x0000400008ff7812 */ /* 0x040fe4000780c0ff */
[C---:B------:R-:W-:Y:S02]  /*dd3d0*/  LOP3.LUT P6, RZ, R8.reuse, 0x10, RZ, 0xc0, !PT ;  /* 0x0000001008ff7812 */ /* 0x040fe400078cc0ff */
[C---:B------:R-:W-:Y:S02]  /*dd3e0*/  LOP3.LUT P4, RZ, R8.reuse, 0x8, RZ, 0xc0, !PT ;  /* 0x0000000808ff7812 */ /* 0x040fe4000788c0ff */
[----:B------:R-:W-:-:S02]  /*dd3f0*/  LOP3.LUT P3, RZ, R8, 0x4, RZ, 0xc0, !PT ;  /* 0x0000000408ff7812 */ /* 0x000fc4000786c0ff */
[C---:B------:R-:W-:Y:S02]  /*dd400*/  LOP3.LUT P2, RZ, R8.reuse, 0x2, RZ, 0xc0, !PT ;  /* 0x0000000208ff7812 */ /* 0x040fe4000784c0ff */
[----:B------:R-:W-:Y:S01]  /*dd410*/  LOP3.LUT P1, RZ, R8, 0x1, RZ, 0xc0, !PT ;  /* 0x0000000108ff7812 */ /* 0x000fe2000782c0ff */
[----:B------:R-:W3:Y:S01]  /*dd420*/  LDL.LU.64 R12, [R1+0xcd0] ;  /* 0x000cd000010c7983 */ /* 0x000ee20000300a00 */
[----:B------:R-:W-:Y:S02]  /*dd430*/  @P5 LOP3.LUT R10, R10, 0x1, RZ, 0xfc, !PT ;  /* 0x000000010a0a5812 */ /* 0x000fe400078efcff */
[----:B------:R-:W-:Y:S02]  /*dd440*/  LOP3.LUT P5, RZ, R8, 0x1000, RZ, 0xc0, !PT ;  /* 0x0000100008ff7812 */ /* 0x000fe400078ac0ff */
[----:B------:R-:W-:-:S11]  /*dd450*/  LOP3.LUT R10, R10, 0xfffffffd, RZ, 0xc0, !PT ;  /* 0xfffffffd0a0a7812 */ /* 0x000fd600078ec0ff */
[----:B------:R-:W-:Y:S02]  /*dd460*/  @P5 LOP3.LUT R10, R10, 0x2, RZ, 0xfc, !PT ;  /* 0x000000020a0a5812 */ /* 0x000fe400078efcff */
[----:B------:R-:W-:Y:S02]  /*dd470*/  LOP3.LUT P5, RZ, R8, 0x2000, RZ, 0xc0, !PT ;  /* 0x0000200008ff7812 */ /* 0x000fe400078ac0ff */
[----:B------:R-:W-:-:S05]  /*dd480*/  PRMT R8, R27, 0x7773, RZ ;  /* 0x000077731b087816 */ /* 0x000fca00000000ff */
[----:B------:R4:W-:Y:S02]  /*dd490*/  @P0 STG.E.U8 desc[UR6][R2.64], R8 ;  /* 0x0000000802000986 */ /* 0x0009e4000c101106 */
[----:B----4-:R-:W-:Y:S02]  /*dd4a0*/  PRMT R8, R9, 0x7770, RZ ;  /* 0x0000777009087816 */ /* 0x010fe400000000ff */
[----:B------:R-:W4:Y:S04]  /*dd4b0*/  LDL.LU R2, [R1+0x10c] ;  /* 0x00010c0001027983 */ /* 0x000f280000300800 */
[----:B------:R-:W4:Y:S04]  /*dd4c0*/  LDL.LU.64 R26, [R1+0xc98] ;  /* 0x000c9800011a7983 */ /* 0x000f280000300a00 */
[----:B------:R-:W4:Y:S04]  /*dd4d0*/  LDL.LU.64 R16, [R1+0xc80] ;  /* 0x000c800001107983 */ /* 0x000f280000300a00 */
[----:B------:R-:W4:Y:S04]  /*dd4e0*/  LDL.LU.64 R18, [R1+0xc48] ;  /* 0x000c480001127983 */ /* 0x000f280000300a00 */
[----:B------:R0:W-:Y:S01]  /*dd4f0*/  @P5 STG.E.U8 desc[UR6][R22.64], R8 ;  /* 0x0000000816005986 */ /* 0x0001e2000c101106 */
[----:B------:R-:W-:-:S03]  /*dd500*/  LOP3.LUT P5, RZ, R10, 0x2, RZ, 0xc0, !PT ;  /* 0x000000020aff7812 */ /* 0x000fc600078ac0ff */
[----:B------:R-:W4:Y:S04]  /*dd510*/  LDL.LU R3, [R1+0xec] ;  /* 0x0000ec0001037983 */ /* 0x000f280000300800 */
[----:B------:R-:W4:Y:S01]  /*dd520*/  LDL.LU.64 R20, [R1+0xc40] ;  /* 0x000c400001147983 */ /* 0x000f220000300a00 */
[----:B0-----:R-:W-:-:S03]  /*dd530*/  PRMT R8, R9, 0x7771, RZ ;  /* 0x0000777109087816 */ /* 0x001fc600000000ff */
[----:B------:R-:W4:Y:S04]  /*dd540*/  LDL.LU.64 R22, [R1+0xc18] ;  /* 0x000c180001167983 */ /* 0x000f280000300a00 */
[----:B------:R0:W-:Y:S01]  /*dd550*/  @P5 STG.E.U8 desc[UR6][R24.64], R8 ;  /* 0x0000000818005986 */ /* 0x0001e2000c101106 */
[----:B------:R-:W-:Y:S02]  /*dd560*/  LOP3.LUT P5, RZ, R10, 0x1, RZ, 0xc0, !PT ;  /* 0x000000010aff7812 */ /* 0x000fe400078ac0ff */
[----:B0-----:R-:W-:Y:S01]  /*dd570*/  PRMT R8, R9, 0x7772, RZ ;  /* 0x0000777209087816 */ /* 0x001fe200000000ff */
[----:B------:R-:W4:Y:S04]  /*dd580*/  LDL.LU.64 R24, [R1+0xbf0] ;  /* 0x000bf00001187983 */ /* 0x000f280000300a00 */
[----:B------:R-:W4:Y:S06]  /*dd590*/  LDL.LU.64 R10, [R1+0xce0] ;  /* 0x000ce000010a7983 */ /* 0x000f2c0000300a00 */
        /* <DEDUP_REMOVED lines=11> */
[----:B------:R-:W-:-:S11]  /*dd650*/  PRMT R8, R0, 0x7771, RZ ;  /* 0x0000777100087816 */ /* 0x000fd600000000ff */
[----:B----4-:R0:W-:Y:S01]  /*dd660*/  @P5 STG.E.U8 desc[UR6][R10.64], R8 ;  /* 0x000000080a005986 */ /* 0x0101e2000c101106 */
[----:B------:R-:W-:Y:S02]  /*dd670*/  LOP3.LUT P5, RZ, R7, 0x10000000, RZ, 0xc0, !PT ;  /* 0x1000000007ff7812 */ /* 0x000fe400078ac0ff */
[----:B0-----:R-:W-:Y:S02]  /*dd680*/  PRMT R8, R0, 0x7772, RZ ;  /* 0x0000777200087816 */ /* 0x001fe400000000ff */
[----:B------:R-:W-:-:S09]  /*dd690*/  LOP3.LUT P0, RZ, R6, 0x80000000, RZ, 0xc0, !PT ;  /* 0x8000000006ff7812 */ /* 0x000fd2000780c0ff */
[----:B---3--:R0:W-:Y:S01]  /*dd6a0*/  @P5 STG.E.U8 desc[UR6][R14.64], R8 ;  /* 0x000000080e005986 */ /* 0x0081e2000c101106 */
        /* <DEDUP_REMOVED lines=17> */
[----:B------:R-:W3:Y:S04]  /*dd7c0*/  LDL.LU.64 R24, [R1+0xc08] ;  /* 0x000c080001187983 */ /* 0x000ee80000300a00 */
[----:B--2---:R0:W-:Y:S04]  /*dd7d0*/  @P0 STG.E.U8 desc[UR6][R28.64], R8 ;  /* 0x000000081c000986 */ /* 0x0041e8000c101106 */
[----:B0-----:R-:W2:Y:S04]  /*dd7e0*/  LDL.LU.64 R28, [R1+0xc00] ;  /* 0x000c0000011c7983 */ /* 0x001ea80000300a00 */
[----:B------:R-:W4:Y:S04]  /*dd7f0*/  LDL.LU.64 R18, [R1+0xc38] ;  /* 0x000c380001127983 */ /* 0x000f280000300a00 */
[----:B------:R-:W4:Y:S04]  /*dd800*/  LDL.LU.64 R20, [R1+0xc78] ;  /* 0x000c780001147983 */ /* 0x000f280000300a00 */
[----:B------:R-:W2:Y:S01]  /*dd810*/  LDL.LU R2, [R1+0xf0] ;  /* 0x0000f00001027983 */ /* 0x000ea20000300800 */
[----:B------:R-:W-:-:S02]  /*dd820*/  LOP3.LUT P3, RZ, R6, 0x40000000, RZ, 0xc0, !PT ;  /* 0x4000000006ff7812 */ /* 0x000fc4000786c0ff */
[----:B------:R-:W-:Y:S02]  /*dd830*/  LOP3.LUT P2, RZ, R6, 0x20000000, RZ, 0xc0, !PT ;  /* 0x2000000006ff7812 */ /* 0x000fe4000784c0ff */
[----:B------:R-:W-:Y:S01]  /*dd840*/  PRMT R8, R3, 0x7773, RZ ;  /* 0x0000777303087816 */ /* 0x000fe200000000ff */
[----:B------:R-:W4:Y:S04]  /*dd850*/  LDL.LU.64 R22, [R1+0xc70] ;  /* 0x000c700001167983 */ /* 0x000f280000300a00 */
[----:B------:R-:W4:Y:S04]  /*dd860*/  LDL.LU R0, [R1+0xd0] ;  /* 0x0000d00001007983 */ /* 0x000f280000300800 */
[----:B---3--:R0:W-:Y:S04]  /*dd870*/  @P3 STG.E.U8 desc[UR6][R24.64], R8 ;  /* 0x0000000818003986 */ /* 0x0081e8000c101106 */
[----:B0-----:R-:W3:Y:S01]  /*dd880*/  LDL.LU.64 R24, [R1+0xbf8] ;  /* 0x000bf80001187983 */ /* 0x001ee20000300a00 */
[----:B--2---:R-:W-:-:S05]  /*dd890*/  PRMT R8, R2, 0x7770, RZ ;  /* 0x0000777002087816 */ /* 0x004fca00000000ff */
[----:B------:R0:W-:Y:S04]  /*dd8a0*/  @P2 STG.E.U8 desc[UR6][R28.64], R8 ;  /* 0x000000081c002986 */ /* 0x0001e8000c101106 */
[----:B0-----:R-:W2:Y:S04]  /*dd8b0*/  LDL.LU.64 R28, [R1+0xc30] ;  /* 0x000c3000011c7983 */ /* 0x001ea80000300a00 */
[----:B------:R-:W2:Y:S04]  /*dd8c0*/  LDL.LU R3, [R1+0xf4] ;  /* 0x0000f40001037983 */ /* 0x000ea80000300800 */
        /* <DEDUP_REMOVED lines=24> */
[C---:B------:R-:W-:Y:S02]  /*dda50*/  LOP3.LUT P1, RZ, R6.reuse, 0x10000000, RZ, 0xc0, !PT ;  /* 0x1000000006ff7812 */ /* 0x040fe4000782c0ff */
[----:B------:R-:W-:Y:S02]  /*dda60*/  LOP3.LUT P0, RZ, R6, 0x8000000, RZ, 0xc0, !PT ;  /* 0x0800000006ff7812 */ /* 0x000fe4000780c0ff */
[----:B------:R-:W-:Y:S02]  /*dda70*/  LOP3.LUT R7, R7, 0xfeffffff, RZ, 0xc0, !PT ;  /* 0xfeffffff07077812 */ /* 0x000fe400078ec0ff */
[----:B------:R-:W-:Y:S01]  /*dda80*/  PRMT R8, R2, 0x7771, RZ ;  /* 0x0000777102087816 */ /* 0x000fe200000000ff */
[----:B------:R-:W4:Y:S04]  /*dda90*/  LDL.LU.64 R10, [R1+0xc90] ;  /* 0x000c9000010a7983 */ /* 0x000f280000300a00 */
[----:B------:R-:W4:Y:S04]  /*ddaa0*/  LDL.LU.64 R14, [R1+0xcb0] ;  /* 0x000cb000010e7983 */ /* 0x000f280000300a00 */
[----:B------:R-:W4:Y:S04]  /*ddab0*/  LDL.LU.64 R12, [R1+0xca8] ;  /* 0x000ca800010c7983 */ /* 0x000f280000300a00 */
[----:B------:R-:W4:Y:S01]  /*ddac0*/  LDL.LU.64 R16, [R1+0xca0] ;  /* 0x000ca00001107983 */ /* 0x000f220000300a00 */
[----:B------:R-:W-:-:S02]  /*ddad0*/  @P5 LOP3.LUT R7, R7, 0x1000000, RZ, 0xfc, !PT ;  /* 0x0100000007075812 */ /* 0x000fc400078efcff */
[----:B------:R-:W-:Y:S02]  /*ddae0*/  LOP3.LUT P5, RZ, R6, 0x2000000, RZ, 0xc0, !PT ;  /* 0x0200000006ff7812 */ /* 0x000fe400078ac0ff */
[----:B------:R-:W-:Y:S01]  /*ddaf0*/  LOP3.LUT R7, R7, 0xfdffffff, RZ, 0xc0, !PT ;  /* 0xfdffffff07077812 */ /* 0x000fe200078ec0ff */
[----:B------:R0:W-:Y:S10]  /*ddb00*/  @P1 STG.E.U8 desc[UR6][R18.64], R8 ;  /* 0x0000000812001986 */ /* 0x0001f4000c101106 */
[----:B------:R-:W-:-:S02]  /*ddb10*/  @P5 LOP3.LUT R7, R7, 0x2000000, RZ, 0xfc, !PT ;  /* 0x0200000007075812 */ /* 0x000fc400078efcff */
[----:B------:R-:W-:Y:S02]  /*ddb20*/  LOP3.LUT P5, RZ, R6, 0x4000000, RZ, 0xc0, !PT ;  /* 0x0400000006ff7812 */ /* 0x000fe400078ac0ff */
[C---:B0-----:R-:W-:Y:S01]  /*ddb30*/  PRMT R8, R2.reuse, 0x7772, RZ ;  /* 0x0000777202087816 */ /* 0x041fe200000000ff */
[----:B------:R-:W4:Y:S04]  /*ddb40*/  LDL.LU.64 R18, [R1+0xcb8] ;  /* 0x000cb80001127983 */ /* 0x000f280000300a00 */
[----:B------:R0:W-:Y:S02]  /*ddb50*/  @P0 STG.E.U8 desc[UR6][R20.64], R8 ;  /* 0x0000000814000986 */ /* 0x0001e4000c101106 */
[----:B0-----:R-:W-:Y:S02]  /*ddb60*/  PRMT R8, R2, 0x7773, RZ ;  /* 0x0000777302087816 */ /* 0x001fe400000000ff */
[----:B------:R-:W4:Y:S04]  /*ddb70*/  LDL.LU R2, [R1+0xf8] ;  /* 0x0000f80001027983 */ /* 0x000f280000300800 */
[----:B------:R0:W-:Y:S01]  /*ddb80*/  @P5 STG.E.U8 desc[UR6][R22.64], R8 ;  /* 0x0000000816005986 */ /* 0x0001e2000c101106 */
[----:B------:R-:W-:-:S03]  /*ddb90*/  LOP3.LUT P5, RZ, R7, 0x2000000, RZ, 0xc0, !PT ;  /* 0x0200000007ff7812 */ /* 0x000fc600078ac0ff */
[----:B------:R-:W4:Y:S01]  /*ddba0*/  LDL.LU.64 R20, [R1+0xcc8] ;  /* 0x000cc80001147983 */ /* 0x000f220000300a00 */
[----:B0-----:R-:W-:-:S03]  /*ddbb0*/  PRMT R8, R0, 0x7770, RZ ;  /* 0x0000777000087816 */ /* 0x001fc600000000ff */
[----:B------:R-:W4:Y:S06]  /*ddbc0*/  LDL.LU.64 R22, [R1+0xcc0] ;  /* 0x000cc00001167983 */ /* 0x000f2c0000300a00 */
[----:B---3--:R0:W-:Y:S01]  /*ddbd0*/  @P5 STG.E.U8 desc[UR6][R24.64], R8 ;  /* 0x0000000818005986 */ /* 0x0081e2000c101106 */
[C---:B------:R-:W-:Y:S02]  /*ddbe0*/  LOP3.LUT P5, RZ, R7.reuse, 0x1000000, RZ, 0xc0, !PT ;  /* 0x0100000007ff7812 */ /* 0x040fe400078ac0ff */
[----:B0-----:R-:W-:Y:S01]  /*ddbf0*/  PRMT R8, R0, 0x7771, RZ ;  /* 0x0000777100087816 */ /* 0x001fe200000000ff */
[----:B------:R-:W3:Y:S10]  /*ddc00*/  LDL.LU.64 R24, [R1+0xc88] ;  /* 0x000c880001187983 */ /* 0x000ef40000300a00 */
[----:B--2---:R0:W-:Y:S01]  /*ddc10*/  @P5 STG.E.U8 desc[UR6][R28.64], R8 ;  /* 0x000000081c005986 */ /* 0x0041e2000c101106 */
[----:B------:R-:W-:-:S02]  /*ddc20*/  LOP3.LUT P5, RZ, R7, 0x800000, RZ, 0xc0, !PT ;  /* 0x0080000007ff7812 */ /* 0x000fc400078ac0ff */
[----:B0-----:R-:W-:Y:S01]  /*ddc30*/  PRMT R8, R0, 0x7772, RZ ;  /* 0x0000777200087816 */ /* 0x001fe200000000ff */
[----:B------:R-:W2:Y:S10]  /*ddc40*/  LDL.LU.64 R28, [R1+0xc50] ;  /* 0x000c5000011c7983 */ /* 0x000eb40000300a00 */
        /* <DEDUP_REMOVED lines=35> */
[----:B---3--:R0:W-:Y:S02]  /*dde80*/  @P1 STG.E.U8 desc[UR6][R24.64], R8 ;  /* 0x0000000818001986 */ /* 0x0081e4000c101106 */
[----:B0-----:R-:W-:Y:S02]  /*dde90*/  PRMT R8, R2, 0x7771, RZ ;  /* 0x0000777102087816 */ /* 0x001fe400000000ff */
[----:B------:R-:W3:Y:S04]  /*ddea0*/  LDL.LU.64 R24, [R1+0xc28] ;  /* 0x000c280001187983 */ /* 0x000ee80000300a00 */
[----:B--2---:R0:W-:Y:S04]  /*ddeb0*/  @P0 STG.E.U8 desc[UR6][R28.64], R8 ;  /* 0x000000081c000986 */ /* 0x0041e8000c101106 */
[----:B0-----:R-:W2:Y:S01]  /*ddec0*/  LDL.LU.64 R28, [R1+0xc20] ;  /* 0x000c2000011c7983 */ /* 0x001ea20000300a00 */
[----:B------:R-:W-:-:S02]  /*dded0*/  LOP3.LUT R7, R7, 0xfffffbff, RZ, 0xc0, !PT ;  /* 0xfffffbff07077812 */ /* 0x000fc400078ec0ff */
[C---:B------:R-:W-:Y:S02]  /*ddee0*/  LOP3.LUT P3, RZ, R6.reuse, 0x800, RZ, 0xc0, !PT ;  /* 0x0000080006ff7812 */ /* 0x040fe4000786c0ff */
[C---:B------:R-:W-:Y:S02]  /*ddef0*/  LOP3.LUT P2, RZ, R6.reuse, 0x400, RZ, 0xc0, !PT ;  /* 0x0000040006ff7812 */ /* 0x040fe4000784c0ff */
[C---:B------:R-:W-:Y:S02]  /*ddf00*/  LOP3.LUT P1, RZ, R6.reuse, 0x200, RZ, 0xc0, !PT ;  /* 0x0000020006ff7812 */ /* 0x040fe4000782c0ff */
[----:B------:R-:W-:Y:S01]  /*ddf10*/  LOP3.LUT P0, RZ, R6, 0x100, RZ, 0xc0, !PT ;  /* 0x0000010006ff7812 */ /* 0x000fe2000780c0ff */
[----:B------:R-:W2:Y:S04]  /*ddf20*/  LDL.LU.64 R18, [R1+0xb98] ;  /* 0x000b980001127983 */ /* 0x000ea80000300a00 */
[----:B------:R-:W2:Y:S04]  /*ddf30*/  LDL.LU.64 R20, [R1+0xb90] ;  /* 0x000b900001147983 */ /* 0x000ea80000300a00 */
[----:B------:R-:W2:Y:S04]  /*ddf40*/  LDL.LU.64 R22, [R1+0xb88] ;  /* 0x000b880001167983 */ /* 0x000ea80000300a00 */
[----:B------:R-:W2:Y:S01]  /*ddf50*/  LDL.LU R0, [R1+0xd8] ;  /* 0x0000d80001007983 */ /* 0x000ea20000300800 */
[----:B------:R-:W-:Y:S01]  /*ddf60*/  IMAD.MOV.U32 R3, RZ, RZ, R4 ;  /* 0x000000ffff037224 */ /* 0x000fe200078e0004 */
        /* <DEDUP_REMOVED lines=25> */
[----:B---3--:R0:W-:Y:S02]  /*de100*/  @P3 STG.E.U8 desc[UR6][R24.64], R6 ;  /* 0x0000000618003986 */ /* 0x0081e4000c101106 */
[----:B0-----:R-:W-:Y:S02]  /*de110*/  PRMT R6, R2, 0x7773, RZ ;  /* 0x0000777302067816 */ /* 0x001fe400000000ff */
[----:B------:R-:W3:Y:S04]  /*de120*/  LDL.LU.64 R24, [R1+0xb80] ;  /* 0x000b800001187983 */ /* 0x000ee80000300a00 */
[----:B------:R-:W4:Y:S04]  /*de130*/  LDL.LU R4, [R1+0xfc] ;  /* 0x0000fc0001047983 */ /* 0x000f280000300800 */
[----:B--2---:R0:W-:Y:S04]  /*de140*/  @P2 STG.E.U8 desc[UR6][R28.64], R6 ;  /* 0x000000061c002986 */ /* 0x0041e8000c101106 */
[----:B0-----:R-:W2:Y:S04]  /*de150*/  LDL.LU.64 R28, [R1+0xb78] ;  /* 0x000b7800011c7983 */ /* 0x001ea80000300a00 */
[----:B------:R-:W3:Y:S04]  /*de160*/  LDL.LU.64 R8, [R1+0xb60] ;  /* 0x000b600001087983 */ /* 0x000ee80000300a00 */
[----:B---3--:R0:W-:Y:S04]  /*de170*/  STL.64 [R1+0x3140], R8 ;  /* 0x0031400801007387 */ /* 0x0081e80000100a00 */
        /* <DEDUP_REMOVED lines=11> */
[----:B------:R-:W3:Y:S04]  /*de230*/  LDL.LU R27, [R1+0xdc] ;  /* 0x0000dc00011b7983 */ /* 0x000ee80000300800 */
[----:B------:R-:W3:Y:S04]  /*de240*/  LDL.LU.64 R10, [R1+0xb58] ;  /* 0x000b5800010a7983 */ /* 0x000ee80000300a00 */
[----:B------:R-:W3:Y:S04]  /*de250*/  LDL.LU.64 R14, [R1+0xb50] ;  /* 0x000b5000010e7983 */ /* 0x000ee80000300a00 */
[----:B------:R-:W3:Y:S04]  /*de260*/  LDL.LU.64 R12, [R1+0xb48] ;  /* 0x000b4800010c7983 */ /* 0x000ee80000300a00 */
[----:B------:R-:W3:Y:S04]  /*de270*/  LDL.LU.64 R16, [R1+0xb40] ;  /* 0x000b400001107983 */ /* 0x000ee80000300a00 */
[----:B------:R-:W3:Y:S04]  /*de280*/  LDL.LU R2, [R1+0xc0] ;  /* 0x0000c00001027983 */ /* 0x000ee80000300800 */
[----:B------:R-:W3:Y:S04]  /*de290*/  LDL.LU.64 R18, [R1+0xae8] ;  /* 0x000ae80001127983 */ /* 0x000ee80000300a00 */
[----:B------:R-:W3:Y:S04]  /*de2a0*/  LDL.LU.64 R20, [R1+0xae0] ;  /* 0x000ae00001147983 */ /* 0x000ee80000300a00 */
[----:B------:R-:W3:Y:S04]  /*de2b0*/  LDL.LU.64 R22, [R1+0xad8] ;  /* 0x000ad80001167983 */ /* 0x000ee80000300a00 */
[----:B------:R4:W-:Y:S01]  /*de2c0*/  @P5 STG.E.U8 desc[UR6][R24.64], R6 ;  /* 0x0000000618005986 */ /* 0x0009e2000c101106 */
[----:B------:R-:W-:-:S02]  /*de2d0*/  LOP3.LUT P5, RZ, R7, 0x10000, RZ, 0xc0, !PT ;  /* 0x0001000007ff7812 */ /* 0x000fc400078ac0ff */
[----:B----4-:R-:W-:Y:S01]  /*de2e0*/  PRMT R6, R4, 0x7770, RZ ;  /* 0x0000777004067816 */ /* 0x010fe200000000ff */
[----:B------:R-:W4:Y:S04]  /*de2f0*/  LDL.LU.64 R24, [R1+0xad0] ;  /* 0x000ad00001187983 */ /* 0x000f280000300a00 */
[----:B------:R-:W4:Y:S06]  /*de300*/  LDL.LU R0, [R1+0xa0] ;  /* 0x0000a00001007983 */ /* 0x000f2c0000300800 */
        /* <DEDUP_REMOVED lines=18> */
[----:B------:R-:W2:Y:S04]  /*de430*/  LDL.LU R4, [R1+0x3138] ;  /* 0x0031380001047983 */ /* 0x000ea80000300800 */
[----:B---3--:R0:W-:Y:S01]  /*de440*/  @P5 STG.E.U8 desc[UR6][R8.64], R6 ;  /* 0x0000000608005986 */ /* 0x0081e2000c101106 */
[----:B------:R-:W-:-:S02]  /*de450*/  LOP3.LUT P5, RZ, R7, 0x1000, RZ, 0xc0, !PT ;  /* 0x0000100007ff7812 */ /* 0x000fc400078ac0ff */
        /* <DEDUP_REMOVED lines=19> */
[----:B--2---:R0:W-:Y:S02]  /*de590*/  @P0 STG.E.U8 desc[UR6][R28.64], R6 ;  /* 0x000000061c000986 */ /* 0x0041e4000c101106 */
[----:B0-----:R-:W-:Y:S02]  /*de5a0*/  IMAD.MOV.U32 R29, RZ, RZ, R3 ;  /* 0x000000ffff1d7224 */ /* 0x001fe400078e0003 */
[----:B------:R-:W2:Y:S04]  /*de5b0*/  LDL.LU.64 R2, [R1+0xac0] ;  /* 0x000ac00001027983 */ /* 0x000ea80000300a00 */
[----:B------:R-:W3:Y:S01]  /*de5c0*/  LDL.LU.64 R24, [R1+0xab8] ;  /* 0x000ab80001187983 */ /* 0x000ee20000300a00 */
[C---:B------:R-:W-:Y:S02]  /*de5d0*/  LOP3.LUT P3, RZ, R5.reuse, 0x1000000, RZ, 0xc0, !PT ;  /* 0x0100000005ff7812 */ /* 0x040fe4000786c0ff */
[----:B------:R-:W-:-:S02]  /*de5e0*/  LOP3.LUT P2, RZ, R5, 0x800000, RZ, 0xc0, !PT ;  /* 0x0080000005ff7812 */ /* 0x000fc4000784c0ff */
[C---:B------:R-:W-:Y:S01]  /*de5f0*/  PRMT R6, R0.reuse, 0x7771, RZ ;  /* 0x0000777100067816 */ /* 0x040fe200000000ff */
[----:B------:R-:W4:Y:S04]  /*de600*/  LDL.LU.64 R16, [R1+0xab0] ;  /* 0x000ab00001107983 */ /* 0x000f280000300a00 */
[----:B------:R-:W4:Y:S04]  /*de610*/  LDL.LU.64 R18, [R1+0xaa8] ;  /* 0x000aa80001127983 */ /* 0x000f280000300a00 */
[----:B------:R-:W4:Y:S04]  /*de620*/  LDL.LU.64 R20, [R1+0xaa0] ;  /* 0x000aa00001147983 */ /* 0x000f280000300a00 */
[----:B------:R-:W4:Y:S04]  /*de630*/  LDL.LU.64 R22, [R1+0xa98] ;  /* 0x000a980001167983 */ /* 0x000f280000300a00 */
[----:B--2---:R0:W-:Y:S02]  /*de640*/  @P3 STG.E.U8 desc[UR6][R2.64], R6 ;  /* 0x0000000602003986 */ /* 0x0041e4000c101106 */
[----:B0-----:R-:W-:-:S02]  /*de650*/  PRMT R6, R0, 0x7772, RZ ;  /* 0x0000777200067816 */ /* 0x001fc400000000ff */
[----:B------:R-:W2:Y:S04]  /*de660*/  LDL.LU.64 R2, [R1+0xa90] ;  /* 0x000a900001027983 */ /* 0x000ea80000300a00 */
[----:B------:R-:W2:Y:S04]  /*de670*/  LDL.LU R27, [R1+0xa4] ;  /* 0x0000a400011b7983 */ /* 0x000ea80000300800 */
[----:B---3--:R0:W-:Y:S04]  /*de680*/  @P2 STG.E.U8 desc[UR6][R24.64], R6 ;  /* 0x0000000618002986 */ /* 0x0081e8000c101106 */
[----:B0-----:R-:W3:Y:S04]  /*de690*/  LDL.LU.64 R24, [R1+0xa88] ;  /* 0x000a880001187983 */ /* 0x001ee80000300a00 */
[----:B------:R-:W4:Y:S01]  /*de6a0*/  LDL.LU.64 R8, [R1+0xa18] ;  /* 0x000a180001087983 */ /* 0x000f220000300a00 */
        /* <DEDUP_REMOVED lines=19> */
[----:B----4-:R0:W-:Y:S04]  /*de7e0*/  STL.64 [R1+0x3130], R8 ;  /* 0x0031300801007387 */ /* 0x0101e80000100a00 */
[----:B0-----:R-:W4:Y:S01]  /*de7f0*/  LDL.LU.64 R8, [R1+0xa80] ;  /* 0x000a800001087983 */ /* 0x001f220000300a00 */
[----:B------:R-:W-:Y:S02]  /*de800*/  LOP3.LUT R7, R7, 0xfffffeff, RZ, 0xc0, !PT ;  /* 0xfffffeff07077812 */ /* 0x000fe400078ec0ff */
[----:B------:R-:W-:-:S02]  /*de810*/  LOP3.LUT P1, RZ, R5, 0x400000, RZ, 0xc0, !PT ;  /* 0x0040000005ff7812 */ /* 0x000fc4000782c0ff */
[----:B------:R-:W-:Y:S02]  /*de820*/  LOP3.LUT P0, RZ, R5, 0x200000, RZ, 0xc0, !PT ;  /* 0x0020000005ff7812 */ /* 0x000fe4000780c0ff */
[----:B------:R-:W-:Y:S02]  /*de830*/  PRMT R6, R0, 0x7773, RZ ;  /* 0x0000777300067816 */ /* 0x000fe400000000ff */
[----:B------:R-:W-:Y:S02]  /*de840*/  @P5 LOP3.LUT R7, R7, 0x100, RZ, 0xfc, !PT ;  /* 0x0000010007075812 */ /* 0x000fe400078efcff */
[----:B------:R-:W-:Y:S01]  /*de850*/  LOP3.LUT P5, RZ, R5, 0x80000, RZ, 0xc0, !PT ;  /* 0x0008000005ff7812 */ /* 0x000fe200078ac0ff */
[----:B------:R-:W4:Y:S04]  /*de860*/  LDL.LU.64 R10, [R1+0xa10] ;  /* 0x000a1000010a7983 */ /* 0x000f280000300a00 */
[----:B------:R-:W4:Y:S01]  /*de870*/  LDL.LU R0, [R1+0xc8] ;  /* 0x0000c80001007983 */ /* 0x000f220000300800 */
[----:B------:R-:W-:-:S03]  /*de880*/  LOP3.LUT R7, R7, 0xfffffdff, RZ, 0xc0, !PT ;  /* 0xfffffdff07077812 */ /* 0x000fc600078ec0ff */
[----:B------:R-:W4:Y:S04]  /*de890*/  LDL.LU.64 R14, [R1+0xa08] ;  /* 0x000a0800010e7983 */ /* 0x000f280000300a00 */
[----:B------:R-:W4:Y:S04]  /*de8a0*/  LDL.LU.64 R12, [R1+0xa00] ;  /* 0x000a0000010c7983 */ /* 0x000f280000300a00 */
[----:B------:R0:W-:Y:S01]  /*de8b0*/  @P1 STG.E.U8 desc[UR6][R16.64], R6 ;  /* 0x0000000610001986 */ /* 0x0001e2000c101106 */
[----:B------:R-:W-:Y:S02]  /*de8c0*/  @P5 LOP3.LUT R7, R7, 0x200, RZ, 0xfc, !PT ;  /* 0x0000020007075812 */ /* 0x000fe400078efcff */
[----:B------:R-:W-:-:S02]  /*de8d0*/  LOP3.LUT P5, RZ, R5, 0x100000, RZ, 0xc0, !PT ;  /* 0x0010000005ff7812 */ /* 0x000fc400078ac0ff */
[C---:B0-----:R-:W-:Y:S01]  /*de8e0*/  PRMT R6, R29.reuse, 0x7770, RZ ;  /* 0x000077701d067816 */ /* 0x041fe200000000ff */
[----:B------:R-:W4:Y:S04]  /*de8f0*/  LDL.LU.64 R16, [R1+0x9f8] ;  /* 0x0009f80001107983 */ /* 0x000f280000300a00 */
[----:B------:R0:W-:Y:S02]  /*de900*/  @P0 STG.E.U8 desc[UR6][R18.64], R6 ;  /* 0x0000000612000986 */ /* 0x0001e4000c101106 */
[----:B0-----:R-:W-:Y:S02]  /*de910*/  PRMT R6, R29, 0x7771, RZ ;  /* 0x000077711d067816 */ /* 0x001fe400000000ff */
[----:B------:R-:W4:Y:S04]  /*de920*/  LDL.LU.64 R18, [R1+0x9f0] ;  /* 0x0009f00001127983 */ /* 0x000f280000300a00 */
[----:B------:R0:W-:Y:S01]  /*de930*/  @P5 STG.E.U8 desc[UR6][R20.64], R6 ;  /* 0x0000000614005986 */ /* 0x0001e2000c101106 */
[----:B------:R-:W-:-:S02]  /*de940*/  LOP3.LUT P5, RZ, R7, 0x200, RZ, 0xc0, !PT ;  /* 0x0000020007ff7812 */ /* 0x000fc400078ac0ff */
[----:B0-----:R-:W-:Y:S01]  /*de950*/  PRMT R6, R29, 0x7772, RZ ;  /* 0x000077721d067816 */ /* 0x001fe200000000ff */
[----:B------:R-:W4:Y:S10]  /*de960*/  LDL.LU.64 R20, [R1+0x9e8] ;  /* 0x0009e80001147983 */ /* 0x000f340000300a00 */
[----:B------:R0:W-:Y:S01]  /*de970*/  @P5 STG.E.U8 desc[UR6][R22.64], R6 ;  /* 0x0000000616005986 */ /* 0x0001e2000c101106 */
[----:B------:R-:W-:Y:S01]  /*de980*/  LOP3.LUT P5, RZ, R7, 0x100, RZ, 0xc0, !PT ;  /* 0x0000010007ff7812 */ /* 0x000fe200078ac0ff */
[----:B0-----:R-:W-:-:S02]  /*de990*/  IMAD.MOV.U32 R6, RZ, RZ, R29 ;  /* 0x000000ffff067224 */ /* 0x001fc400078e001d */
[----:B------:R-:W4:Y:S04]  /*de9a0*/  LDL.LU.64 R22, [R1+0x9e0] ;  /* 0x0009e00001167983 */ /* 0x000f280000300a00 */
[----:B------:R-:W4:Y:S01]  /*de9b0*/  LDL.LU.64 R28, [R1+0x9d8] ;  /* 0x0009d800011c7983 */ /* 0x000f220000300a00 */
[----:B------:R-:W-:-:S05]  /*de9c0*/  PRMT R6, R6, 0x7773, RZ ;  /* 0x0000777306067816 */ /* 0x000fca00000000ff */
[----:B--2---:R0:W-:Y:S01]  /*de9d0*/  @P5 STG.E.U8 desc[UR6][R2.64], R6 ;  /* 0x0000000602005986 */ /* 0x0041e2000c101106 */
[----:B------:R-:W-:Y:S02]  /*de9e0*/  LOP3.LUT P5, RZ, R7, 0x80, RZ, 0xc0, !PT ;  /* 0x0000008007ff7812 */ /* 0x000fe400078ac0ff */
[----:B0-----:R-:W-:Y:S01]  /*de9f0*/  PRMT R6, R27, 0x7770, RZ ;  /* 0x000077701b067816 */ /* 0x001fe200000000ff */
[----:B------:R-:W2:Y:S10]  /*dea00*/  LDL.LU.64 R2, [R1+0x9d0] ;  /* 0x0009d00001027983 */ /* 0x000eb40000300a00 */
[----:B---3--:R0:W-:Y:S01]  /*dea10*/  @P5 STG.E.U8 desc[UR6][R24.64], R6 ;  /* 0x0000000618005986 */ /* 0x0081e2000c101106 */
[----:B------:R-:W-:-:S02]  /*dea20*/  LOP3.LUT P5, RZ, R7, 0x40, RZ, 0xc0, !PT ;  /* 0x0000004007ff7812 */ /* 0x000fc400078ac0ff */
[----:B0-----:R-:W-:Y:S01]  /*dea30*/  PRMT R6, R27, 0x7771, RZ ;  /* 0x000077711b067816 */ /* 0x001fe200000000ff */
[----:B------:R-:W3:Y:S10]  /*dea40*/  LDL.LU R25, [R1+0x8] ;  /* 0x0000080001197983 */ /* 0x000ef40000300800 */
[----:B----4-:R0:W-:Y:S04]  /*dea50*/  @P5 STG.E.U8 desc[UR6][R8.64], R6 ;  /* 0x0000000608005986 */ /* 0x0101e8000c101106 */
[----:B0-----:R-:W4:Y:S01]  /*dea60*/  LDL.LU.64 R8, [R1+0x3130] ;  /* 0x0031300001087983 */ /* 0x001f220000300a00 */
        /* <DEDUP_REMOVED lines=30> */
[----:B--2---:R0:W-:Y:S04]  /*dec50*/  @P0 STG.E.U8 desc[UR6][R2.64], R6 ;  /* 0x0000000602000986 */ /* 0x0041e8000c101106 */
[----:B------:R-:W2:Y:S04]  /*dec60*/  LDL.LU.64 R28, [R1+0x9c8] ;  /* 0x0009c800011c7983 */ /* 0x000ea80000300a00 */
[----:B0-----:R-:W2:Y:S04]  /*dec70*/  LDL.LU.64 R2, [R1+0x9c0] ;  /* 0x0009c00001027983 */ /* 0x001ea80000300a00 */
[----:B------:R-:W2:Y:S04]  /*dec80*/  LDL.LU.64 R18, [R1+0x9b8] ;  /* 0x0009b80001127983 */ /* 0x000ea80000300a00 */
[----:B------:R-:W2:Y:S01]  /*dec90*/  LDL.LU R27, [R1+0xcc] ;  /* 0x0000cc00011b7983 */ /* 0x000ea20000300800 */
[----:B---3--:R-:W-:-:S02]  /*deca0*/  LOP3.LUT R25, R25, 0xfbffffff, RZ, 0xc0, !PT ;  /* 0xfbffffff19197812 */ /* 0x008fc400078ec0ff */
[----:B------:R-:W-:Y:S02]  /*decb0*/  LOP3.LUT R7, R7, 0xfffffffe, RZ, 0xc0, !PT ;  /* 0xfffffffe07077812 */ /* 0x000fe400078ec0ff */
[C---:B------:R-:W-:Y:S02]  /*decc0*/  LOP3.LUT P3, RZ, R5.reuse, 0x20, RZ, 0xc0, !PT ;  /* 0x0000002005ff7812 */ /* 0x040fe4000786c0ff */
[C---:B------:R-:W-:Y:S02]  /*decd0*/  LOP3.LUT P2, RZ, R5.reuse, 0x10, RZ, 0xc0, !PT ;  /* 0x0000001005ff7812 */ /* 0x040fe4000784c0ff */
[C---:B------:R-:W-:Y:S02]  /*dece0*/  LOP3.LUT P1, RZ, R5.reuse, 0x8, RZ, 0xc0, !PT ;  /* 0x0000000805ff7812 */ /* 0x040fe4000782c0ff */
[----:B------:R-:W-:Y:S01]  /*decf0*/  LOP3.LUT P0, RZ, R5, 0x4, RZ, 0xc0, !PT ;  /* 0x0000000405ff7812 */ /* 0x000fe2000780c0ff */
[----:B------:R-:W3:Y:S04]  /*ded00*/  LDL.LU.64 R20, [R1+0x9b0] ;  /* 0x0009b00001147983 */ /* 0x000ee80000300a00 */
[----:B------:R-:W3:Y:S04]  /*ded10*/  LDL.LU.64 R22, [R1+0x9a8] ;  /* 0x0009a80001167983 */ /* 0x000ee80000300a00 */
        /* <DEDUP_REMOVED lines=28> */
[----:B------:R0:W-:Y:S04]  /*deee0*/  @P2 STG.E.U8 desc[UR6][R2.64], R5 ;  /* 0x0000000502002986 */ /* 0x0001e8000c101106 */
[----:B0-----:R-:W4:Y:S04]  /*deef0*/  LDL.LU.64 R2, [R1+0x998] ;  /* 0x0009980001027983 */ /* 0x001f280000300a00 */
[----:B------:R-:W2:Y:S01]  /*def00*/  LDL.LU R11, [R1+0xb0] ;  /* 0x0000b000010b7983 */ /* 0x000ea20000300800 */
[----:B------:R-:W-:-:S05]  /*def10*/  PRMT R5, R27, 0x7772, RZ ;  /* 0x000077721b057816 */ /* 0x000fca00000000ff */
[----:B------:R0:W-:Y:S02]  /*def20*/  @P1 STG.E.U8 desc[UR6][R18.64], R5 ;  /* 0x0000000512001986 */ /* 0x0001e4000c101106 */
[----:B0-----:R-:W-:-:S05]  /*def30*/  PRMT R5, R27, 0x7773, RZ ;  /* 0x000077731b057816 */ /* 0x001fca00000000ff */
[----:B---3--:R-:W-:Y:S04]  /*def40*/  @P0 STG.E.U8 desc[UR6][R20.64], R5 ;  /* 0x0000000514000986 */ /* 0x008fe8000c101106 */
[----:B--2---:R0:W-:Y:S04]  /*def50*/  STL [R1+0x3120], R11 ;  /* 0x0031200b01007387 */ /* 0x0041e80000100800 */
[----:B0-----:R-:W2:Y:S04]  /*def60*/  LDL.LU.64 R10, [R1+0x990] ;  /* 0x00099000010a7983 */ /* 0x001ea80000300a00 */
[----:B------:R-:W3:Y:S01]  /*def70*/  LDL.LU.64 R8, [R1+0x978] ;  /* 0x0009780001087983 */ /* 0x000ee20000300a00 */
[----:B------:R-:W-:-:S05]  /*def80*/  PRMT R5, R0, 0x7770, RZ ;  /* 0x0000777000057816 */ /* 0x000fca00000000ff */
        /* <DEDUP_REMOVED lines=23> */
[----:B--2---:R0:W-:Y:S04]  /*df100*/  @P5 STG.E.U8 desc[UR6][R10.64], R5 ;  /* 0x000000050a005986 */ /* 0x0041e8000c101106 */
[----:B0-----:R-:W2:Y:S01]  /*df110*/  LDL.LU R11, [R1+0x3120] ;  /* 0x00312000010b7983 */ /* 0x001ea20000300800 */
[----:B------:R-:W-:-:S02]  /*df120*/  LOP3.LUT P5, RZ, R25, 0x40000000, RZ, 0xc0, !PT ;  /* 0x4000000019ff7812 */ /* 0x000fc400078ac0ff */
[----:B--2---:R-:W-:-:S11]  /*df130*/  PRMT R5, R11, 0x7770, RZ ;  /* 0x000077700b057816 */ /* 0x004fd600000000ff */
[----:B---3--:R0:W-:Y:S04]  /*df140*/  @P5 STG.E.U8 desc[UR6][R8.64], R5 ;  /* 0x0000000508005986 */ /* 0x0081e8000c101106 */
[----:B0-----:R-:W2:Y:S01]  /*df150*/  LDL.LU.64 R8, [R1+0x3118] ;  /* 0x0031180001087983 */ /* 0x001ea20000300a00 */
[----:B------:R-:W-:Y:S02]  /*df160*/  LOP3.LUT P5, RZ, R25, 0x20000000, RZ, 0xc0, !PT ;  /* 0x2000000019ff7812 */ /* 0x000fe400078ac0ff */
[----:B------:R-:W-:-:S11]  /*df170*/  PRMT R5, R11, 0x7771, RZ ;  /* 0x000077710b057816 */ /* 0x000fd600000000ff */
[----:B----4-:R0:W-:Y:S01]  /*df180*/  @P5 STG.E.U8 desc[UR6][R6.64], R5 ;  /* 0x0000000506005986 */ /* 0x0101e2000c101106 */
        /* <DEDUP_REMOVED lines=33> */
[----:B------:R-:W-:Y:S02]  /*df3a0*/  LOP3.LUT P2, RZ, R4, 0x20000, RZ, 0xc0, !PT ;  /* 0x0002000004ff7812 */ /* 0x000fe4000784c0ff */
[----:B------:R-:W-:Y:S01]  /*df3b0*/  PRMT R5, R27, 0x7773, RZ ;  /* 0x000077731b057816 */ /* 0x000fe200000000ff */
[----:B------:R-:W4:Y:S08]  /*df3c0*/  LDL.LU.64 R22, [R1+0x8f0] ;  /* 0x0008f00001167983 */ /* 0x000f300000300a00 */
[----:B--2---:R0:W-:Y:S04]  /*df3d0*/  @P3 STG.E.U8 desc[UR6][R28.64], R5 ;  /* 0x000000051c003986 */ /* 0x0041e8000c101106 */
[----:B0-----:R-:W2:Y:S01]  /*df3e0*/  LDL.LU.64 R28, [R1+0x8e8] ;  /* 0x0008e800011c7983 */ /* 0x001ea20000300a00 */
[----:B---3--:R-:W-:-:S05]  /*df3f0*/  PRMT R5, R24, 0x7770, RZ ;  /* 0x0000777018057816 */ /* 0x008fca00000000ff */
[----:B------:R0:W-:Y:S04]  /*df400*/  @P2 STG.E.U8 desc[UR6][R2.64], R5 ;  /* 0x0000000502002986 */ /* 0x0001e8000c101106 */
[----:B0-----:R-:W3:Y:S04]  /*df410*/  LDL.LU.64 R2, [R1+0x8e0] ;  /* 0x0008e00001027983 */ /* 0x001ee80000300a00 */
[----:B------:R-:W4:Y:S01]  /*df420*/  LDL.LU R15, [R1+0x98] ;  /* 0x00009800010f7983 */ /* 0x000f220000300800 */
[C---:B------:R-:W-:Y:S02]  /*df430*/  LOP3.LUT P1, RZ, R4.reuse, 0x10000, RZ, 0xc0, !PT ;  /* 0x0001000004ff7812 */ /* 0x040fe4000782c0ff */
[----:B------:R-:W-:-:S02]  /*df440*/  LOP3.LUT P0, RZ, R4, 0x8000, RZ, 0xc0, !PT ;  /* 0x0000800004ff7812 */ /* 0x000fc4000780c0ff */
[C---:B------:R-:W-:Y:S01]  /*df450*/  PRMT R5, R24.reuse, 0x7771, RZ ;  /* 0x0000777118057816 */ /* 0x040fe200000000ff */
[----:B----4-:R0:W-:Y:S04]  /*df460*/  STL [R1+0x3108], R15 ;  /* 0x0031080f01007387 */ /* 0x0101e80000100800 */
[----:B0-----:R-:W4:Y:S04]  /*df470*/  LDL.LU.64 R14, [R1+0x8d0] ;  /* 0x0008d000010e7983 */ /* 0x001f280000300a00 */
[----:B------:R0:W-:Y:S02]  /*df480*/  @P1 STG.E.U8 desc[UR6][R18.64], R5 ;  /* 0x0000000512001986 */ /* 0x0001e4000c101106 */
[----:B0-----:R-:W-:-:S05]  /*df490*/  PRMT R5, R24, 0x7772, RZ ;  /* 0x0000777218057816 */ /* 0x001fca00000000ff */
[----:B------:R-:W-:Y:S01]  /*df4a0*/  @P0 STG.E.U8 desc[UR6][R20.64], R5 ;  /* 0x0000000514000986 */ /* 0x000fe2000c101106 */
        /* <DEDUP_REMOVED lines=14> */
[----:B0-----:R-:W4:Y:S04]  /*df590*/  LDL.LU.64 R14, [R1+0x8d8] ;  /* 0x0008d800010e7983 */ /* 0x001f280000300a00 */
[----:B------:R-:W4:Y:S04]  /*df5a0*/  LDL.LU.64 R6, [R1+0x8c8] ;  /* 0x0008c80001067983 */ /* 0x000f280000300a00 */
[----:B------:R-:W2:Y:S01]  /*df5b0*/  LDL.LU R5, [R1+0xb8] ;  /* 0x0000b80001057983 */ /* 0x000ea20000300800 */
[----:B------:R-:W-:-:S02]  /*df5c0*/  LOP3.LUT R25, R25, 0xffbfffff, RZ, 0xc0, !PT ;  /* 0xffbfffff19197812 */ /* 0x000fc400078ec0ff */
[C---:B------:R-:W-:Y:S02]  /*df5d0*/  LOP3.LUT P6, RZ, R4.reuse, 0x20, RZ, 0xc0, !PT ;  /* 0x0000002004ff7812 */ /* 0x040fe400078cc0ff */
[C---:B------:R-:W-:Y:S02]  /*df5e0*/  LOP3.LUT P4, RZ, R4.reuse, 0x10, RZ, 0xc0, !PT ;  /* 0x0000001004ff7812 */ /* 0x040fe4000788c0ff */
[C---:B------:R-:W-:Y:S02]  /*df5f0*/  LOP3.LUT P3, RZ, R4.reuse, 0x8, RZ, 0xc0, !PT ;  /* 0x0000000804ff7812 */ /* 0x040fe4000786c0ff */
[----:B------:R-:W-:Y:S02]  /*df600*/  @P5 LOP3.LUT R25, R25, 0x400000, RZ, 0xfc, !PT ;  /* 0x0040000019195812 */ /* 0x000fe400078efcff */
[C---:B------:R-:W-:Y:S02]  /*df610*/  LOP3.LUT P5, RZ, R4.reuse, 0x800, RZ, 0xc0, !PT ;  /* 0x0000080004ff7812 */ /* 0x040fe400078ac0ff */
[----:B------:R-:W-:-:S02]  /*df620*/  LOP3.LUT P2, RZ, R4, 0x4, RZ, 0xc0, !PT ;  /* 0x0000000404ff7812 */ /* 0x000fc4000784c0ff */
[C---:B------:R-:W-:Y:S02]  /*df630*/  LOP3.LUT P1, RZ, R4.reuse, 0x2, RZ, 0xc0, !PT ;  /* 0x0000000204ff7812 */ /* 0x040fe4000782c0ff */
[----:B------:R-:W-:Y:S02]  /*df640*/  LOP3.LUT R25, R25, 0xff7fffff, RZ, 0xc0, !PT ;  /* 0xff7fffff19197812 */ /* 0x000fe400078ec0ff */
[----:B------:R-:W-:Y:S01]  /*df650*/  LOP3.LUT P0, RZ, R4, 0x1, RZ, 0xc0, !PT ;  /* 0x0000000104ff7812 */ /* 0x000fe2000780c0ff */
[----:B------:R-:W4:Y:S04]  /*df660*/  LDL.LU.64 R8, [R1+0x8c0] ;  /* 0x0008c00001087983 */ /* 0x000f280000300a00 */
[----:B------:R-:W4:Y:S04]  /*df670*/  LDL.LU.64 R10, [R1+0x8b8] ;  /* 0x0008b800010a7983 */ /* 0x000f280000300a00 */
[----:B------:R-:W4:Y:S04]  /*df680*/  LDL.LU R27, [R1+0xbc] ;  /* 0x0000bc00011b7983 */ /* 0x000f280000300800 */
[----:B------:R-:W4:Y:S04]  /*df690*/  LDL.LU.64 R12, [R1+0x8b0] ;  /* 0x0008b000010c7983 */ /* 0x000f280000300a00 */
[----:B------:R-:W4:Y:S04]  /*df6a0*/  LDL.LU.64 R16, [R1+0x8a8] ;  /* 0x0008a80001107983 */ /* 0x000f280000300a00 */
[----:B------:R-:W4:Y:S04]  /*df6b0*/  LDL.LU.64 R18, [R1+0x8a0] ;  /* 0x0008a00001127983 */ /* 0x000f280000300a00 */
[----:B------:R-:W4:Y:S01]  /*df6c0*/  LDL.LU.64 R20, [R1+0x898] ;  /* 0x0008980001147983 */ /* 0x000f220000300a00 */
        /* <DEDUP_REMOVED lines=8> */
[----:B------:R-:W-:-:S11]  /*df750*/  PRMT R4, R24, 0x7773, RZ ;  /* 0x0000777318047816 */ /* 0x000fd600000000ff */
[----:B------:R0:W-:Y:S01]  /*df760*/  @P5 STG.E.U8 desc[UR6][R22.64], R4 ;  /* 0x0000000416005986 */ /* 0x0001e2000c101106 */
[----:B------:R-:W-:-:S03]  /*df770*/  LOP3.LUT P5, RZ, R25, 0x2000000, RZ, 0xc0, !PT ;  /* 0x0200000019ff7812 */ /* 0x000fc600078ac0ff */
[----:B0-----:R-:W4:Y:S01]  /*df780*/  LDL.LU.64 R22, [R1+0x890] ;  /* 0x0008900001167983 */ /* 0x001f220000300a00 */
[----:B--2---:R-:W-:-:S09]  /*df790*/  PRMT R4, R5, 0x7770, RZ ;  /* 0x0000777005047816 */ /* 0x004fd200000000ff */
[----:B------:R0:W-:Y:S01]  /*df7a0*/  @P5 STG.E.U8 desc[UR6][R28.64], R4 ;  /* 0x000000041c005986 */ /* 0x0001e2000c101106 */
[----:B------:R-:W-:Y:S02]  /*df7b0*/  LOP3.LUT P5, RZ, R25, 0x1000000, RZ, 0xc0, !PT ;  /* 0x0100000019ff7812 */ /* 0x000fe400078ac0ff */
[----:B0-----:R-:W-:Y:S01]  /*df7c0*/  PRMT R4, R5, 0x7771, RZ ;  /* 0x0000777105047816 */ /* 0x001fe200000000ff */
[----:B------:R-:W2:Y:S04]  /*df7d0*/  LDL.LU.64 R28, [R1+0x888] ;  /* 0x00088800011c7983 */ /* 0x000ea80000300a00 */
[----:B------:R-:W2:Y:S06]  /*df7e0*/  LDL.LU R24, [R1+0x9c] ;  /* 0x00009c0001187983 */ /* 0x000eac0000300800 */
        /* <DEDUP_REMOVED lines=9> */
[----:B0-----:R-:W4:Y:S01]  /*df880*/  LDL.LU R15, [R1+0x3108] ;  /* 0x00310800010f7983 */ /* 0x001f220000300800 */
        /* <DEDUP_REMOVED lines=22> */
[----:B0-----:R-:W-:Y:S02]  /*df9f0*/  PRMT R4, R24, 0x7771, RZ ;  /* 0x0000777118047816 */ /* 0x001fe400000000ff */
[----:B------:R-:W2:Y:S04]  /*dfa00*/  LDL.LU.64 R28, [R1+0x868] ;  /* 0x00086800011c7983 */ /* 0x000ea80000300a00 */
[----:B---3--:R0:W-:Y:S04]  /*dfa10*/  @P0 STG.E.U8 desc[UR6][R2.64], R4 ;  /* 0x0000000402000986 */ /* 0x0081e8000c101106 */
[----:B0-----:R-:W3:Y:S01]  /*dfa20*/  LDL.LU.64 R2, [R1+0x860] ;  /* 0x0008600001027983 */ /* 0x001ee20000300a00 */
[----:B------:R-:W-:-:S02]  /*dfa30*/  LOP3.LUT P4, RZ, R0, 0x80000000, RZ, 0xc0, !PT ;  /* 0x8000000000ff7812 */ /* 0x000fc4000788c0ff */
[----:B------:R-:W-:Y:S02]  /*dfa40*/  LOP3.LUT P3, RZ, R0, 0x40000000, RZ, 0xc0, !PT ;  /* 0x4000000000ff7812 */ /* 0x000fe4000786c0ff */
[C---:B------:R-:W-:Y:S01]  /*dfa50*/  PRMT R4, R24.reuse, 0x7772, RZ ;  /* 0x0000777218047816 */ /* 0x040fe200000000ff */
[----:B------:R-:W4:Y:S04]  /*dfa60*/  LDL.LU.64 R16, [R1+0x858] ;  /* 0x0008580001107983 */ /* 0x000f280000300a00 */
[----:B------:R-:W4:Y:S04]  /*dfa70*/  LDL.LU.64 R18, [R1+0x850] ;  /* 0x0008500001127983 */ /* 0x000f280000300a00 */
[----:B------:R-:W4:Y:S04]  /*dfa80*/  LDL.LU.64 R20, [R1+0x848] ;  /* 0x0008480001147983 */ /* 0x000f280000300a00 */
[----:B------:R-:W4:Y:S04]  /*dfa90*/  LDL.LU R27, [R1+0x80] ;  /* 0x00008000011b7983 */ /* 0x000f280000300800 */
[----:B------:R-:W4:Y:S04]  /*dfaa0*/  LDL.LU.64 R22, [R1+0x840] ;  /* 0x0008400001167983 */ /* 0x000f280000300a00 */
[----:B------:R-:W4:Y:S04]  /*dfab0*/  LDL.LU R5, [R1+0x60] ;  /* 0x0000600001057983 */ /* 0x000f280000300800 */
[----:B--2---:R0:W-:Y:S02]  /*dfac0*/  @P4 STG.E.U8 desc[UR6][R28.64], R4 ;  /* 0x000000041c004986 */ /* 0x0041e4000c101106 */
[----:B0-----:R-:W-:-:S02]  /*dfad0*/  PRMT R4, R24, 0x7773, RZ ;  /* 0x0000777318047816 */ /* 0x001fc400000000ff */
[----:B------:R-:W2:Y:S04]  /*dfae0*/  LDL.LU.64 R28, [R1+0x838] ;  /* 0x00083800011c7983 */ /* 0x000ea80000300a00 */
[----:B---3--:R0:W-:Y:S04]  /*dfaf0*/  @P3 STG.E.U8 desc[UR6][R2.64], R4 ;  /* 0x0000000402003986 */ /* 0x0081e8000c101106 */
[----:B0-----:R-:W3:Y:S01]  /*dfb00*/  LDL.LU.64 R2, [R1+0x810] ;  /* 0x0008100001027983 */ /* 0x001ee20000300a00 */
        /* <DEDUP_REMOVED lines=17> */
[C---:B------:R-:W-:Y:S02]  /*dfc20*/  LOP3.LUT P5, RZ, R0.reuse, 0x1000000, RZ, 0xc0, !PT ;  /* 0x0100000000ff7812 */ /* 0x040fe400078ac0ff */
[C---:B------:R-:W-:Y:S02]  /*dfc30*/  LOP3.LUT P2, RZ, R0.reuse, 0x20000000, RZ, 0xc0, !PT ;  /* 0x2000000000ff7812 */ /* 0x040fe4000784c0ff */
[C---:B------:R-:W-:Y:S02]  /*dfc40*/  LOP3.LUT P1, RZ, R0.reuse, 0x10000000, RZ, 0xc0, !PT ;  /* 0x1000000000ff7812 */ /* 0x040fe4000782c0ff */
[----:B------:R-:W-:Y:S02]  /*dfc50*/  LOP3.LUT R25, R25, 0xfffeffff, RZ, 0xc0, !PT ;  /* 0xfffeffff19197812 */ /* 0x000fe400078ec0ff */
[----:B----4-:R-:W-:Y:S02]  /*dfc60*/  PRMT R4, R27, 0x7770, RZ ;  /* 0x000077701b047816 */ /* 0x010fe400000000ff */
[----:B------:R-:W-:Y:S01]  /*dfc70*/  LOP3.LUT P0, RZ, R0, 0x8000000, RZ, 0xc0, !PT ;  /* 0x0800000000ff7812 */ /* 0x000fe2000780c0ff */
[----:B------:R-:W4:Y:S04]  /*dfc80*/  LDL.LU R24, [R1+0x84] ;  /* 0x0000840001187983 */ /* 0x000f280000300800 */
[----:B------:R-:W4:Y:S04]  /*dfc90*/  LDL.LU.64 R6, [R1+0x808] ;  /* 0x0008080001067983 */ /* 0x000f280000300a00 */
[----:B------:R-:W4:Y:S04]  /*dfca0*/  LDL.LU.64 R8, [R1+0x7d8] ;  /* 0x0007d80001087983 */ /* 0x000f280000300a00 */
[----:B------:R-:W4:Y:S04]  /*dfcb0*/  LDL.LU.64 R10, [R1+0x7c0] ;  /* 0x0007c000010a7983 */ /* 0x000f280000300a00 */
[----:B------:R-:W4:Y:S04]  /*dfcc0*/  LDL.LU.64 R14, [R1+0x7a0] ;  /* 0x0007a000010e7983 */ /* 0x000f280000300a00 */
[----:B------:R-:W4:Y:S01]  /*dfcd0*/  LDL.LU.64 R12, [R1+0x788] ;  /* 0x00078800010c7983 */ /* 0x000f220000300a00 */
[----:B------:R-:W-:-:S02]  /*dfce0*/  @P5 LOP3.LUT R25, R25, 0x10000, RZ, 0xfc, !PT ;  /* 0x0001000019195812 */ /* 0x000fc400078efcff */
[----:B------:R-:W-:Y:S01]  /*dfcf0*/  LOP3.LUT P5, RZ, R0, 0x2000000, RZ, 0xc0, !PT ;  /* 0x0200000000ff7812 */ /* 0x000fe200078ac0ff */
[----:B------:R0:W-:Y:S01]  /*dfd00*/  @P2 STG.E.U8 desc[UR6][R16.64], R4 ;  /* 0x0000000410002986 */ /* 0x0001e2000c101106 */
[----:B------:R-:W-:Y:S02]  /*dfd10*/  LOP3.LUT R25, R25, 0xfffdffff, RZ, 0xc0, !PT ;  /* 0xfffdffff19197812 */ /* 0x000fe400078ec0ff */
[----:B0-----:R-:W-:-:S09]  /*dfd20*/  PRMT R4, R27, 0x7771, RZ ;  /* 0x000077711b047816 */ /* 0x001fd200000000ff */
[----:B------:R-:W-:Y:S02]  /*dfd30*/  @P5 LOP3.LUT R25, R25, 0x20000, RZ, 0xfc, !PT ;  /* 0x0002000019195812 */ /* 0x000fe400078efcff */
[----:B------:R-:W-:Y:S01]  /*dfd40*/  LOP3.LUT P5, RZ, R0, 0x4000000, RZ, 0xc0, !PT ;  /* 0x0400000000ff7812 */ /* 0x000fe200078ac0ff */
[----:B------:R-:W4:Y:S04]  /*dfd50*/  LDL.LU.64 R16, [R1+0x750] ;  /* 0x0007500001107983 */ /* 0x000f280000300a00 */
[----:B------:R0:W-:Y:S02]  /*dfd60*/  @P1 STG.E.U8 desc[UR6][R18.64], R4 ;  /* 0x0000000412001986 */ /* 0x0001e4000c101106 */
[C---:B0-----:R-:W-:Y:S02]  /*dfd70*/  PRMT R4, R27.reuse, 0x7772, RZ ;  /* 0x000077721b047816 */ /* 0x041fe400000000ff */
[----:B------:R-:W4:Y:S04]  /*dfd80*/  LDL.LU.64 R18, [R1+0x740] ;  /* 0x0007400001127983 */ /* 0x000f280000300a00 */
[----:B------:R0:W-:Y:S02]  /*dfd90*/  @P0 STG.E.U8 desc[UR6][R20.64], R4 ;  /* 0x0000000414000986 */ /* 0x0001e4000c101106 */
[----:B0-----:R-:W-:-:S02]  /*dfda0*/  PRMT R4, R27, 0x7773, RZ ;  /* 0x000077731b047816 */ /* 0x001fc400000000ff */
        /* <DEDUP_REMOVED lines=8> */
[----:B------:R-:W2:Y:S04]  /*dfe30*/  LDL.LU.64 R28, [R1+0x708] ;  /* 0x00070800011c7983 */ /* 0x000ea80000300a00 */
[----:B------:R-:W2:Y:S06]  /*dfe40*/  LDL.LU R27, [R1+0x88] ;  /* 0x00008800011b7983 */ /* 0x000eac0000300800 */
[----:B---3--:R0:W-:Y:S04]  /*dfe50*/  @P5 STG.E.U8 desc[UR6][R2.64], R4 ;  /* 0x0000000402005986 */ /* 0x0081e8000c101106 */
[----:B0-----:R-:W3:Y:S01]  /*dfe60*/  LDL.LU.64 R2, [R1+0x3100] ;  /* 0x0031000001027983 */ /* 0x001ee20000300a00 */
[----:B------:R-:W-:-:S02]  /*dfe70*/  LOP3.LUT P5, RZ, R25, 0x8000, RZ, 0xc0, !PT ;  /* 0x0000800019ff7812 */ /* 0x000fc400078ac0ff */
[----:B------:R-:W-:Y:S02]  /*dfe80*/  PRMT R4, R5, 0x7772, RZ ;  /* 0x0000777205047816 */ /* 0x000fe400000000ff */
[C---:B------:R-:W-:Y:S02]  /*dfe90*/  LOP3.LUT P6, RZ, R0.reuse, 0x40000, RZ, 0xc0, !PT ;  /* 0x0004000000ff7812 */ /* 0x040fe400078cc0ff */
[----:B------:R-:W-:-:S07]  /*dfea0*/  LOP3.LUT P4, RZ, R0, 0x20000, RZ, 0xc0, !PT ;  /* 0x0002000000ff7812 */ /* 0x000fce000788c0ff */
[----:B---3--:R0:W-:Y:S04]  /*dfeb0*/  @P5 STG.E.U8 desc[UR6][R2.64], R4 ;  /* 0x0000000402005986 */ /* 0x0081e8000c101106 */
[----:B0-----:R-:W3:Y:S01]  /*dfec0*/  LDL.LU.64 R2, [R1+0x30f8] ;  /* 0x0030f80001027983 */ /* 0x001ee20000300a00 */
[----:B------:R-:W-:Y:S02]  /*dfed0*/  LOP3.LUT P5, RZ, R25, 0x4000, RZ, 0xc0, !PT ;  /* 0x0000400019ff7812 */ /* 0x000fe400078ac0ff */
[----:B------:R-:W-:-:S11]  /*dfee0*/  PRMT R4, R5, 0x7773, RZ ;  /* 0x0000777305047816 */ /* 0x000fd600000000ff */
        /* <DEDUP_REMOVED lines=8> */
[----:B------:R-:W-:Y:S02]  /*dff70*/  LOP3.LUT P3, RZ, R0, 0x10000, RZ, 0xc0, !PT ;  /* 0x0001000000ff7812 */ /* 0x000fe4000786c0ff */
[----:B0-----:R-:W-:-:S09]  /*dff80*/  PRMT R4, R24, 0x7772, RZ ;  /* 0x0000777218047816 */ /* 0x001fd200000000ff */
[----:B------:R0:W-:Y:S01]  /*dff90*/  @P5 STG.E.U8 desc[UR6][R14.64], R4 ;  /* 0x000000040e005986 */ /* 0x0001e2000c101106 */
[----:B------:R-:W-:Y:S02]  /*dffa0*/  LOP3.LUT P2, RZ, R0, 0x8000, RZ, 0xc0, !PT ;  /* 0x0000800000ff7812 */ /* 0x000fe4000784c0ff */
[----:B0-----:R-:W-:-:S05]  /*dffb0*/  PRMT R4, R24, 0x7773, RZ ;  /* 0x0000777318047816 */ /* 0x001fca00000000ff */
[----:B------:R3:W-:Y:S01]  /*dffc0*/  @P6 STG.E.U8 desc[UR6][R12.64], R4 ;  /* 0x000000040c006986 */ /* 0x0007e2000c101106 */
[----:B------:R-:W-:Y:S02]  /*dffd0*/  LOP3.LUT P1, RZ, R0, 0x4000, RZ, 0xc0, !PT ;  /* 0x0000400000ff7812 */ /* 0x000fe4000782c0ff */
[----:B---3--:R-:W-:-:S05]  /*dffe0*/  PRMT R4, R3, 0x7770, RZ ;  /* 0x0000777003047816 */ /* 0x008fca00000000ff */
[----:B------:R0:W-:Y:S02]  /*dfff0*/  @P4 STG.E.U8 desc[UR6][R16.64], R4 ;  /* 0x0000000410004986 */ /* 0x0001e4000c101106 */
[----:B0-----:R-:W-:-:S05]  /*e0000*/  PRMT R4, R3, 0x7771, RZ ;  /* 0x0000777103047816 */ /* 0x001fca00000000ff */
[----:B------:R0:W-:Y:S02]  /*e0010*/  @P3 STG.E.U8 desc[UR6][R18.64], R4 ;  /* 0x0000000412003986 */ /* 0x0001e4000c101106 */
[----:B0-----:R-:W-:-:S05]  /*e0020*/  PRMT R4, R3, 0x7772, RZ ;  /* 0x0000777203047816 */ /* 0x001fca00000000ff */
[----:B------:R0:W-:Y:S02]  /*e0030*/  @P2 STG.E.U8 desc[UR6][R20.64], R4 ;  /* 0x0000000414002986 */ /* 0x0001e4000c101106 */
[----:B0-----:R-:W-:Y:S02]  /*e0040*/  PRMT R4, R3, 0x7773, RZ ;  /* 0x0000777303047816 */ /* 0x001fe400000000ff */
[----:B------:R-:W3:Y:S04]  /*e0050*/  LDL.LU R3, [R1+0x30f0] ;  /* 0x0030f00001037983 */ /* 0x000ee80000300800 */
[----:B------:R0:W-:Y:S04]  /*e0060*/  @P1 STG.E.U8 desc[UR6][R22.64], R4 ;  /* 0x0000000416001986 */ /* 0x0001e8000c101106 */
[----:B0-----:R-:W4:Y:S04]  /*e0070*/  LDL.LU.64 R22, [R1+0x6e8] ;  /* 0x0006e80001167983 */ /* 0x001f280000300a00 */
[----:B------:R-:W3:Y:S01]  /*e0080*/  LDL.LU.64 R16, [R1+0x6c8] ;  /* 0x0006c80001107983 */ /* 0x000ee20000300a00 */
[----:B------:R-:W-:-:S02]  /*e0090*/  LOP3.LUT P0, RZ, R0, 0x2000, RZ, 0xc0, !PT ;  /* 0x0000200000ff7812 */ /* 0x000fc4000780c0ff */
[----:B--2---:R-:W-:Y:S02]  /*e00a0*/  PRMT R4, R27, 0x7770, RZ ;  /* 0x000077701b047816 */ /* 0x004fe400000000ff */
[----:B------:R-:W-:Y:S02]  /*e00b0*/  LOP3.LUT P1, RZ, R0, 0x1, RZ, 0xc0, !PT ;  /* 0x0000000100ff7812 */ /* 0x000fe4000782c0ff */
[----:B------:R-:W-:-:S07]  /*e00c0*/  LOP3.LUT R25, R25, 0xfffffbff, RZ, 0xc0, !PT ;  /* 0xfffffbff19197812 */ /* 0x000fce00078ec0ff */
[----:B------:R0:W-:Y:S01]  /*e00d0*/  @P0 STG.E.U8 desc[UR6][R28.64], R4 ;  /* 0x000000041c000986 */ /* 0x0001e2000c101106 */
[----:B------:R-:W-:-:S03]  /*e00e0*/  LOP3.LUT P0, RZ, R0, 0x40, RZ, 0xc0, !PT ;  /* 0x0000004000ff7812 */ /* 0x000fc6000780c0ff */
[----:B0-----:R-:W2:Y:S04]  /*e00f0*/  LDL.LU.64 R28, [R1+0x6c0] ;  /* 0x0006c000011c7983 */ /* 0x001ea80000300a00 */
[----:B------:R-:W2:Y:S06]  /*e0100*/  LDL.LU.64 R10, [R1+0x680] ;  /* 0x00068000010a7983 */ /* 0x000eac0000300a00 */
[----:B------:R-:W-:Y:S01]  /*e0110*/  @P0 LOP3.LUT R25, R25, 0x400, RZ, 0xfc, !PT ;  /* 0x0000040019190812 */ /* 0x000fe200078efcff */
[----:B------:R-:W2:Y:S04]  /*e0120*/  LDL.LU.64 R14, [R1+0x670] ;  /* 0x00067000010e7983 */ /* 0x000ea80000300a00 */
[----:B------:R-:W2:Y:S04]  /*e0130*/  LDL.LU.64 R12, [R1+0x650] ;  /* 0x00065000010c7983 */ /* 0x000ea80000300a00 */
        /* <DEDUP_REMOVED lines=11> */
[----:B------:R-:W2:Y:S04]  /*e01f0*/  LDL.LU.64 R20, [R1+0x648] ;  /* 0x0006480001147983 */ /* 0x000ea80000300a00 */
[----:B------:R-:W2:Y:S01]  /*e0200*/  LDL.LU R24, [R1+0x8c] ;  /* 0x00008c0001187983 */ /* 0x000ea20000300800 */
        /* <DEDUP_REMOVED lines=12> */
[----:B----4-:R0:W-:Y:S04]  /*e02d0*/  @P6 STG.E.U8 desc[UR6][R22.64], R0 ;  /* 0x0000000016006986 */ /* 0x0101e8000c101106 */
[----:B0-----:R-:W4:Y:S01]  /*e02e0*/  LDL.LU.64 R22, [R1+0x5e0] ;  /* 0x0005e00001167983 */ /* 0x001f220000300a00 */
[----:B------:R-:W-:-:S05]  /*e02f0*/  PRMT R0, R27, 0x7772, RZ ;  /* 0x000077721b007816 */ /* 0x000fca00000000ff */
[----:B---3--:R0:W-:Y:S04]  /*e0300*/  @P3 STG.E.U8 desc[UR6][R16.64], R0 ;  /* 0x0000000010003986 */ /* 0x0081e8000c101106 */
[----:B0-----:R-:W3:Y:S04]  /*e0310*/  LDL.LU.64 R16, [R1+0x5c0] ;  /* 0x0005c00001107983 */ /* 0x001ee80000300a00 */
[----:B------:R-:W3:Y:S01]  /*e0320*/  LDL.LU.64 R6, [R1+0x5b8] ;  /* 0x0005b80001067983 */ /* 0x000ee20000300a00 */
[----:B------:R-:W-:-:S05]  /*e0330*/  PRMT R0, R27, 0x7773, RZ ;  /* 0x000077731b007816 */ /* 0x000fca00000000ff */
[----:B--2---:R0:W-:Y:S04]  /*e0340*/  @P4 STG.E.U8 desc[UR6][R28.64], R0 ;  /* 0x000000001c004986 */ /* 0x0041e8000c101106 */
[----:B0-----:R-:W2:Y:S04]  /*e0350*/  LDL.LU.64 R28, [R1+0x5b0] ;  /* 0x0005b000011c7983 */ /* 0x001ea80000300a00 */
[----:B------:R-:W2:Y:S01]  /*e0360*/  LDL.LU R27, [R1+0x6c] ;  /* 0x00006c00011b7983 */ /* 0x000ea20000300800 */
[----:B------:R-:W-:-:S03]  /*e0370*/  PRMT R0, R18, 0x7770, RZ ;  /* 0x0000777012007816 */ /* 0x000fc600000000ff */
[----:B------:R-:W2:Y:S04]  /*e0380*/  LDL.LU.64 R8, [R1+0x5a8] ;  /* 0x0005a80001087983 */ /* 0x000ea80000300a00 */
[----:B------:R0:W-:Y:S02]  /*e0390*/  @P2 STG.E.U8 desc[UR6][R10.64], R0 ;  /* 0x000000000a002986 */ /* 0x0001e4000c101106 */
[C---:B0-----:R-:W-:Y:S02]  /*e03a0*/  PRMT R0, R18.reuse, 0x7771, RZ ;  /* 0x0000777112007816 */ /* 0x041fe400000000ff */
[----:B------:R-:W2:Y:S04]  /*e03b0*/  LDL.LU.64 R10, [R1+0x5a0] ;  /* 0x0005a000010a7983 */ /* 0x000ea80000300a00 */
[----:B------:R0:W-:Y:S02]  /*e03c0*/  @P5 STG.E.U8 desc[UR6][R14.64], R0 ;  /* 0x000000000e005986 */ /* 0x0001e4000c101106 */
[----:B0-----:R-:W-:-:S02]  /*e03d0*/  PRMT R0, R18, 0x7772, RZ ;  /* 0x0000777212007816 */ /* 0x001fc400000000ff */
[----:B------:R-:W2:Y:S04]  /*e03e0*/  LDL.LU.64 R14, [R1+0x590] ;  /* 0x00059000010e7983 */ /* 0x000ea80000300a00 */
[----:B------:R0:W-:Y:S01]  /*e03f0*/  @P0 STG.E.U8 desc[UR6][R12.64], R0 ;  /* 0x000000000c000986 */ /* 0x0001e2000c101106 */
[----:B------:R-:W-:-:S03]  /*e0400*/  LOP3.LUT P0, RZ, R25, 0x400, RZ, 0xc0, !PT ;  /* 0x0000040019ff7812 */ /* 0x000fc6000780c0ff */
[----:B0-----:R-:W2:Y:S01]  /*e0410*/  LDL.LU.64 R12, [R1+0x588] ;  /* 0x00058800010c7983 */ /* 0x001ea20000300a00 */
[----:B------:R-:W-:-:S03]  /*e0420*/  PRMT R0, R18, 0x7773, RZ ;  /* 0x0000777312007816 */ /* 0x000fc600000000ff */
[----:B------:R-:W2:Y:S06]  /*e0430*/  LDL.LU R19, [R1+0x70] ;  /* 0x0000700001137983 */ /* 0x000eac0000300800 */
[----:B------:R0:W-:Y:S04]  /*e0440*/  @P0 STG.E.U8 desc[UR6][R20.64], R0 ;  /* 0x0000000014000986 */ /* 0x0001e8000c101106 */
[----:B0-----:R-:W2:Y:S01]  /*e0450*/  LDL.LU.64 R20, [R1+0x570] ;  /* 0x0005700001147983 */ /* 0x001ea20000300a00 */
[----:B------:R-:W-:-:S05]  /*e0460*/  PRMT R0, R24, 0x7770, RZ ;  /* 0x0000777018007816 */ /* 0x000fca00000000ff */
[----:B----4-:R0:W-:Y:S04]  /*e0470*/  @P1 STG.E.U8 desc[UR6][R22.64], R0 ;  /* 0x0000000016001986 */ /* 0x0101e8000c101106 */
[----:B0-----:R-:W4:Y:S01]  /*e0480*/  LDL.LU.64 R22, [R1+0x518] ;  /* 0x0005180001167983 */ /* 0x001f220000300a00 */
[----:B------:R-:W-:Y:S02]  /*e0490*/  LOP3.LUT P1, RZ, R25, 0x200, RZ, 0xc0, !PT ;  /* 0x0000020019ff7812 */ /* 0x000fe4000782c0ff */
[----:B------:R-:W-:-:S11]  /*e04a0*/  PRMT R0, R24, 0x7771, RZ ;  /* 0x0000777118007816 */ /* 0x000fd600000000ff */
[----:B---3--:R0:W-:Y:S04]  /*e04b0*/  @P1 STG.E.U8 desc[UR6][R16.64], R0 ;  /* 0x0000000010001986 */ /* 0x0081e8000c101106 */
[----:B0-----:R-:W3:Y:S01]  /*e04c0*/  LDL.LU.64 R16, [R1+0x4d8] ;  /* 0x0004d80001107983 */ /* 0x001ee20000300a00 */
[----:B------:R-:W-:Y:S02]  /*e04d0*/  LOP3.LUT P1, RZ, R25, 0x100, RZ, 0xc0, !PT ;  /* 0x0000010019ff7812 */ /* 0x000fe4000782c0ff */
[----:B------:R-:W-:-:S11]  /*e04e0*/  PRMT R0, R24, 0x7772, RZ ;  /* 0x0000777218007816 */ /* 0x000fd600000000ff */
[----:B------:R0:W-:Y:S01]  /*e04f0*/  @P1 STG.E.U8 desc[UR6][R6.64], R0 ;  /* 0x0000000006001986 */ /* 0x0001e2000c101106 */
[----:B------:R-:W-:Y:S02]  /*e0500*/  LOP3.LUT P1, RZ, R25, 0x80, RZ, 0xc0, !PT ;  /* 0x0000008019ff7812 */ /* 0x000fe4000782c0ff */
[----:B0-----:R-:W-:-:S11]  /*e0510*/  PRMT R0, R24, 0x7773, RZ ;  /* 0x0000777318007816 */ /* 0x001fd600000000ff */
[----:B--2---:R0:W-:Y:S01]  /*e0520*/  @P1 STG.E.U8 desc[UR6][R28.64], R0 ;  /* 0x000000001c001986 */ /* 0x0041e2000c101106 */
[----:B------:R-:W-:Y:S02]  /*e0530*/  LOP3.LUT P1, RZ, R25, 0x40, RZ, 0xc0, !PT ;  /* 0x0000004019ff7812 */ /* 0x000fe4000782c0ff */
[----:B0-----:R-:W-:Y:S02]  /*e0540*/  PRMT R0, R27, 0x7770, RZ ;  /* 0x000077701b007816 */ /* 0x001fe400000000ff */
[C---:B------:R-:W-:Y:S02]  /*e0550*/  LOP3.LUT P6, RZ, R3.reuse, 0x80000000, RZ, 0xc0, !PT ;  /* 0x8000000003ff7812 */ /* 0x040fe400078cc0ff */
[C---:B------:R-:W-:Y:S02]  /*e0560*/  LOP3.LUT P3, RZ, R3.reuse, 0x40000000, RZ, 0xc0, !PT ;  /* 0x4000000003ff7812 */ /* 0x040fe4000786c0ff */
[C---:B------:R-:W-:Y:S02]  /*e0570*/  LOP3.LUT P4, RZ, R3.reuse, 0x20000000, RZ, 0xc0, !PT ;  /* 0x2000000003ff7812 */ /* 0x040fe4000788c0ff */
[----:B------:R-:W-:-:S03]  /*e0580*/  LOP3.LUT P2, RZ, R3, 0x10000000, RZ, 0xc0, !PT ;  /* 0x1000000003ff7812 */ /* 0x000fc6000784c0ff */
[----:B------:R0:W-:Y:S01]  /*e0590*/  @P1 STG.E.U8 desc[UR6][R8.64], R0 ;  /* 0x0000000008001986 */ /* 0x0001e2000c101106 */
[----:B------:R-:W-:-:S03]  /*e05a0*/  LOP3.LUT P1, RZ, R25, 0x20, RZ, 0xc0, !PT ;  /* 0x0000002019ff7812 */ /* 0x000fc6000782c0ff */
[----:B------:R-:W2:Y:S01]  /*e05b0*/  LDL.LU.64 R28, [R1+0x510] ;  /* 0x00051000011c7983 */ /* 0x000ea20000300a00 */
[----:B0-----:R-:W-:-:S09]  /*e05c0*/  PRMT R0, R27, 0x7771, RZ ;  /* 0x000077711b007816 */ /* 0x001fd200000000ff */
[----:B------:R0:W-:Y:S02]  /*e05d0*/  @P1 STG.E.U8 desc[UR6][R10.64], R0 ;  /* 0x000000000a001986 */ /* 0x0001e4000c101106 */
[----:B0-----:R-:W-:-:S05]  /*e05e0*/  PRMT R0, R27, 0x7772, RZ ;  /* 0x000077721b007816 */ /* 0x001fca00000000ff */
[----:B------:R0:W-:Y:S04]  /*e05f0*/  @P6 STG.E.U8 desc[UR6][R14.64], R0 ;  /* 0x000000000e006986 */ /* 0x0001e8000c101106 */
[----:B------:R-:W-:Y:S01]  /*e0600*/  STL [R1+0x30c4], R25 ;  /* 0x0030c41901007387 */ /* 0x000fe20000100800 */
[----:B0-----:R-:W-:-:S05]  /*e0610*/  PRMT R0, R27, 0x7773, RZ ;  /* 0x000077731b007816 */ /* 0x001fca00000000ff */
[----:B------:R0:W-:Y:S02]  /*e0620*/  @P3 STG.E.U8 desc[UR6][R12.64], R0 ;  /* 0x000000000c003986 */ /* 0x0001e4000c101106 */
[----:B0-----:R-:W-:-:S05]  /*e0630*/  PRMT R0, R19, 0x7770, RZ ;  /* 0x0000777013007816 */ /* 0x001fca00000000ff */
[----:B------:R0:W-:Y:S04]  /*e0640*/  @P4 STG.E.U8 desc[UR6][R20.64], R0 ;  /* 0x0000000014004986 */ /* 0x0001e8000c101106 */
[----:B0-----:R-:W2:Y:S01]  /*e0650*/  LDL.LU.64 R20, [R1+0x578] ;  /* 0x0005780001147983 */ /* 0x001ea20000300a00 */
[----:B------:R-:W-:Y:S02]  /*e0660*/  PRMT R0, R19, 0x7771, RZ ;  /* 0x0000777113007816 */ /* 0x000fe400000000ff */
[----:B------:R-:W-:Y:S02]  /*e0670*/  LOP3.LUT P5, RZ, R3, 0x8000000, RZ, 0xc0, !PT ;  /* 0x0800000003ff7812 */ /* 0x000fe400078ac0ff */
[C---:B------:R-:W-:Y:S01]  /*e0680*/  PRMT R4, R19.reuse, 0x7773, RZ ;  /* 0x0000777313047816 */ /* 0x040fe200000000ff */
[----:B----4-:R0:W-:Y:S04]  /*e0690*/  @P2 STG.E.U8 desc[UR6][R22.64], R0 ;  /* 0x0000000016002986 */ /* 0x0101e8000c101106 */
[----:B0-----:R-:W4:Y:S04]  /*e06a0*/  LDL.LU.64 R22, [R1+0x568] ;  /* 0x0005680001167983 */ /* 0x001f280000300a00 */
[----:B------:R-:W4:Y:S04]  /*e06b0*/  LDL.LU.64 R24, [R1+0x4f8] ;  /* 0x0004f80001187983 */ /* 0x000f280000300a00 */
[----:B------:R-:W4:Y:S04]  /*e06c0*/  LDL.LU.64 R10, [R1+0x4f0] ;  /* 0x0004f000010a7983 */ /* 0x000f280000300a00 */
[----:B------:R-:W4:Y:S04]  /*e06d0*/  LDL.LU R27, [R1+0x74] ;  /* 0x00007400011b7983 */ /* 0x000f280000300800 */
[----:B------:R-:W4:Y:S04]  /*e06e0*/  LDL.LU.64 R14, [R1+0x4c8] ;  /* 0x0004c800010e7983 */ /* 0x000f280000300a00 */
[----:B------:R-:W4:Y:S01]  /*e06f0*/  LDL.LU.64 R12, [R1+0x4b0] ;  /* 0x0004b000010c7983 */ /* 0x000f220000300a00 */
[----:B------:R-:W-:-:S05]  /*e0700*/  PRMT R0, R19, 0x7772, RZ ;  /* 0x0000777213007816 */ /* 0x000fca00000000ff */
[----:B---3--:R0:W-:Y:S04]  /*e0710*/  @P5 STG.E.U8 desc[UR6][R16.64], R0 ;  /* 0x0000000010005986 */ /* 0x0081e8000c101106 */
[----:B0-----:R-:W3:Y:S04]  /*e0720*/  LDL.LU.64 R16, [R1+0x498] ;  /* 0x0004980001107983 */ /* 0x001ee80000300a00 */
[----:B------:R-:W3:Y:S01]  /*e0730*/  LDL.LU.64 R18, [R1+0x490] ;  /* 0x0004900001127983 */ /* 0x000ee20000300a00 */
[C---:B------:R-:W-:Y:S02]  /*e0740*/  LOP3.LUT P0, RZ, R3.reuse, 0x4000000, RZ, 0xc0, !PT ;  /* 0x0400000003ff7812 */ /* 0x040fe4000780c0ff */
[----:B------:R-:W-:-:S02]  /*e0750*/  LOP3.LUT P1, RZ, R3, 0x2000000, RZ, 0xc0, !PT ;  /* 0x0200000003ff7812 */ /* 0x000fc4000782c0ff */
[C---:B------:R-:W-:Y:S02]  /*e0760*/  LOP3.LUT P6, RZ, R3.reuse, 0x1000000, RZ, 0xc0, !PT ;  /* 0x0100000003ff7812 */ /* 0x040fe400078cc0ff */
[----:B------:R-:W-:Y:S02]  /*e0770*/  PRMT R9, R2, 0x7770, RZ ;  /* 0x0000777002097816 */ /* 0x000fe400000000ff */
[C---:B------:R-:W-:Y:S02]  /*e0780*/  LOP3.LUT P3, RZ, R3.reuse, 0x800000, RZ, 0xc0, !PT ;  /* 0x0080000003ff7812 */ /* 0x040fe4000786c0ff */
[C---:B------:R-:W-:Y:S02]  /*e0790*/  LOP3.LUT P4, RZ, R3.reuse, 0x400000, RZ, 0xc0, !PT ;  /* 0x0040000003ff7812 */ /* 0x040fe4000788c0ff */
[C---:B------:R-:W-:Y:S02]  /*e07a0*/  LOP3.LUT P2, RZ, R3.reuse, 0x200000, RZ, 0xc0, !PT ;  /* 0x0020000003ff7812 */ /* 0x040fe4000784c0ff */
[----:B------:R-:W-:-:S04]  /*e07b0*/  LOP3.LUT P5, RZ, R3, 0x80000, RZ, 0xc0, !PT ;  /* 0x0008000003ff7812 */ /* 0x000fc800078ac0ff */
[----:B------:R-:W-:Y:S02]  /*e07c0*/  P2R R0, PR, RZ, 0x20 ;  /* 0x00000020ff007803 */ /* 0x000fe40000000000 */
[C---:B------:R-:W-:Y:S01]  /*e07d0*/  LOP3.LUT P5, RZ, R3.reuse, 0x100000, RZ, 0xc0, !PT ;  /* 0x0010000003ff7812 */ /* 0x040fe200078ac0ff */
[----:B--2---:R0:W-:Y:S01]  /*e07e0*/  @P0 STG.E.U8 desc[UR6][R28.64], R4 ;  /* 0x000000041c000986 */ /* 0x0041e2000c101106 */
[----:B------:R-:W-:-:S04]  /*e07f0*/  LOP3.LUT P0, RZ, R3, 0x2000, RZ, 0xc0, !PT ;  /* 0x0000200003ff7812 */ /* 0x000fc8000780c0ff */
[----:B0-----:R-:W-:Y:S02]  /*e0800*/  P2R R4, PR, RZ, 0x1 ;  /* 0x00000001ff047803 */ /* 0x001fe40000000000 */
[C---:B------:R-:W-:Y:S01]  /*e0810*/  LOP3.LUT P0, RZ, R3.reuse, 0x4000, RZ, 0xc0, !PT ;  /* 0x0000400003ff7812 */ /* 0x040fe2000780c0ff */
[----:B------:R-:W2:Y:S03]  /*e0820*/  LDL.LU R29, [R1+0x54] ;  /* 0x00005400011d7983 */ /* 0x000ea60000300800 */
[----:B------:R-:W-:Y:S02]  /*e0830*/  P2R R5, PR, RZ, 0x1 ;  /* 0x00000001ff057803 */ /* 0x000fe40000000000 */
[----:B------:R-:W-:-:S04]  /*e0840*/  LOP3.LUT P0, RZ, R3, 0x8000, RZ, 0xc0, !PT ;  /* 0x0000800003ff7812 */ /* 0x000fc8000780c0ff */
[----:B------:R-:W-:Y:S02]  /*e0850*/  P2R R6, PR, RZ, 0x1 ;  /* 0x00000001ff067803 */ /* 0x000fe40000000000 */
[----:B------:R-:W-:-:S04]  /*e0860*/  LOP3.LUT P0, RZ, R3, 0x10000, RZ, 0xc0, !PT ;  /* 0x0001000003ff7812 */ /* 0x000fc8000780c0ff */
[----:B------:R-:W-:Y:S02]  /*e0870*/  P2R R7, PR, RZ, 0x1 ;  /* 0x00000001ff077803 */ /* 0x000fe40000000000 */
[----:B------:R-:W-:-:S04]  /*e0880*/  LOP3.LUT P0, RZ, R3, 0x20000, RZ, 0xc0, !PT ;  /* 0x0002000003ff7812 */ /* 0x000fc8000780c0ff */
[----:B------:R-:W-:Y:S02]  /*e0890*/  P2R R8, PR, RZ, 0x1 ;  /* 0x00000001ff087803 */ /* 0x000fe40000000000 */
[----:B------:R-:W-:Y:S01]  /*e08a0*/  LOP3.LUT P0, RZ, R3, 0x40000, RZ, 0xc0, !PT ;  /* 0x0004000003ff7812 */ /* 0x000fe2000780c0ff */
[----:B------:R0:W-:Y:S02]  /*e08b0*/  @P1 STG.E.U8 desc[UR6][R20.64], R9 ;  /* 0x0000000914001986 */ /* 0x0001e4000c101106 */
[C---:B0-----:R-:W-:Y:S02]  /*e08c0*/  PRMT R9, R2.reuse, 0x7771, RZ ;  /* 0x0000777102097816 */ /* 0x041fe400000000ff */
[----:B------:R-:W2:Y:S04]  /*e08d0*/  LDL.LU.64 R20, [R1+0x410] ;  /* 0x0004100001147983 */ /* 0x000ea80000300a00 */
[----:B----4-:R0:W-:Y:S02]  /*e08e0*/  @P6 STG.E.U8 desc[UR6][R22.64], R9 ;  /* 0x0000000916006986 */ /* 0x0101e4000c101106 */
[----:B0-----:R-:W-:-:S02]  /*e08f0*/  PRMT R9, R2, 0x7772, RZ ;  /* 0x0000777202097816 */ /* 0x001fc400000000ff */
[----:B------:R-:W4:Y:S04]  /*e0900*/  LDL.LU.64 R22, [R1+0x400] ;  /* 0x0004000001167983 */ /* 0x000f280000300a00 */
[----:B------:R0:W-:Y:S02]  /*e0910*/  @P3 STG.E.U8 desc[UR6][R24.64], R9 ;  /* 0x0000000918003986 */ /* 0x0001e4000c101106 */
[----:B0-----:R-:W-:Y:S02]  /*e0920*/  PRMT R9, R2, 0x7773, RZ ;  /* 0x0000777302097816 */ /* 0x001fe400000000ff */
[----:B------:R-:W4:Y:S04]  /*e0930*/  LDL.LU R2, [R1+0x30ec] ;  /* 0x0030ec0001027983 */ /* 0x000f280000300800 */
[----:B------:R0:W-:Y:S04]  /*e0940*/  @P4 STG.E.U8 desc[UR6][R10.64], R9 ;  /* 0x000000090a004986 */ /* 0x0001e8000c101106 */
[----:B------:R-:W4:Y:S01]  /*e0950*/  LDL.LU.64 R24, [R1+0x3e0] ;  /* 0x0003e00001187983 */ /* 0x000f220000300a00 */
[----:B0-----:R-:W-:-:S03]  /*e0960*/  PRMT R9, R27, 0x7770, RZ ;  /* 0x000077701b097816 */ /* 0x001fc600000000ff */
[----:B------:R-:W4:Y:S04]  /*e0970*/  LDL.LU.64 R10, [R1+0x3d0] ;  /* 0x0003d000010a7983 */ /* 0x000f280000300a00 */
[----:B------:R0:W-:Y:S02]  /*e0980*/  @P2 STG.E.U8 desc[UR6][R14.64], R9 ;  /* 0x000000090e002986 */ /* 0x0001e4000c101106 */
[----:B0-----:R-:W-:Y:S02]  /*e0990*/  PRMT R9, R27, 0x7771, RZ ;  /* 0x000077711b097816 */ /* 0x001fe400000000ff */
[----:B------:R-:W4:Y:S04]  /*e09a0*/  LDL.LU.64 R14, [R1+0x3c8] ;  /* 0x0003c800010e7983 */ /* 0x000f280000300a00 */
[----:B------:R0:W-:Y:S01]  /*e09b0*/  @P5 STG.E.U8 desc[UR6][R12.64], R9 ;  /* 0x000000090c005986 */ /* 0x0001e2000c101106 */
[----:B------:R-:W-:-:S02]  /*e09c0*/  ISETP.NE.AND P5, PT, R0, RZ, PT ;  /* 0x000000ff0000720c */ /* 0x000fc40003fa5270 */
[C---:B------:R-:W-:Y:S01]  /*e09d0*/  PRMT R0, R27.reuse, 0x7772, RZ ;  /* 0x000077721b007816 */ /* 0x040fe200000000ff */
[----:B0-----:R-:W4:Y:S10]  /*e09e0*/  LDL.LU.64 R12, [R1+0x3b8] ;  /* 0x0003b800010c7983 */ /* 0x001f340000300a00 */
[----:B---3--:R0:W-:Y:S02]  /*e09f0*/  @P5 STG.E.U8 desc[UR6][R16.64], R0 ;  /* 0x0000000010005986 */ /* 0x0081e4000c101106 */
[----:B0-----:R-:W-:-:S02]  /*e0a00*/  PRMT R0, R27, 0x7773, RZ ;  /* 0x000077731b007816 */ /* 0x001fc400000000ff */
[----:B------:R-:W3:Y:S04]  /*e0a10*/  LDL.LU.64 R16, [R1+0x3b0] ;  /* 0x0003b00001107983 */ /* 0x000ee80000300a00 */
[----:B------:R-:W3:Y:S04]  /*e0a20*/  LDL.LU R28, [R1+0x58] ;  /* 0x00005800011c7983 */ /* 0x000ee80000300800 */
[----:B------:R0:W-:Y:S01]  /*e0a30*/  @P0 STG.E.U8 desc[UR6][R18.64], R0 ;  /* 0x0000000012000986 */ /* 0x0001e2000c101106 */
[----:B------:R-:W-:-:S03]  /*e0a40*/  ISETP.NE.AND P0, PT, R8, RZ, PT ;  /* 0x000000ff0800720c */ /* 0x000fc60003f05270 */
[----:B0-----:R-:W3:Y:S04]  /*e0a50*/  LDL.LU.64 R18, [R1+0x350] ;  /* 0x0003500001127983 */ /* 0x001ee80000300a00 */
[----:B------:R-:W3:Y:S01]  /*e0a60*/  LDL.LU.64 R8, [R1+0x3e8] ;  /* 0x0003e80001087983 */ /* 0x000ee20000300a00 */
[----:B--2---:R-:W-:-:S05]  /*e0a70*/  PRMT R0, R29, 0x7770, RZ ;  /* 0x000077701d007816 */ /* 0x004fca00000000ff */
[----:B------:R0:W-:Y:S01]  /*e0a80*/  @P0 STG.E.U8 desc[UR6][R20.64], R0 ;  /* 0x0000000014000986 */ /* 0x0001e2000c101106 */
[----:B------:R-:W-:Y:S02]  /*e0a90*/  ISETP.NE.AND P0, PT, R7, RZ, PT ;  /* 0x000000ff0700720c */ /* 0x000fe40003f05270 */
[----:B0-----:R-:W-:Y:S02]  /*e0aa0*/  PRMT R0, R29, 0x7771, RZ ;  /* 0x000077711d007816 */ /* 0x001fe400000000ff */
[C---:B------:R-:W-:Y:S02]  /*e0ab0*/  LOP3.LUT P1, RZ, R3.reuse, 0x1000, RZ, 0xc0, !PT ;  /* 0x0000100003ff7812 */ /* 0x040fe4000782c0ff */
[----:B------:R-:W-:Y:S01]  /*e0ac0*/  LOP3.LUT P6, RZ, R3, 0x800, RZ, 0xc0, !PT ;  /* 0x0000080003ff7812 */ /* 0x000fe200078cc0ff */
[----:B------:R-:W2:Y:S06]  /*e0ad0*/  LDL.LU.64 R20, [R1+0x358] ;  /* 0x0003580001147983 */ /* 0x000eac0000300a00 */
[----:B----4-:R0:W-:Y:S01]  /*e0ae0*/  @P0 STG.E.U8 desc[UR6][R22.64], R0 ;  /* 0x0000000016000986 */ /* 0x0101e2000c101106 */
[----:B------:R-:W-:-:S02]  /*e0af0*/  ISETP.NE.AND P0, PT, R6, RZ, PT ;  /* 0x000000ff0600720c */ /* 0x000fc40003f05270 */
[----:B0-----:R-:W-:Y:S01]  /*e0b00*/  PRMT R0, R29, 0x7772, RZ ;  /* 0x000077721d007816 */ /* 0x001fe200000000ff */
[----:B------:R-:W4:Y:S10]  /*e0b10*/  LDL.LU.64 R22, [R1+0x3c0] ;  /* 0x0003c00001167983 */ /* 0x000f340000300a00 */
[----:B---3--:R0:W-:Y:S01]  /*e0b20*/  @P0 STG.E.U8 desc[UR6][R8.64], R0 ;  /* 0x0000000008000986 */ /* 0x0081e2000c101106 */
[----:B------:R-:W-:-:S02]  /*e0b30*/  ISETP.NE.AND P0, PT, R5, RZ, PT ;  /* 0x000000ff0500720c */ /* 0x000fc40003f05270 */
[----:B0-----:R-:W-:-:S11]  /*e0b40*/  PRMT R0, R29, 0x7773, RZ ;  /* 0x000077731d007816 */ /* 0x001fd600000000ff */
[----:B------:R0:W-:Y:S01]  /*e0b50*/  @P0 STG.E.U8 desc[UR6][R24.64], R0 ;  /* 0x0000000018000986 */ /* 0x0001e2000c101106 */
[----:B------:R-:W-:Y:S02]  /*e0b60*/  ISETP.NE.AND P0, PT, R4, RZ, PT ;  /* 0x000000ff0400720c */ /* 0x000fe40003f05270 */
[----:B0-----:R-:W-:-:S11]  /*e0b70*/  PRMT R0, R2, 0x7770, RZ ;  /* 0x0000777002007816 */ /* 0x001fd600000000ff */
[----:B------:R0:W-:Y:S02]  /*e0b80*/  @P0 STG.E.U8 desc[UR6][R10.64], R0 ;  /* 0x000000000a000986 */ /* 0x0001e4000c101106 */
[----:B0-----:R-:W-:-:S05]  /*e0b90*/  PRMT R0, R2, 0x7771, RZ ;  /* 0x0000777102007816 */ /* 0x001fca00000000ff */
[----:B------:R0:W-:Y:S02]  /*e0ba0*/  @P1 STG.E.U8 desc[UR6][R14.64], R0 ;  /* 0x000000000e001986 */ /* 0x0001e4000c101106 */
[----:B0-----:R-:W-:-:S05]  /*e0bb0*/  PRMT R0, R2, 0x7772, RZ ;  /* 0x0000777202007816 */ /* 0x001fca00000000ff */
[----:B------:R0:W-:Y:S02]  /*e0bc0*/  @P6 STG.E.U8 desc[UR6][R12.64], R0 ;  /* 0x000000000c006986 */ /* 0x0001e4000c101106 */
[----:B0-----:R-:W-:Y:S02]  /*e0bd0*/  PRMT R0, R2, 0x7773, RZ ;  /* 0x0000777302007816 */ /* 0x001fe400000000ff */
[----:B------:R-:W3:Y:S01]  /*e0be0*/  LDL.LU R2, [R1+0x30e8] ;  /* 0x0030e80001027983 */ /* 0x000ee20000300800 */
[C---:B------:R-:W-:Y:S02]  /*e0bf0*/  LOP3.LUT P3, RZ, R3.reuse, 0x400, RZ, 0xc0, !PT ;  /* 0x0000040003ff7812 */ /* 0x040fe4000786c0ff */
[C---:B------:R-:W-:Y:S02]  /*e0c00*/  LOP3.LUT P4, RZ, R3.reuse, 0x200, RZ, 0xc0, !PT ;  /* 0x0000020003ff7812 */ /* 0x040fe4000788c0ff */
[C---:B------:R-:W-:Y:S01]  /*e0c10*/  LOP3.LUT P2, RZ, R3.reuse, 0x100, RZ, 0xc0, !PT ;  /* 0x0000010003ff7812 */ /* 0x040fe2000784c0ff */
[----:B------:R-:W3:Y:S04]  /*e0c20*/  LDL.LU.64 R24, [R1+0x3f8] ;  /* 0x0003f80001187983 */ /* 0x000ee80000300a00 */
[----:B------:R-:W3:Y:S01]  /*e0c30*/  LDL.LU R29, [R1+0x7c] ;  /* 0x00007c00011d7983 */ /* 0x000ee20000300800 */
[----:B------:R-:W-:-:S03]  /*e0c40*/  LOP3.LUT P5, RZ, R3, 0x80, RZ, 0xc0, !PT ;  /* 0x0000008003ff7812 */ /* 0x000fc600078ac0ff */
[----:B------:R-:W3:Y:S04]  /*e0c50*/  LDL.LU.64 R10, [R1+0x3f0] ;  /* 0x0003f000010a7983 */ /* 0x000ee80000300a00 */
[----:B------:R0:W-:Y:S02]  /*e0c60*/  @P3 STG.E.U8 desc[UR6][R16.64], R0 ;  /* 0x0000000010003986 */ /* 0x0001e4000c101106 */
[----:B0-----:R-:W-:-:S05]  /*e0c70*/  PRMT R0, R28, 0x7770, RZ ;  /* 0x000077701c007816 */ /* 0x001fca00000000ff */
[----:B------:R0:W-:Y:S01]  /*e0c80*/  @P4 STG.E.U8 desc[UR6][R18.64], R0 ;  /* 0x0000000012004986 */ /* 0x0001e2000c101106 */
[----:B------:R-:W-:Y:S02]  /*e0c90*/  LOP3.LUT P0, RZ, R3, 0x40, RZ, 0xc0, !PT ;  /* 0x0000004003ff7812 */ /* 0x000fe4000780c0ff */
[----:B0-----:R-:W-:-:S05]  /*e0ca0*/  PRMT R0, R28, 0x7771, RZ ;  /* 0x000077711c007816 */ /* 0x001fca00000000ff */
[----:B--2---:R0:W-:Y:S01]  /*e0cb0*/  @P2 STG.E.U8 desc[UR6][R20.64], R0 ;  /* 0x0000000014002986 */ /* 0x0041e2000c101106 */
[C---:B------:R-:W-:Y:S02]  /*e0cc0*/  LOP3.LUT P2, RZ, R3.reuse, 0x1, RZ, 0xc0, !PT ;  /* 0x0000000103ff7812 */ /* 0x040fe4000784c0ff */
[C---:B------:R-:W-:Y:S02]  /*e0cd0*/  LOP3.LUT P1, RZ, R3.reuse, 0x20, RZ, 0xc0, !PT ;  /* 0x0000002003ff7812 */ /* 0x040fe4000782c0ff */
[C---:B------:R-:W-:Y:S02]  /*e0ce0*/  LOP3.LUT P6, RZ, R3.reuse, 0x10, RZ, 0xc0, !PT ;  /* 0x0000001003ff7812 */ /* 0x040fe400078cc0ff */
[C---:B------:R-:W-:Y:S02]  /*e0cf0*/  LOP3.LUT P3, RZ, R3.reuse, 0x8, RZ, 0xc0, !PT ;  /* 0x0000000803ff7812 */ /* 0x040fe4000786c0ff */
[----:B------:R-:W-:Y:S01]  /*e0d00*/  LOP3.LUT P4, RZ, R3, 0x4, RZ, 0xc0, !PT ;  /* 0x0000000403ff7812 */ /* 0x000fe2000788c0ff */
[----:B0-----:R-:W2:Y:S01]  /*e0d10*/  LDL.LU.64 R20, [R1+0x408] ;  /* 0x0004080001147983 */ /* 0x001ea20000300a00 */
[----:B------:R-:W-:-:S02]  /*e0d20*/  P2R R0, PR, RZ, 0x4 ;  /* 0x00000004ff007803 */ /* 0x000fc40000000000 */
[----:B------:R-:W-:Y:S02]  /*e0d30*/  LOP3.LUT P2, RZ, R3, 0x2, RZ, 0xc0, !PT ;  /* 0x0000000203ff7812 */ /* 0x000fe4000784c0ff */
[----:B------:R-:W-:Y:S01]  /*e0d40*/  PRMT R3, R28, 0x7772, RZ ;  /* 0x000077721c037816 */ /* 0x000fe200000000ff */
[----:B------:R-:W2:Y:S04]  /*e0d50*/  LDL.LU.64 R14, [R1+0x428] ;  /* 0x00042800010e7983 */ /* 0x000ea80000300a00 */
[----:B------:R-:W2:Y:S04]  /*e0d60*/  LDL.LU.64 R12, [R1+0x420] ;  /* 0x00042000010c7983 */ /* 0x000ea80000300a00 */
[----:B------:R-:W2:Y:S04]  /*e0d70*/  LDL.LU.64 R16, [R1+0x418] ;  /* 0x0004180001107983 */ /* 0x000ea80000300a00 */
[----:B----4-:R0:W-:Y:S04]  /*e0d80*/  @P5 STG.E.U8 desc[UR6][R22.64], R3 ;  /* 0x0000000316005986 */ /* 0x0101e8000c101106 */
[----:B0-----:R-:W4:Y:S04]  /*e0d90*/  LDL.LU.64 R22, [R1+0x470] ;  /* 0x0004700001167983 */ /* 0x001f280000300a00 */
[----:B------:R-:W4:Y:S01]  /*e0da0*/  LDL.LU R19, [R1+0x5c] ;  /* 0x00005c0001137983 */ /* 0x000f220000300800 */
[----:B---3--:R-:W-:-:S04]  /*e0db0*/  LOP3.LUT P5, RZ, R2, 0x4000000, RZ, 0xc0, !PT ;  /* 0x0400000002ff7812 */ /* 0x008fc800078ac0ff */
[----:B------:R-:W-:Y:S02]  /*e0dc0*/  P2R R3, PR, RZ, 0x20 ;  /* 0x00000020ff037803 */ /* 0x000fe40000000000 */
[----:B------:R-:W-:-:S04]  /*e0dd0*/  LOP3.LUT P5, RZ, R2, 0x8000000, RZ, 0xc0, !PT ;  /* 0x0800000002ff7812 */ /* 0x000fc800078ac0ff */
[----:B------:R-:W-:Y:S02]  /*e0de0*/  P2R R4, PR, RZ, 0x20 ;  /* 0x00000020ff047803 */ /* 0x000fe40000000000 */
[----:B------:R-:W-:-:S04]  /*e0df0*/  LOP3.LUT P5, RZ, R2, 0x10000000, RZ, 0xc0, !PT ;  /* 0x1000000002ff7812 */ /* 0x000fc800078ac0ff */
[----:B------:R-:W-:Y:S02]  /*e0e00*/  P2R R5, PR, RZ, 0x20 ;  /* 0x00000020ff057803 */ /* 0x000fe40000000000 */
[----:B------:R-:W-:-:S04]  /*e0e10*/  LOP3.LUT P5, RZ, R2, 0x20000000, RZ, 0xc0, !PT ;  /* 0x2000000002ff7812 */ /* 0x000fc800078ac0ff */
[----:B------:R-:W-:Y:S02]  /*e0e20*/  P2R R6, PR, RZ, 0x20 ;  /* 0x00000020ff067803 */ /* 0x000fe40000000000 */
[----:B------:R-:W-:-:S04]  /*e0e30*/  LOP3.LUT P5, RZ, R2, 0x40000000, RZ, 0xc0, !PT ;  /* 0x4000000002ff7812 */ /* 0x000fc800078ac0ff */
[----:B------:R-:W-:Y:S01]  /*e0e40*/  P2R R7, PR, RZ, 0x20 ;  /* 0x00000020ff077803 */ /* 0x000fe20000000000 */
[----:B------:R-:W-:Y:S04]  /*e0e50*/  STL.64 [R1+0x30d8], R4 ;  /* 0x0030d80401007387 */ /* 0x000fe80000100a00 */
[----:B------:R0:W-:Y:S04]  /*e0e60*/  STL.64 [R1+0x30e0], R6 ;  /* 0x0030e00601007387 */ /* 0x0001e80000100a00 */
[----:B0-----:R-:W3:Y:S01]  /*e0e70*/  LDL.LU.64 R6, [R1+0x488] ;  /* 0x0004880001067983 */ /* 0x001ee20000300a00 */
[----:B------:R-:W-:-:S02]  /*e0e80*/  PRMT R8, R28, 0x7773, RZ ;  /* 0x000077731c087816 */ /* 0x000fc400000000ff */
[----:B------:R-:W-:Y:S01]  /*e0e90*/  LOP3.LUT P5, RZ, R2, 0x80000000, RZ, 0xc0, !PT ;  /* 0x8000000002ff7812 */ /* 0x000fe200078ac0ff */
[----:B------:R-:W3:Y:S04]  /*e0ea0*/  LDL.LU.64 R4, [R1+0x480] ;  /* 0x0004800001047983 */ /* 0x000ee80000300a00 */
[----:B------:R-:W3:Y:S04]  /*e0eb0*/  LDL.LU R28, [R1+0x40] ;  /* 0x00004000011c7983 */ /* 0x000ee80000300800 */
[----:B------:R0:W-:Y:S02]  /*e0ec0*/  @P0 STG.E.U8 desc[UR6][R24.64], R8 ;  /* 0x0000000818000986 */ /* 0x0001e4000c101106 */
[----:B0-----:R-:W-:-:S05]  /*e0ed0*/  PRMT R8, R29, 0x7770, RZ ;  /* 0x000077701d087816 */ /* 0x001fca00000000ff */
[----:B------:R0:W-:Y:S02]  /*e0ee0*/  @P1 STG.E.U8 desc[UR6][R10.64], R8 ;  /* 0x000000080a001986 */ /* 0x0001e4000c101106 */
[----:B0-----:R-:W-:-:S05]  /*e0ef0*/  PRMT R8, R29, 0x7771, RZ ;  /* 0x000077711d087816 */ /* 0x001fca00000000ff */
[----:B--2---:R0:W-:Y:S02]  /*e0f00*/  @P6 STG.E.U8 desc[UR6][R20.64], R8 ;  /* 0x0000000814006986 */ /* 0x0041e4000c101106 */
[C---:B0-----:R-:W-:Y:S02]  /*e0f10*/  PRMT R8, R29.reuse, 0x7772, RZ ;  /* 0x000077721d087816 */ /* 0x041fe400000000ff */
[----:B------:R-:W2:Y:S04]  /*e0f20*/  LDL.LU.64 R20, [R1+0x478] ;  /* 0x0004780001147983 */ /* 0x000ea80000300a00 */
[----:B------:R-:W2:Y:S04]  /*e0f30*/  LDL.LU R27, [R1+0x1c] ;  /* 0x00001c00011b7983 */ /* 0x000ea80000300800 */
[----:B------:R-:W2:Y:S04]  /*e0f40*/  LDL.LU.64 R24, [R1+0x4c0] ;  /* 0x0004c00001187983 */ /* 0x000ea80000300a00 */
[----:B------:R-:W2:Y:S04]  /*e0f50*/  LDL.LU.64 R10, [R1+0x4b8] ;  /* 0x0004b800010a7983 */ /* 0x000ea80000300a00 */
[----:B------:R0:W-:Y:S02]  /*e0f60*/  @P3 STG.E.U8 desc[UR6][R14.64], R8 ;  /* 0x000000080e003986 */ /* 0x0001e4000c101106 */
[----:B0-----:R-:W-:-:S05]  /*e0f70*/  PRMT R8, R29, 0x7773, RZ ;  /* 0x000077731d087816 */ /* 0x001fca00000000ff */
[----:B------:R4:W-:Y:S02]  /*e0f80*/  @P4 STG.E.U8 desc[UR6][R12.64], R8 ;  /* 0x000000080c004986 */ /* 0x0009e4000c101106 */
[----:B----4-:R-:W-:-:S05]  /*e0f90*/  PRMT R8, R19, 0x7770, RZ ;  /* 0x0000777013087816 */ /* 0x010fca00000000ff */
[----:B------:R0:W-:Y:S01]  /*e0fa0*/  @P2 STG.E.U8 desc[UR6][R16.64], R8 ;  /* 0x0000000810002986 */ /* 0x0001e2000c101106 */
[----:B------:R-:W-:Y:S02]  /*e0fb0*/  ISETP.NE.AND P2, PT, R0, RZ, PT ;  /* 0x000000ff0000720c */ /* 0x000fe40003f45270 */
[C---:B------:R-:W-:Y:S01]  /*e0fc0*/  PRMT R0, R19.reuse, 0x7771, RZ ;  /* 0x0000777113007816 */ /* 0x040fe200000000ff */
[----:B0-----:R-:W4:Y:S10]  /*e0fd0*/  LDL.LU.64 R8, [R1+0x4a8] ;  /* 0x0004a80001087983 */ /* 0x001f340000300a00 */
[----:B------:R0:W-:Y:S04]  /*e0fe0*/  @P2 STG.E.U8 desc[UR6][R22.64], R0 ;  /* 0x0000000016002986 */ /* 0x0001e8000c101106 */
[----:B------:R-:W4:Y:S04]  /*e0ff0*/  LDL.LU.64 R14, [R1+0x4d0] ;  /* 0x0004d000010e7983 */ /* 0x000f280000300a00 */
[----:B------:R-:W4:Y:S04]  /*e1000*/  LDL.LU.64 R12, [R1+0x4e8] ;  /* 0x0004e800010c7983 */ /* 0x000f280000300a00 */
[----:B------:R-:W4:Y:S01]  /*e1010*/  LDL.LU.64 R16, [R1+0x560] ;  /* 0x0005600001107983 */ /* 0x000f220000300a00 */
[----:B0-----:R-:W-:-:S03]  /*e1020*/  PRMT R0, R19, 0x7772, RZ ;  /* 0x0000777213007816 */ /* 0x001fc600000000ff */
[----:B------:R-:W4:Y:S04]  /*e1030*/  LDL.LU.64 R22, [R1+0x558] ;  /* 0x0005580001167983 */ /* 0x000f280000300a00 */
[----:B------:R-:W4:Y:S04]  /*e1040*/  LDL.LU R29, [R1+0x44] ;  /* 0x00004400011d7983 */ /* 0x000f280000300800 */
[----:B---3--:R0:W-:Y:S04]  /*e1050*/  @P5 STG.E.U8 desc[UR6][R6.64], R0 ;  /* 0x0000000006005986 */ /* 0x0081e8000c101106 */
[----:B0-----:R-:W3:Y:S01]  /*e1060*/  LDL.LU.64 R6, [R1+0x30e0] ;  /* 0x0030e00001067983 */ /* 0x001ee20000300a00 */
[----:B------:R-:W-:-:S03]  /*e1070*/  PRMT R0, R19, 0x7773, RZ ;  /* 0x0000777313007816 */ /* 0x000fc600000000ff */
[----:B------:R-:W4:Y:S01]  /*e1080*/  LDL.LU.64 R18, [R1+0x550] ;  /* 0x0005500001127983 */ /* 0x000f220000300a00 */
[----:B---3--:R-:W-:-:S13]  /*e1090*/  ISETP.NE.AND P5, PT, R7, RZ, PT ;  /* 0x000000ff0700720c */ /* 0x008fda0003fa5270 */
[----:B------:R0:W-:Y:S04]  /*e10a0*/  @P5 STG.E.U8 desc[UR6][R4.64], R0 ;  /* 0x0000000004005986 */ /* 0x0001e8000c101106 */
[----:B0-----:R-:W3:Y:S01]  /*e10b0*/  LDL.LU.64 R4, [R1+0x30d8] ;  /* 0x0030d80001047983 */ /* 0x001ee20000300a00 */
[----:B------:R-:W-:Y:S02]  /*e10c0*/  ISETP.NE.AND P5, PT, R6, RZ, PT ;  /* 0x000000ff0600720c */ /* 0x000fe40003fa5270 */
[----:B------:R-:W-:-:S11]  /*e10d0*/  PRMT R0, R28, 0x7770, RZ ;  /* 0x000077701c007816 */ /* 0x000fd600000000ff */
[----:B--2---:R0:W-:Y:S02]  /*e10e0*/  @P5 STG.E.U8 desc[UR6][R20.64], R0 ;  /* 0x0000000014005986 */ /* 0x0041e4000c101106 */
[----:B0-----:R-:W-:Y:S02]  /*e10f0*/  PRMT R0, R28, 0x7771, RZ ;  /* 0x000077711c007816 */ /* 0x001fe400000000ff */
[----:B------:R-:W2:Y:S01]  /*e1100*/  LDL.LU.64 R20, [R1+0x580] ;  /* 0x0005800001147983 */ /* 0x000ea20000300a00 */
[C---:B------:R-:W-:Y:S02]  /*e1110*/  LOP3.LUT P0, RZ, R2.reuse, 0x2000000, RZ, 0xc0, !PT ;  /* 0x0200000002ff7812 */ /* 0x040fe4000780c0ff */
[C---:B------:R-:W-:Y:S02]  /*e1120*/  LOP3.LUT P1, RZ, R2.reuse, 0x1000000, RZ, 0xc0, !PT ;  /* 0x0100000002ff7812 */ /* 0x040fe4000782c0ff */
[C---:B------:R-:W-:Y:S02]  /*e1130*/  LOP3.LUT P6, RZ, R2.reuse, 0x800000, RZ, 0xc0, !PT ;  /* 0x0080000002ff7812 */ /* 0x040fe400078cc0ff */
[----:B------:R-:W-:-:S02]  /*e1140*/  LOP3.LUT P3, RZ, R2, 0x400000, RZ, 0xc0, !PT ;  /* 0x0040000002ff7812 */ /* 0x000fc4000786c0ff */
[----:B---3--:R-:W-:-:S13]  /*e1150*/  ISETP.NE.AND P5, PT, R5, RZ, PT ;  /* 0x000000ff0500720c */ /* 0x008fda0003fa5270 */
[----:B----4-:R0:W-:Y:S01]  /*e1160*/  @P5 STG.E.U8 desc[UR6][R8.64], R0 ;  /* 0x0000000008005986 */ /* 0x0101e2000c101106 */
[----:B------:R-:W-:-:S03]  /*e1170*/  ISETP.NE.AND P5, PT, R4, RZ, PT ;  /* 0x000000ff0400720c */ /* 0x000fc60003fa5270 */
[----:B------:R-:W1:Y:S01]  /*e1180*/  LDS.128 R4, [R27] ;  /* 0x000000001b047984 */ /* 0x000e620000000c00 */
[----:B0-----:R-:W-:-:S09]  /*e1190*/  PRMT R0, R28, 0x7772, RZ ;  /* 0x000077721c007816 */ /* 0x001fd200000000ff */
[----:B------:R1:W-:Y:S01]  /*e11a0*/  @P5 STG.E.U8 desc[UR6][R24.64], R0 ;  /* 0x0000000018005986 */ /* 0x0003e2000c101106 */
[----:B------:R-:W-:Y:S02]  /*e11b0*/  ISETP.NE.AND P5, PT, R3, RZ, PT ;  /* 0x000000ff0300720c */ /* 0x000fe40003fa5270 */
[----:B------:R-:W-:-:S11]  /*e11c0*/  PRMT R3, R28, 0x7773, RZ ;  /* 0x000077731c037816 */ /* 0x000fd600000000ff */
[----:B------:R-:W-:Y:S01]  /*e11d0*/  @P5 STG.E.U8 desc[UR6][R10.64], R3 ;  /* 0x000000030a005986 */ /* 0x000fe2000c101106 */
[----:B-1----:R-:W-:-:S05]  /*e11e0*/  PRMT R0, R4, 0x7770, RZ ;  /* 0x0000777004007816 */ /* 0x002fca00000000ff */
[----:B------:R0:W-:Y:S04]  /*e11f0*/  @P0 STG.E.U8 desc[UR6][R14.64], R0 ;  /* 0x000000000e000986 */ /* 0x0001e8000c101106 */
[----:B------:R-:W-:Y:S01]  /*e1200*/  STL.64 [R1+0x30d0], R6 ;  /* 0x0030d00601007387 */ /* 0x000fe20000100a00 */
[----:B0-----:R-:W-:-:S05]  /*e1210*/  PRMT R0, R4, 0x7771, RZ ;  /* 0x0000777104007816 */ /* 0x001fca00000000ff */
[----:B------:R0:W-:Y:S04]  /*e1220*/  @P1 STG.E.U8 desc[UR6][R12.64], R0 ;  /* 0x000000000c001986 */ /* 0x0001e8000c101106 */
[----:B------:R-:W-:Y:S01]  /*e1230*/  STL.64 [R1+0x30c8], R26 ;  /* 0x0030c81a01007387 */ /* 0x000fe20000100a00 */
[C---:B0-----:R-:W-:Y:S02]  /*e1240*/  PRMT R0, R4.reuse, 0x7772, RZ ;  /* 0x0000777204007816 */ /* 0x041fe400000000ff */
[----:B------:R-:W-:-:S03]  /*e1250*/  PRMT R4, R4, 0x7773, RZ ;  /* 0x0000777304047816 */ /* 0x000fc600000000ff */
[----:B------:R-:W-:Y:S04]  /*e1260*/  @P6 STG.E.U8 desc[UR6][R16.64], R0 ;  /* 0x0000000010006986 */ /* 0x000fe8000c101106 */
[----:B------:R0:W-:Y:S04]  /*e1270*/  @P3 STG.E.U8 desc[UR6][R22.64], R4 ;  /* 0x0000000416003986 */ /* 0x0001e8000c101106 */
[----:B0-----:R-:W3:Y:S04]  /*e1280*/  LDL.LU.64 R22, [R1+0x5d8] ;  /* 0x0005d80001167983 */ /* 0x001ee80000300a00 */
[----:B------:R-:W4:Y:S04]  /*e1290*/  LDL.LU.64 R6, [R1+0x5d0] ;  /* 0x0005d00001067983 */ /* 0x000f280000300a00 */
[----:B------:R-:W4:Y:S04]  /*e12a0*/  LDL.LU.64 R14, [R1+0x5c8] ;  /* 0x0005c800010e7983 */ /* 0x000f280000300a00 */
[----:B------:R-:W4:Y:S01]  /*e12b0*/  LDL.LU.64 R26, [R1+0x5e8] ;  /* 0x0005e800011a7983 */ /* 0x000f220000300a00 */
[----:B------:R-:W-:-:S02]  /*e12c0*/  LOP3.LUT P4, RZ, R2, 0x200000, RZ, 0xc0, !PT ;  /* 0x0020000002ff7812 */ /* 0x000fc4000788c0ff */
[----:B------:R-:W-:Y:S02]  /*e12d0*/  LOP3.LUT P2, RZ, R2, 0x100000, RZ, 0xc0, !PT ;  /* 0x0010000002ff7812 */ /* 0x000fe4000784c0ff */
[C---:B------:R-:W-:Y:S01]  /*e12e0*/  PRMT R0, R29.reuse, 0x7770, RZ ;  /* 0x000077701d007816 */ /* 0x040fe200000000ff */
[----:B------:R-:W4:Y:S08]  /*e12f0*/  LDL.LU.64 R16, [R1+0x638] ;  /* 0x0006380001107983 */ /* 0x000f300000300a00 */
[----:B------:R0:W-:Y:S04]  /*e1300*/  @P4 STG.E.U8 desc[UR6][R18.64], R0 ;  /* 0x0000000012004986 */ /* 0x0001e8000c101106 */
[----:B0-----:R-:W4:Y:S01]  /*e1310*/  LDL.LU.64 R18, [R1+0x630] ;  /* 0x0006300001127983 */ /* 0x001f220000300a00 */
[----:B------:R-:W-:-:S05]  /*e1320*/  PRMT R0, R29, 0x7771, RZ ;  /* 0x000077711d007816 */ /* 0x000fca00000000ff */
[----:B--2---:R0:W-:Y:S04]  /*e1330*/  @P2 STG.E.U8 desc[UR6][R20.64], R0 ;  /* 0x0000000014002986 */ /* 0x0041e8000c101106 */
[----:B0-----:R-:W2:Y:S04]  /*e1340*/  LDL.LU.64 R20, [R1+0x628] ;  /* 0x0006280001147983 */ /* 0x001ea80000300a00 */
[----:B------:R-:W2:Y:S01]  /*e1350*/  LDL.LU R28, [R1+0x48] ;  /* 0x00004800011c7983 */ /* 0x000ea20000300800 */
[----:B------:R-:W-:-:S03]  /*e1360*/  LOP3.LUT P0, RZ, R2, 0x80000, RZ, 0xc0, !PT ;  /* 0x0008000002ff7812 */ /* 0x000fc6000780c0ff */
[----:B------:R-:W2:Y:S01]  /*e1370*/  LDL.LU.64 R24, [R1+0x640] ;  /* 0x0006400001187983 */ /* 0x000ea20000300a00 */
[----:B------:R-:W-:Y:S02]  /*e1380*/  PRMT R13, R29, 0x7772, RZ ;  /* 0x000077721d0d7816 */ /* 0x000fe400000000ff */
[----:B------:R-:W-:-:S04]  /*e1390*/  LOP3.LUT P5, RZ, R2, 0x80, RZ, 0xc0, !PT ;  /* 0x0000008002ff7812 */ /* 0x000fc800078ac0ff */
[----:B------:R-:W-:Y:S02]  /*e13a0*/  P2R R0, PR, RZ, 0x20 ;  /* 0x00000020ff007803 */ /* 0x000fe40000000000 */
[C---:B------:R-:W-:Y:S02]  /*e13b0*/  LOP3.LUT P5, RZ, R2.reuse, 0x100, RZ, 0xc0, !PT ;  /* 0x0000010002ff7812 */ /* 0x040fe400078ac0ff */
[C---:B------:R-:W-:Y:S02]  /*e13c0*/  LOP3.LUT P1, RZ, R2.reuse, 0x40000, RZ, 0xc0, !PT ;  /* 0x0004000002ff7812 */ /* 0x040fe4000782c0ff */
[----:B------:R-:W-:Y:S02]  /*e13d0*/  P2R R3, PR, RZ, 0x20 ;  /* 0x00000020ff037803 */ /* 0x000fe40000000000 */
[C---:B------:R-:W-:Y:S02]  /*e13e0*/  LOP3.LUT P5, RZ, R2.reuse, 0x200, RZ, 0xc0, !PT ;  /* 0x0000020002ff7812 */ /* 0x040fe400078ac0ff */
[----:B------:R-:W-:-:S02]  /*e13f0*/  LOP3.LUT P3, RZ, R2, 0x20000, RZ, 0xc0, !PT ;  /* 0x0002000002ff7812 */ /* 0x000fc4000786c0ff */
[C---:B------:R-:W-:Y:S02]  /*e1400*/  LOP3.LUT P6, RZ, R2.reuse, 0x8000, RZ, 0xc0, !PT ;  /* 0x0000800002ff7812 */ /* 0x040fe400078cc0ff */
[----:B------:R-:W-:Y:S02]  /*e1410*/  P2R R4, PR, RZ, 0x20 ;  /* 0x00000020ff047803 */ /* 0x000fe40000000000 */
[C---:B------:R-:W-:Y:S02]  /*e1420*/  LOP3.LUT P5, RZ, R2.reuse, 0x400, RZ, 0xc0, !PT ;  /* 0x0000040002ff7812 */ /* 0x040fe400078ac0ff */
[----:B------:R-:W-:Y:S02]  /*e1430*/  P2R R12, PR, RZ, 0x40 ;  /* 0x00000040ff0c7803 */ /* 0x000fe40000000000 */
[----:B------:R-:W-:Y:S01]  /*e1440*/  LOP3.LUT P6, RZ, R2, 0x10000, RZ, 0xc0, !PT ;  /* 0x0001000002ff7812 */ /* 0x000fe200078cc0ff */
[----:B---3--:R0:W-:Y:S04]  /*e1450*/  @P0 STG.E.U8 desc[UR6][R22.64], R13 ;  /* 0x0000000d16000986 */ /* 0x0081e8000c101106 */
[----:B0-----:R-:W3:Y:S01]  /*e1460*/  LDL.LU.64 R22, [R1+0x668] ;  /* 0x0006680001167983 */ /* 0x001ee20000300a00 */
[----:B------:R-:W-:-:S02]  /*e1470*/  PRMT R13, R29, 0x7773, RZ ;  /* 0x000077731d0d7816 */ /* 0x000fc400000000ff */
[----:B------:R-:W-:Y:S02]  /*e1480*/  P2R R8, PR, RZ, 0x20 ;  /* 0x00000020ff087803 */ /* 0x000fe40000000000 */
[C---:B------:R-:W-:Y:S01]  /*e1490*/  LOP3.LUT P5, RZ, R2.reuse, 0x800, RZ, 0xc0, !PT ;  /* 0x0000080002ff7812 */ /* 0x040fe200078ac0ff */
[----:B----4-:R0:W-:Y:S03]  /*e14a0*/  @P1 STG.E.U8 desc[UR6][R6.64], R13 ;  /* 0x0000000d06001986 */ /* 0x0101e6000c101106 */
[----:B------:R-:W-:Y:S02]  /*e14b0*/  P2R R9, PR, RZ, 0x20 ;  /* 0x00000020ff097803 */ /* 0x000fe40000000000 */
[----:B------:R-:W-:Y:S02]  /*e14c0*/  LOP3.LUT P5, RZ, R2, 0x1000, RZ, 0xc0, !PT ;  /* 0x0000100002ff7812 */ /* 0x000fe400078ac0ff */
[----:B0-----:R-:W-:-:S02]  /*e14d0*/  PRMT R13, R5, 0x7770, RZ ;  /* 0x00007770050d7816 */ /* 0x001fc400000000ff */
[----:B------:R-:W-:Y:S02]  /*e14e0*/  P2R R10, PR, RZ, 0x20 ;  /* 0x00000020ff0a7803 */ /* 0x000fe40000000000 */
[C---:B------:R-:W-:Y:S01]  /*e14f0*/  LOP3.LUT P5, RZ, R2.reuse, 0x2000, RZ, 0xc0, !PT ;  /* 0x0000200002ff7812 */ /* 0x040fe200078ac0ff */
[----:B------:R-:W4:Y:S04]  /*e1500*/  LDL.LU.64 R6, [R1+0x30d0] ;  /* 0x0030d00001067983 */ /* 0x000f280000300a00 */
[----:B------:R0:W-:Y:S01]  /*e1510*/  @P3 STG.E.U8 desc[UR6][R14.64], R13 ;  /* 0x0000000d0e003986 */ /* 0x0001e2000c101106 */
[----:B------:R-:W-:Y:S02]  /*e1520*/  P2R R11, PR, RZ, 0x20 ;  /* 0x00000020ff0b7803 */ /* 0x000fe40000000000 */
[----:B------:R-:W-:-:S02]  /*e1530*/  LOP3.LUT P5, RZ, R2, 0x4000, RZ, 0xc0, !PT ;  /* 0x0000400002ff7812 */ /* 0x000fc400078ac0ff */
[C---:B0-----:R-:W-:Y:S01]  /*e1540*/  PRMT R13, R5.reuse, 0x7771, RZ ;  /* 0x00007771050d7816 */ /* 0x041fe200000000ff */
[----:B------:R-:W4:Y:S04]  /*e1550*/  LDL.LU.64 R14, [R1+0x658] ;  /* 0x00065800010e7983 */ /* 0x000f280000300a00 */
[----:B------:R0:W-:Y:S01]  /*e1560*/  @P6 STG.E.U8 desc[UR6][R26.64], R13 ;  /* 0x0000000d1a006986 */ /* 0x0001e2000c101106 */
[----:B------:R-:W-:Y:S02]  /*e1570*/  ISETP.NE.AND P6, PT, R12, RZ, PT ;  /* 0x000000ff0c00720c */ /* 0x000fe40003fc5270 */
[C---:B------:R-:W-:Y:S02]  /*e1580*/  PRMT R12, R5.reuse, 0x7772, RZ ;  /* 0x00007772050c7816 */ /* 0x040fe400000000ff */
[----:B------:R-:W-:Y:S01]  /*e1590*/  PRMT R5, R5, 0x7773, RZ ;  /* 0x0000777305057816 */ /* 0x000fe200000000ff */
[----:B0-----:R-:W4:Y:S08]  /*e15a0*/  LDL.LU.64 R26, [R1+0x30c8] ;  /* 0x0030c800011a7983 */ /* 0x001f300000300a00 */
[----:B------:R0:W-:Y:S04]  /*e15b0*/  @P6 STG.E.U8 desc[UR6][R16.64], R12 ;  /* 0x0000000c10006986 */ /* 0x0001e8000c101106 */
[----:B------:R2:W-:Y:S01]  /*e15c0*/  @P5 STG.E.U8 desc[UR6][R18.64], R5 ;  /* 0x0000000512005986 */ /* 0x0005e2000c101106 */
[----:B------:R-:W-:-:S03]  /*e15d0*/  ISETP.NE.AND P5, PT, R11, RZ, PT ;  /* 0x000000ff0b00720c */ /* 0x000fc60003fa5270 */
[----:B0-----:R-:W4:Y:S01]  /*e15e0*/  LDL.LU.64 R12, [R1+0x678] ;  /* 0x00067800010c7983 */ /* 0x001f220000300a00 */
[----:B--2---:R-:W-:-:S03]  /*e15f0*/  PRMT R5, R28, 0x7770, RZ ;  /* 0x000077701c057816 */ /* 0x004fc600000000ff */
[----:B------:R-:W2:Y:S06]  /*e1600*/  LDL.LU.64 R18, [R1+0x698] ;  /* 0x0006980001127983 */ /* 0x000eac0000300a00 */
[----:B------:R0:W-:Y:S01]  /*e1610*/  @P5 STG.E.U8 desc[UR6][R20.64], R5 ;  /* 0x0000000514005986 */ /* 0x0001e2000c101106 */
[----:B------:R-:W-:Y:S02]  /*e1620*/  ISETP.NE.AND P5, PT, R10, RZ, PT ;  /* 0x000000ff0a00720c */ /* 0x000fe40003fa5270 */
[----:B0-----:R-:W-:Y:S01]  /*e1630*/  PRMT R5, R28, 0x7771, RZ ;  /* 0x000077711c057816 */ /* 0x001fe200000000ff */
[----:B------:R-:W2:Y:S04]  /*e1640*/  LDL.LU.64 R20, [R1+0x688] ;  /* 0x0006880001147983 */ /* 0x000ea80000300a00 */
[----:B------:R-:W2:Y:S04]  /*e1650*/  LDL.LU R29, [R1+0x4c] ;  /* 0x00004c00011d7983 */ /* 0x000ea80000300800 */
[----:B------:R-:W2:Y:S04]  /*e1660*/  LDL.LU R17, [R1+0x106c] ;  /* 0x00106c0001117983 */ /* 0x000ea80000300800 */
[----:B------:R-:W2:Y:S04]  /*e1670*/  LDL.LU.64 R10, [R1+0x690] ;  /* 0x00069000010a7983 */ /* 0x000ea80000300a00 */
[----:B------:R0:W-:Y:S01]  /*e1680*/  @P5 STG.E.U8 desc[UR6][R24.64], R5 ;  /* 0x0000000518005986 */ /* 0x0001e2000c101106 */
[----:B------:R-:W-:-:S02]  /*e1690*/  ISETP.NE.AND P5, PT, R9, RZ, PT ;  /* 0x000000ff0900720c */ /* 0x000fc40003fa5270 */
[----:B0-----:R-:W-:Y:S01]  /*e16a0*/  PRMT R5, R28, 0x7772, RZ ;  /* 0x000077721c057816 */ /* 0x001fe200000000ff */
[----:B------:R-:W2:Y:S10]  /*e16b0*/  LDL.LU R25, [R1+0x30c4] ;  /* 0x0030c40001197983 */ /* 0x000eb40000300800 */
[----:B---3--:R0:W-:Y:S01]  /*e16c0*/  @P5 STG.E.U8 desc[UR6][R22.64], R5 ;  /* 0x0000000516005986 */ /* 0x0081e2000c101106 */
[----:B------:R-:W-:-:S03]  /*e16d0*/  ISETP.NE.AND P5, PT, R8, RZ, PT ;  /* 0x000000ff0800720c */ /* 0x000fc60003fa5270 */
[----:B------:R-:W3:Y:S01]  /*e16e0*/  LDL.LU.64 R8, [R1+0x660] ;  /* 0x0006600001087983 */ /* 0x000ee20000300a00 */
[----:B0-----:R-:W-:-:S03]  /*e16f0*/  PRMT R5, R28, 0x7773, RZ ;  /* 0x000077731c057816 */ /* 0x001fc600000000ff */
[----:B------:R-:W2:Y:S01]  /*e1700*/  LDL.LU.64 R22, [R1+0x6b8] ;  /* 0x0006b80001167983 */ /* 0x000ea20000300a00 */
[----:B------:R-:W-:-:S05]  /*e1710*/  LOP3.LUT P0, RZ, R2, 0x40, RZ, 0xc0, !PT ;  /* 0x0000004002ff7812 */ /* 0x000fca000780c0ff */
[----:B---3--:R-:W-:Y:S01]  /*e1720*/  @P5 STG.E.U8 desc[UR6][R8.64], R5 ;  /* 0x0000000508005986 */ /* 0x008fe2000c101106 */
[----:B------:R-:W-:Y:S02]  /*e1730*/  ISETP.NE.AND P5, PT, R4, RZ, PT ;  /* 0x000000ff0400720c */ /* 0x000fe40003fa5270 */
[----:B----4-:R-:W-:-:S11]  /*e1740*/  PRMT R4, R6, 0x7770, RZ ;  /* 0x0000777006047816 */ /* 0x010fd600000000ff */
[----:B------:R0:W-:Y:S04]  /*e1750*/  @P5 STG.E.U8 desc[UR6][R14.64], R4 ;  /* 0x000000040e005986 */ /* 0x0001e8000c101106 */
[----:B0-----:R-:W3:Y:S01]  /*e1760*/  LDL.LU.64 R4, [R1+0x6a0] ;  /* 0x0006a00001047983 */ /* 0x001ee20000300a00 */
[----:B------:R-:W-:Y:S02]  /*e1770*/  ISETP.NE.AND P5, PT, R3, RZ, PT ;  /* 0x000000ff0300720c */ /* 0x000fe40003fa5270 */
[----:B------:R-:W-:Y:S01]  /*e1780*/  PRMT R3, R6, 0x7771, RZ ;  /* 0x0000777106037816 */ /* 0x000fe200000000ff */
[----:B------:R-:W4:Y:S04]  /*e1790*/  LDL.LU.64 R8, [R1+0x6b0] ;  /* 0x0006b00001087983 */ /* 0x000f280000300a00 */
[----:B------:R-:W4:Y:S06]  /*e17a0*/  LDL.LU R14, [R1+0x1b64] ;  /* 0x001b6400010e7983 */ /* 0x000f2c0000300800 */
[----:B------:R0:W-:Y:S04]  /*e17b0*/  @P5 STG.E.U8 desc[UR6][R12.64], R3 ;  /* 0x000000030c005986 */ /* 0x0001e8000c101106 */
[----:B0-----:R-:W4:Y:S04]  /*e17c0*/  LDL.LU.64 R12, [R1+0x6a8] ;  /* 0x0006a800010c7983 */ /* 0x001f280000300a00 */
[----:B------:R-:W4:Y:S01]  /*e17d0*/  LDL.LU R3, [R1+0x1068] ;  /* 0x0010680001037983 */ /* 0x000f220000300800 */
[----:B------:R-:W-:-:S02]  /*e17e0*/  ISETP.NE.AND P5, PT, R0, RZ, PT ;  /* 0x000000ff0000720c */ /* 0x000fc40003fa5270 */
[C---:B------:R-:W-:Y:S01]  /*e17f0*/  PRMT R0, R6.reuse, 0x7772, RZ ;  /* 0x0000777206007816 */ /* 0x040fe200000000ff */
[----:B------:R-:W4:Y:S01]  /*e1800*/  LDL.LU R15, [R1+0x1b60] ;  /* 0x001b6000010f7983 */ /* 0x000f220000300800 */
[----:B------:R-:W-:-:S09]  /*e1810*/  PRMT R6, R6, 0x7773, RZ ;  /* 0x0000777306067816 */ /* 0x000fd200000000ff */
[----:B--2---:R0:W-:Y:S04]  /*e1820*/  @P5 STG.E.U8 desc[UR6][R18.64], R0 ;  /* 0x0000000012005986 */ /* 0x0041e8000c101106 */
[----:B0-----:R-:W2:Y:S04]  /*e1830*/  LDL.LU.64 R18, [R1+0x6e0] ;  /* 0x0006e00001127983 */ /* 0x001ea80000300a00 */
[----:B------:R0:W-:Y:S01]  /*e1840*/  @P0 STG.E.U8 desc[UR6][R10.64], R6 ;  /* 0x000000060a000986 */ /* 0x0001e2000c101106 */
[C---:B------:R-:W-:Y:S02]  /*e1850*/  LOP3.LUT P1, RZ, R2.reuse, 0x20, RZ, 0xc0, !PT ;  /* 0x0000002002ff7812 */ /* 0x040fe4000782c0ff */
[----:B------:R-:W-:-:S02]  /*e1860*/  LOP3.LUT P2, RZ, R2, 0x10, RZ, 0xc0, !PT ;  /* 0x0000001002ff7812 */ /* 0x000fc4000784c0ff */
[----:B------:R-:W-:Y:S01]  /*e1870*/  PRMT R0, R29, 0x7770, RZ ;  /* 0x000077701d007816 */ /* 0x000fe200000000ff */
[----:B0-----:R-:W2:Y:S08]  /*e1880*/  LDL.LU.64 R10, [R1+0x700] ;  /* 0x00070000010a7983 */ /* 0x001eb00000300a00 */
[----:B------:R0:W-:Y:S01]  /*e1890*/  @P1 STG.E.U8 desc[UR6][R20.64], R0 ;  /* 0x0000000014001986 */ /* 0x0001e2000c101106 */
[----:B------:R-:W-:-:S03]  /*e18a0*/  LOP3.LUT P3, RZ, R2, 0x8, RZ, 0xc0, !PT ;  /* 0x0000000802ff7812 */ /* 0x000fc6000786c0ff */
[----:B0-----:R-:W2:Y:S01]  /*e18b0*/  LDL.LU.64 R20, [R1+0x6f8] ;  /* 0x0006f80001147983 */ /* 0x001ea20000300a00 */
[----:B------:R-:W-:-:S03]  /*e18c0*/  PRMT R0, R29, 0x7771, RZ ;  /* 0x000077711d007816 */ /* 0x000fc600000000ff */
[----:B------:R-:W2:Y:S04]  /*e18d0*/  LDL.LU R24, [R1+0x210] ;  /* 0x0002100001187983 */ /* 0x000ea80000300800 */
[----:B---3--:R0:W-:Y:S02]  /*e18e0*/  @P2 STG.E.U8 desc[UR6][R4.64], R0 ;  /* 0x0000000004002986 */ /* 0x0081e4000c101106 */
[----:B0-----:R-:W-:-:S05]  /*e18f0*/  PRMT R0, R29, 0x7772, RZ ;  /* 0x000077721d007816 */ /* 0x001fca00000000ff */
[----:B------:R0:W-:Y:S04]  /*e1900*/  @P3 STG.E.U8 desc[UR6][R22.64], R0 ;  /* 0x0000000016003986 */ /* 0x0001e8000c101106 */
[----:B0-----:R-:W3:Y:S01]  /*e1910*/  LDL.LU.64 R22, [R1+0x6f0] ;  /* 0x0006f00001167983 */ /* 0x001ee20000300a00 */
[----:B------:R-:W-:-:S03]  /*e1920*/  PRMT R0, R29, 0x7773, RZ ;  /* 0x000077731d007816 */ /* 0x000fc600000000ff */
[----:B------:R-:W3:Y:S01]  /*e1930*/  LDL.LU.64 R28, [R1+0x710] ;  /* 0x00071000011c7983 */ /* 0x000ee20000300a00 */
[----:B------:R-:W-:-:S04]  /*e1940*/  LOP3.LUT P4, RZ, R2, 0x4, RZ, 0xc0, !PT ;  /* 0x0000000402ff7812 */ /* 0x000fc8000788c0ff */
[----:B------:R-:W-:Y:S02]  /*e1950*/  ISETP.LT.AND P4, PT, R17, UR4, !P4 ;  /* 0x0000000411007c0c */ /* 0x000fe4000e781270 */
[----:B------:R-:W-:Y:S01]  /*e1960*/  LOP3.LUT P6, RZ, R2, 0x2, RZ, 0xc0, !PT ;  /* 0x0000000202ff7812 */ /* 0x000fe200078cc0ff */
[----:B------:R-:W-:-:S10]  /*e1970*/  ULDC UR4, c[0x0][0x228] ;  /* 0x00008a0000047ab9 */ /* 0x000fd40000000800 */
[----:B----4-:R0:W-:Y:S01]  /*e1980*/  @P4 STG.E.U8 desc[UR6][R8.64], R0 ;  /* 0x0000000008004986 */ /* 0x0101e2000c101106 */
[----:B------:R-:W-:Y:S01]  /*e1990*/  ISETP.LT.AND P4, PT, R3, UR4, !P6 ;  /* 0x0000000403007c0c */ /* 0x000fe2000f781270 */
[----:B------:R-:W-:Y:S01]  /*e19a0*/  ULDC UR4, c[0x0][0x228] ;  /* 0x00008a0000047ab9 */ /* 0x000fe20000000800 */
[----:B0-----:R-:W-:-:S11]  /*e19b0*/  PRMT R0, R7, 0x7770, RZ ;  /* 0x0000777007007816 */ /* 0x001fd600000000ff */
[----:B------:R0:W-:Y:S01]  /*e19c0*/  @P4 STG.E.U8 desc[UR6][R12.64], R0 ;  /* 0x000000000c004986 */ /* 0x0001e2000c101106 */
[----:B------:R-:W-:Y:S01]  /*e19d0*/  ISETP.LT.AND P4, PT, R14, UR4, !P6 ;  /* 0x000000040e007c0c */ /* 0x000fe2000f781270 */
[----:B------:R-:W-:Y:S02]  /*e19e0*/  ULDC UR4, c[0x0][0x228] ;  /* 0x00008a0000047ab9 */ /* 0x000fe40000000800 */
[----:B0-----:R-:W4:Y:S01]  /*e19f0*/  LDL.LU.64 R12, [R1+0x720] ;  /* 0x00072000010c7983 */ /* 0x001f220000300a00 */
[----:B------:R-:W-:-:S09]  /*e1a00*/  PRMT R0, R7, 0x7771, RZ ;  /* 0x0000777107007816 */ /* 0x000fd200000000ff */
[----:B--2---:R0:W-:Y:S01]  /*e1a10*/  @P4 STG.E.U8 desc[UR6][R18.64], R0 ;  /* 0x0000000012004986 */ /* 0x0041e2000c101106 */
[----:B------:R-:W-:Y:S01]  /*e1a20*/  ISETP.LT.AND P4, PT, R15, UR4, !P6 ;  /* 0x000000040f007c0c */ /* 0x000fe2000f781270 */
[----:B------:R-:W-:Y:S02]  /*e1a30*/  ULDC UR4, c[0x0][0x228] ;  /* 0x00008a0000047ab9 */ /* 0x000fe40000000800 */
[----:B0-----:R-:W2:Y:S01]  /*e1a40*/  LDL.LU.64 R18, [R1+0x718] ;  /* 0x0007180001127983 */ /* 0x001ea20000300a00 */
[----:B------:R-:W-:Y:S02]  /*e1a50*/  PRMT R0, R7, 0x7772, RZ ;  /* 0x0000777207007816 */ /* 0x000fe400000000ff */
[----:B------:R-:W-:Y:S02]  /*e1a60*/  ISETP.LT.AND P6, PT, R17, UR4, !P6 ;  /* 0x0000000411007c0c */ /* 0x000fe4000f7c1270 */
[----:B------:R-:W-:Y:S02]  /*e1a70*/  PRMT R7, R7, 0x7773, RZ ;  /* 0x0000777307077816 */ /* 0x000fe400000000ff */
[----:B------:R-:W-:Y:S01]  /*e1a80*/  LOP3.LUT P5, RZ, R2, 0x1, RZ, 0xc0, !PT ;  /* 0x0000000102ff7812 */ /* 0x000fe200078ac0ff */
[----:B------:R-:W-:-:S02]  /*e1a90*/  ULDC UR4, c[0x0][0x228] ;  /* 0x00008a0000047ab9 */ /* 0x000fc40000000800 */
[----:B------:R0:W-:Y:S04]  /*e1aa0*/  @P4 STG.E.U8 desc[UR6][R10.64], R0 ;  /* 0x000000000a004986 */ /* 0x0001e8000c101106 */
[----:B0-----:R-:W2:Y:S04]  /*e1ab0*/  LDL.LU.64 R10, [R1+0x738] ;  /* 0x00073800010a7983 */ /* 0x001ea80000300a00 */
[----:B------:R0:W-:Y:S01]  /*e1ac0*/  @P6 STG.E.U8 desc[UR6][R20.64], R7 ;  /* 0x0000000714006986 */ /* 0x0001e2000c101106 */
[----:B------:R-:W-:Y:S02]  /*e1ad0*/  ISETP.LT.AND P6, PT, R3, UR4, !P5 ;  /* 0x0000000403007c0c */ /* 0x000fe4000efc1270 */
[----:B------:R-:W-:Y:S01]  /*e1ae0*/  PRMT R0, R24, 0x7770, RZ ;  /* 0x0000777018007816 */ /* 0x000fe200000000ff */
[----:B------:R-:W-:Y:S01]  /*e1af0*/  ULDC UR4, c[0x0][0x228] ;  /* 0x00008a0000047ab9 */ /* 0x000fe20000000800 */
[----:B------:R-:W1:Y:S04]  /*e1b00*/  LDS.128 R4, [R27+0x400] ;  /* 0x000400001b047984 */ /* 0x000e680000000c00 */
[----:B0-----:R-:W2:Y:S05]  /*e1b10*/  LDL.LU.64 R20, [R1+0x748] ;  /* 0x0007480001147983 */ /* 0x001eaa0000300a00 */
[----:B---3--:R0:W-:Y:S01]  /*e1b20*/  @P6 STG.E.U8 desc[UR6][R22.64], R0 ;  /* 0x0000000016006986 */ /* 0x0081e2000c101106 */
[----:B------:R-:W-:Y:S01]  /*e1b30*/  ISETP.LT.AND P6, PT, R14, UR4, !P5 ;  /* 0x000000040e007c0c */ /* 0x000fe2000efc1270 */
[----:B------:R-:W-:-:S02]  /*e1b40*/  ULDC UR4, c[0x0][0x228] ;  /* 0x00008a0000047ab9 */ /* 0x000fc40000000800 */
[----:B0-----:R-:W3:Y:S01]  /*e1b50*/  LDL.LU.64 R22, [R1+0x768] ;  /* 0x0007680001167983 */ /* 0x001ee20000300a00 */
[----:B------:R-:W-:-:S09]  /*e1b60*/  PRMT R0, R24, 0x7771, RZ ;  /* 0x0000777118007816 */ /* 0x000fd200000000ff */
[----:B------:R0:W-:Y:S04]  /*e1b70*/  @P6 STG.E.U8 desc[UR6][R28.64], R0 ;  /* 0x000000001c006986 */ /* 0x0001e8000c101106 */
[----:B0-----:R-:W3:Y:S01]  /*e1b80*/  LDL.LU.64 R28, [R1+0x760] ;  /* 0x00076000011c7983 */ /* 0x001ee20000300a00 */
[----:B------:R-:W-:Y:S01]  /*e1b90*/  ISETP.LT.AND P6, PT, R15, UR4, !P5 ;  /* 0x000000040f007c0c */ /* 0x000fe2000efc1270 */
[----:B------:R-:W-:Y:S02]  /*e1ba0*/  ULDC UR4, c[0x0][0x228] ;  /* 0x00008a0000047ab9 */ /* 0x000fe40000000800 */
[----:B------:R-:W-:Y:S02]  /*e1bb0*/  ISETP.LT.AND P5, PT, R17, UR4, !P5 ;  /* 0x0000000411007c0c */ /* 0x000fe4000efa1270 */
[----:B------:R-:W-:-:S02]  /*e1bc0*/  PRMT R0, R24, 0x7772, RZ ;  /* 0x0000777218007816 */ /* 0x000fc400000000ff */
[C---:B------:R-:W-:Y:S01]  /*e1bd0*/  LOP3.LUT P0, RZ, R25.reuse, 0x10, RZ, 0xc0, !PT ;  /* 0x0000001019ff7812 */ /* 0x040fe2000780c0ff */
[----:B------:R-:W-:Y:S01]  /*e1be0*/  ULDC UR4, c[0x0][0x228] ;  /* 0x00008a0000047ab9 */ /* 0x000fe20000000800 */
[C---:B------:R-:W-:Y:S02]  /*e1bf0*/  LOP3.LUT P1, RZ, R25.reuse, 0x8, RZ, 0xc0, !PT ;  /* 0x0000000819ff7812 */ /* 0x040fe4000782c0ff */
[C---:B------:R-:W-:Y:S02]  /*e1c00*/  LOP3.LUT P2, RZ, R25.reuse, 0x4, RZ, 0xc0, !PT ;  /* 0x0000000419ff7812 */ /* 0x040fe4000784c0ff */
[C---:B------:R-:W-:Y:S01]  /*e1c10*/  LOP3.LUT P3, RZ, R25.reuse, 0x2, RZ, 0xc0, !PT ;  /* 0x0000000219ff7812 */ /* 0x040fe2000786c0ff */
[----:B----4-:R0:W-:Y:S01]  /*e1c20*/  @P6 STG.E.U8 desc[UR6][R12.64], R0 ;  /* 0x000000000c006986 */ /* 0x0101e2000c101106 */
[----:B------:R-:W-:-:S03]  /*e1c30*/  LOP3.LUT P4, RZ, R25, 0x1, RZ, 0xc0, !PT ;  /* 0x0000000119ff7812 */ /* 0x000fc6000788c0ff */
[----:B------:R-:W4:Y:S01]  /*e1c40*/  LDL.LU R25, [R1+0x214] ;  /* 0x0002140001197983 */ /* 0x000f220000300800 */
[----:B0-----:R-:W-:-:S03]  /*e1c50*/  PRMT R0, R24, 0x7773, RZ ;  /* 0x0000777318007816 */ /* 0x001fc600000000ff */
[----:B------:R-:W4:Y:S04]  /*e1c60*/  LDL.LU.64 R12, [R1+0x758] ;  /* 0x00075800010c7983 */ /* 0x000f280000300a00 */
[----:B--2---:R1:W-:Y:S01]  /*e1c70*/  @P5 STG.E.U8 desc[UR6][R18.64], R0 ;  /* 0x0000000012005986 */ /* 0x0043e2000c101106 */
[----:B------:R-:W-:Y:S01]  /*e1c80*/  ISETP.LT.AND P5, PT, R3, UR4, !P0 ;  /* 0x0000000403007c0c */ /* 0x000fe2000c7a1270 */
[----:B------:R-:W-:Y:S01]  /*e1c90*/  ULDC UR4, c[0x0][0x228] ;  /* 0x00008a0000047ab9 */ /* 0x000fe20000000800 */
[----:B-1----:R-:W-:Y:S01]  /*e1ca0*/  PRMT R0, R4, 0x7770, RZ ;  /* 0x0000777004007816 */ /* 0x002fe200000000ff */
[----:B------:R-:W2:Y:S10]  /*e1cb0*/  LDL.LU.64 R18, [R1+0x770] ;  /* 0x0007700001127983 */ /* 0x000eb40000300a00 */
[----:B------:R0:W-:Y:S01]  /*e1cc0*/  @P5 STG.E.U8 desc[UR6][R10.64], R0 ;  /* 0x000000000a005986 */ /* 0x0001e2000c101106 */
[----:B------:R-:W-:Y:S01]  /*e1cd0*/  ISETP.LT.AND P5, PT, R14, UR4, !P0 ;  /* 0x000000040e007c0c */ /* 0x000fe2000c7a1270 */
[----:B------:R-:W-:Y:S01]  /*e1ce0*/  ULDC UR4, c[0x0][0x228] ;  /* 0x00008a0000047ab9 */ /* 0x000fe20000000800 */
[----:B0-----:R-:W-:-:S11]  /*e1cf0*/  PRMT R0, R4, 0x7771, RZ ;  /* 0x0000777104007816 */ /* 0x001fd600000000ff */
[----:B------:R0:W-:Y:S01]  /*e1d00*/  @P5 STG.E.U8 desc[UR6][R20.64], R0 ;  /* 0x0000000014005986 */ /* 0x0001e2000c101106 */
[----:B------:R-:W-:Y:S01]  /*e1d10*/  ISETP.LT.AND P5, PT, R15, UR4, !P0 ;  /* 0x000000040f007c0c */ /* 0x000fe2000c7a1270 */
[----:B------:R-:W-:Y:S02]  /*e1d20*/  ULDC UR4, c[0x0][0x228] ;  /* 0x00008a0000047ab9 */ /* 0x000fe40000000800 */
[----:B------:R-:W-:Y:S02]  /*e1d30*/  ISETP.LT.AND P0, PT, R17, UR4, !P0 ;  /* 0x0000000411007c0c */ /* 0x000fe4000c701270 */
[----:B------:R-:W-:Y:S01]  /*e1d40*/  LOP3.LUT P6, RZ, R26, 0x80000000, RZ, 0xc0, !PT ;  /* 0x800000001aff7812 */ /* 0x000fe200078cc0ff */
[----:B------:R-:W-:Y:S01]  /*e1d50*/  ULDC UR4, c[0x0][0x228] ;  /* 0x00008a0000047ab9 */ /* 0x000fe20000000800 */
[----:B0-----:R-:W2:Y:S01]  /*e1d60*/  LDL.LU.64 R20, [R1+0x780] ;  /* 0x0007800001147983 */ /* 0x001ea20000300a00 */
[C---:B------:R-:W-:Y:S02]  /*e1d70*/  PRMT R0, R4.reuse, 0x7772, RZ ;  /* 0x0000777204007816 */ /* 0x040fe400000000ff */
[----:B------:R-:W-:-:S03]  /*e1d80*/  PRMT R4, R4, 0x7773, RZ ;  /* 0x0000777304047816 */ /* 0x000fc600000000ff */
[----:B---3--:R0:W-:Y:S04]  /*e1d90*/  @P5 STG.E.U8 desc[UR6][R22.64], R0 ;  /* 0x0000000016005986 */ /* 0x0081e8000c101106 */
[----:B0-----:R-:W3:Y:S01]  /*e1da0*/  LDL.LU.64 R22, [R1+0x7b8] ;  /* 0x0007b80001167983 */ /* 0x001ee20000300a00 */
[----:B------:R-:W-:-:S03]  /*e1db0*/  LOP3.LUT P5, RZ, R26, 0x40000000, RZ, 0xc0, !PT ;  /* 0x400000001aff7812 */ /* 0x000fc600078ac0ff */
[----:B------:R-:W3:Y:S04]  /*e1dc0*/  LDL.LU.64 R26, [R1+0x778] ;  /* 0x00077800011a7983 */ /* 0x000ee80000300a00 */
[----:B------:R0:W-:Y:S04]  /*e1dd0*/  @P0 STG.E.U8 desc[UR6][R28.64], R4 ;  /* 0x000000041c000986 */ /* 0x0001e8000c101106 */
[----:B0-----:R-:W3:Y:S01]  /*e1de0*/  LDL.LU.64 R28, [R1+0x7b0] ;  /* 0x0007b000011c7983 */ /* 0x001ee20000300a00 */
[----:B------:R-:W-:Y:S01]  /*e1df0*/  ISETP.LT.AND P0, PT, R3, UR4, !P1 ;  /* 0x0000000403007c0c */ /* 0x000fe2000cf01270 */
[----:B------:R-:W-:-:S02]  /*e1e00*/  ULDC UR4, c[0x0][0x228] ;  /* 0x00008a0000047ab9 */ /* 0x000fc40000000800 */
[----:B------:R-:W3:Y:S01]  /*e1e10*/  LDL.LU.64 R10, [R1+0x7e0] ;  /* 0x0007e000010a7983 */ /* 0x000ee20000300a00 */
[----:B----4-:R-:W-:-:S09]  /*e1e20*/  PRMT R0, R25, 0x7770, RZ ;  /* 0x0000777019007816 */ /* 0x010fd200000000ff */
[----:B------:R0:W-:Y:S01]  /*e1e30*/  @P0 STG.E.U8 desc[UR6][R12.64], R0 ;  /* 0x000000000c000986 */ /* 0x0001e2000c101106 */
[----:B------:R-:W-:Y:S01]  /*e1e40*/  ISETP.LT.AND P0, PT, R14, UR4, !P1 ;  /* 0x000000040e007c0c */ /* 0x000fe2000cf01270 */
[----:B------:R-:W-:Y:S01]  /*e1e50*/  ULDC UR4, c[0x0][0x228] ;  /* 0x00008a0000047ab9 */ /* 0x000fe20000000800 */
[----:B0-----:R-:W-:Y:S01]  /*e1e60*/  PRMT R0, R25, 0x7771, RZ ;  /* 0x0000777119007816 */ /* 0x001fe200000000ff */
[----:B------:R-:W4:Y:S10]  /*e1e70*/  LDL.LU.64 R12, [R1+0x7d0] ;  /* 0x0007d000010c7983 */ /* 0x000f340000300a00 */
[----:B--2---:R0:W-:Y:S01]  /*e1e80*/  @P0 STG.E.U8 desc[UR6][R18.64], R0 ;  /* 0x0000000012000986 */ /* 0x0041e2000c101106 */
[----:B------:R-:W-:Y:S01]  /*e1e90*/  ISETP.LT.AND P0, PT, R15, UR4, !P1 ;  /* 0x000000040f007c0c */ /* 0x000fe2000cf01270 */
[----:B------:R-:W-:-:S02]  /*e1ea0*/  ULDC UR4, c[0x0][0x228] ;  /* 0x00008a0000047ab9 */ /* 0x000fc40000000800 */
[----:B------:R-:W-:Y:S01]  /*e1eb0*/  ISETP.LT.AND P1, PT, R17, UR4, !P1 ;  /* 0x0000000411007c0c */ /* 0x000fe2000cf21270 */
[----:B------:R-:W-:Y:S01]  /*e1ec0*/  ULDC UR4, c[0x0][0x228] ;  /* 0x00008a0000047ab9 */ /* 0x000fe20000000800 */
[----:B0-----:R-:W-:Y:S01]  /*e1ed0*/  PRMT R0, R25, 0x7772, RZ ;  /* 0x0000777219007816 */ /* 0x001fe200000000ff */
[----:B------:R-:W2:Y:S04]  /*e1ee0*/  LDL.LU.64 R18, [R1+0x7c8] ;  /* 0x0007c80001127983 */ /* 0x000ea80000300a00 */
[----:B------:R-:W2:Y:S01]  /*e1ef0*/  LDL.LU R24, [R1+0x218] ;  /* 0x0002180001187983 */ /* 0x000ea20000300800 */
[----:B------:R-:W-:-:S03]  /*e1f00*/  PRMT R2, R5, 0x7770, RZ ;  /* 0x0000777005027816 */ /* 0x000fc600000000ff */
[----:B------:R0:W-:Y:S01]  /*e1f10*/  @P0 STG.E.U8 desc[UR6][R20.64], R0 ;  /* 0x0000000014000986 */ /* 0x0001e2000c101106 */
[----:B------:R-:W-:Y:S01]  /*e1f20*/  ISETP.LT.AND P0, PT, R3, UR4, !P2 ;  /* 0x0000000403007c0c */ /* 0x000fe2000d701270 */
[----:B------:R-:W-:Y:S01]  /*e1f30*/  ULDC UR4, c[0x0][0x228] ;  /* 0x00008a0000047ab9 */ /* 0x000fe20000000800 */
[----:B0-----:R-:W-:Y:S01]  /*e1f40*/  PRMT R0, R25, 0x7773, RZ ;  /* 0x0000777319007816 */ /* 0x001fe200000000ff */
[----:B------:R-:W2:Y:S04]  /*e1f50*/  LDL.LU.64 R20, [R1+0x7f8] ;  /* 0x0007f80001147983 */ /* 0x000ea80000300a00 */
[----:B---3--:R0:W-:Y:S01]  /*e1f60*/  @P1 STG.E.U8 desc[UR6][R22.64], R0 ;  /* 0x0000000016001986 */ /* 0x0081e2000c101106 */
[----:B------:R-:W-:-:S05]  /*e1f70*/  ISETP.LT.AND P1, PT, R14, UR4, !P2 ;  /* 0x000000040e007c0c */ /* 0x000fca000d721270 */
[----:B------:R1:W-:Y:S01]  /*e1f80*/  @P0 STG.E.U8 desc[UR6][R26.64], R2 ;  /* 0x000000021a000986 */ /* 0x0003e2000c101106 */
[----:B------:R-:W-:-:S03]  /*e1f90*/  ULDC UR4, c[0x0][0x228] ;  /* 0x00008a0000047ab9 */ /* 0x000fc60000000800 */
[----:B0-----:R-:W3:Y:S01]  /*e1fa0*/  LDL.LU.64 R22, [R1+0x7f0] ;  /* 0x0007f00001167983 */ /* 0x001ee20000300a00 */
[----:B------:R-:W-:-:S03]  /*e1fb0*/  PRMT R0, R5, 0x7771, RZ ;  /* 0x0000777105007816 */ /* 0x000fc600000000ff */
[----:B-1----:R-:W3:Y:S04]  /*e1fc0*/  LDL.LU.64 R26, [R1+0x800] ;  /* 0x00080000011a7983 */ /* 0x002ee80000300a00 */
[----:B------:R0:W-:Y:S04]  /*e1fd0*/  @P1 STG.E.U8 desc[UR6][R28.64], R0 ;  /* 0x000000001c001986 */ /* 0x0001e8000c101106 */
[----:B0-----:R-:W3:Y:S01]  /*e1fe0*/  LDL.LU.64 R28, [R1+0x7e8] ;  /* 0x0007e800011c7983 */ /* 0x001ee20000300a00 */
[----:B------:R-:W-:Y:S02]  /*e1ff0*/  ISETP.LT.AND P0, PT, R15, UR4, !P2 ;  /* 0x000000040f007c0c */ /* 0x000fe4000d701270 */
[----:B------:R-:W-:Y:S01]  /*e2000*/  ISETP.LT.AND P2, PT, R17, UR5, !P2 ;  /* 0x0000000511007c0c */ /* 0x000fe2000d741270 */
[----:B------:R-:W-:Y:S01]  /*e2010*/  ULDC UR4, c[0x0][0x228] ;  /* 0x00008a0000047ab9 */ /* 0x000fe20000000800 */
[----:B------:R-:W-:-:S02]  /*e2020*/  PRMT R0, R5, 0x7772, RZ ;  /* 0x0000777205007816 */ /* 0x000fc400000000ff */
[----:B------:R-:W-:Y:S02]  /*e2030*/  ISETP.LT.AND P1, PT, R3, UR4, !P3 ;  /* 0x0000000403007c0c */ /* 0x000fe4000df21270 */
[----:B------:R-:W-:Y:S01]  /*e2040*/  PRMT R5, R5, 0x7773, RZ ;  /* 0x0000777305057816 */ /* 0x000fe200000000ff */
[----:B------:R-:W-:Y:S01]  /*e2050*/  ULDC UR4, c[0x0][0x228] ;  /* 0x00008a0000047ab9 */ /* 0x000fe20000000800 */
[----:B------:R-:W-:-:S03]  /*e2060*/  ULDC UR5, c[0x0][0x228] ;  /* 0x00008a0000057ab9 */ /* 0x000fc60000000800 */
[----:B------:R-:W-:Y:S01]  /*e2070*/  @P0 STG.E.U8 desc[UR6][R10.64], R0 ;  /* 0x000000000a000986 */ /* 0x000fe2000c101106 */
[----:B------:R-:W-:Y:S01]  /*e2080*/  ISETP.LT.AND P0, PT, R14, UR4, !P3 ;  /* 0x000000040e007c0c */ /* 0x000fe2000df01270 */
[----:B------:R-:W-:Y:S02]  /*e2090*/  ULDC UR4, c[0x0][0x228] ;  /* 0x00008a0000047ab9 */ /* 0x000fe40000000800 */
[----:B----4-:R0:W-:Y:S01]  /*e20a0*/  @P2 STG.E.U8 desc[UR6][R12.64], R5 ;  /* 0x000000050c002986 */ /* 0x0101e2000c101106 */
[----:B------:R-:W-:Y:S02]  /*e20b0*/  ISETP.LT.AND P2, PT, R15, UR5, !P3 ;  /* 0x000000050f007c0c */ /* 0x000fe4000df41270 */
[----:B------:R-:W-:Y:S01]  /*e20c0*/  ISETP.LT.AND P3, PT, R17, UR4, !P3 ;  /* 0x0000000411007c0c */ /* 0x000fe2000df61270 */
[----:B------:R-:W-:Y:S01]  /*e20d0*/  ULDC UR4, c[0x0][0x228] ;  /* 0x00008a0000047ab9 */ /* 0x000fe20000000800 */
[----:B------:R-:W-:Y:S01]  /*e20e0*/  ULDC UR5, c[0x0][0x228] ;  /* 0x00008a0000057ab9 */ /* 0x000fe20000000800 */
[----:B0-----:R-:W4:Y:S04]  /*e20f0*/  LDL.LU.64 R4, [R1+0x818] ;  /* 0x0008180001047983 */ /* 0x001f280000300a00 */
[----:B------:R-:W4:Y:S04]  /*e2100*/  LDL.LU.64 R8, [R1+0x7a8] ;  /* 0x0007a80001087983 */ /* 0x000f280000300a00 */
[----:B------:R-:W4:Y:S04]  /*e2110*/  LDL.LU R16, [R1+0x21c] ;  /* 0x00021c0001107983 */ /* 0x000f280000300800 */
[----:B------:R-:W4:Y:S04]  /*e2120*/  LDL.LU.64 R10, [R1+0x620] ;  /* 0x00062000010a7983 */ /* 0x000f280000300a00 */
[----:B------:R-:W4:Y:S01]  /*e2130*/  LDL.LU.64 R12, [R1+0x598] ;  /* 0x00059800010c7983 */ /* 0x000f220000300a00 */
[----:B--2---:R-:W-:-:S02]  /*e2140*/  PRMT R0, R24, 0x7770, RZ ;  /* 0x0000777018007816 */ /* 0x004fc400000000ff */
[----:B------:R-:W-:-:S03]  /*e2150*/  PRMT R2, R24, 0x7772, RZ ;  /* 0x0000777218027816 */ /* 0x000fc600000000ff */
[----:B------:R0:W-:Y:S01]  /*e2160*/  @P1 STG.E.U8 desc[UR6][R18.64], R0 ;  /* 0x0000000012001986 */ /* 0x0001e2000c101106 */
[----:B------:R-:W-:Y:S01]  /*e2170*/  ISETP.LT.AND P1, PT, R3, UR4, !P4 ;  /* 0x0000000403007c0c */ /* 0x000fe2000e721270 */
[----:B------:R-:W-:Y:S01]  /*e2180*/  ULDC UR4, c[0x0][0x228] ;  /* 0x00008a0000047ab9 */ /* 0x000fe20000000800 */
[C---:B0-----:R-:W-:Y:S01]  /*e2190*/  PRMT R0, R24.reuse, 0x7771, RZ ;  /* 0x0000777118007816 */ /* 0x041fe200000000ff */
[----:B------:R-:W2:Y:S04]  /*e21a0*/  LDL.LU.64 R18, [R1+0x4a0] ;  /* 0x0004a00001127983 */ /* 0x000ea80000300a00 */
[----:B------:R0:W-:Y:S02]  /*e21b0*/  @P0 STG.E.U8 desc[UR6][R20.64], R0 ;  /* 0x0000000014000986 */ /* 0x0001e4000c101106 */
[----:B0-----:R-:W-:-:S02]  /*e21c0*/  PRMT R0, R24, 0x7773, RZ ;  /* 0x0000777318007816 */ /* 0x001fc400000000ff */
[----:B------:R-:W2:Y:S04]  /*e21d0*/  LDL.LU.64 R20, [R1+0x348] ;  /* 0x0003480001147983 */ /* 0x000ea80000300a00 */
[----:B---3--:R0:W-:Y:S04]  /*e21e0*/  @P2 STG.E.U8 desc[UR6][R22.64], R2 ;  /* 0x0000000216002986 */ /* 0x0081e8000c101106 */
[----:B------:R1:W-:Y:S01]  /*e21f0*/  @P3 STG.E.U8 desc[UR6][R26.64], R0 ;  /* 0x000000001a003986 */ /* 0x0003e2000c101106 */
[----:B0-----:R-:W-:-:S03]  /*e2200*/  PRMT R2, R6, 0x7770, RZ ;  /* 0x0000777006027816 */ /* 0x001fc600000000ff */
[----:B------:R-:W3:Y:S04]  /*e2210*/  LDL.LU.64 R22, [R1+0x330] ;  /* 0x0003300001167983 */ /* 0x000ee80000300a00 */
[----:B------:R-:W3:Y:S04]  /*e2220*/  LDL.LU.64 R24, [R1+0x4e0] ;  /* 0x0004e00001187983 */ /* 0x000ee80000300a00 */
[----:B-1----:R-:W3:Y:S04]  /*e2230*/  LDL.LU.64 R26, [R1+0x3d8] ;  /* 0x0003d800011a7983 */ /* 0x002ee80000300a00 */
[----:B------:R0:W-:Y:S04]  /*e2240*/  @P1 STG.E.U8 desc[UR6][R28.64], R2 ;  /* 0x000000021c001986 */ /* 0x0001e8000c101106 */
[----:B0-----:R-:W3:Y:S01]  /*e2250*/  LDL.LU.64 R28, [R1+0x340] ;  /* 0x00034000011c7983 */ /* 0x001ee20000300a00 */
[----:B------:R-:W-:-:S02]  /*e2260*/  ISETP.LT.AND P0, PT, R14, UR4, !P4 ;  /* 0x000000040e007c0c */ /* 0x000fc4000e701270 */
[----:B------:R-:W-:Y:S01]  /*e2270*/  ISETP.LT.AND P2, PT, R15, UR5, !P4 ;  /* 0x000000050f007c0c */ /* 0x000fe2000e741270 */
[----:B------:R-:W-:Y:S01]  /*e2280*/  ULDC UR4, c[0x0][0x228] ;  /* 0x00008a0000047ab9 */ /* 0x000fe20000000800 */
[----:B------:R-:W-:Y:S01]  /*e2290*/  ULDC UR5, c[0x0][0x228] ;  /* 0x00008a0000057ab9 */ /* 0x000fe20000000800 */
[----:B------:R-:W-:Y:S02]  /*e22a0*/  ISETP.LT.AND P4, PT, R17, UR4, !P4 ;  /* 0x0000000411007c0c */ /* 0x000fe4000e781270 */
[C---:B------:R-:W-:Y:S02]  /*e22b0*/  ISETP.LT.AND P3, PT, R3.reuse, UR5, !P5 ;  /* 0x0000000503007c0c */ /* 0x040fe4000ef61270 */
[C---:B------:R-:W-:Y:S02]  /*e22c0*/  PRMT R0, R6.reuse, 0x7771, RZ ;  /* 0x0000777106007816 */ /* 0x040fe400000000ff */
[C---:B------:R-:W-:Y:S02]  /*e22d0*/  PRMT R2, R6.reuse, 0x7772, RZ ;  /* 0x0000777206027816 */ /* 0x040fe400000000ff */
[----:B------:R-:W-:Y:S01]  /*e22e0*/  PRMT R6, R6, 0x7773, RZ ;  /* 0x0000777306067816 */ /* 0x000fe200000000ff */
[----:B------:R-:W-:Y:S01]  /*e22f0*/  ULDC UR4, c[0x0][0x228] ;  /* 0x00008a0000047ab9 */ /* 0x000fe20000000800 */
[----:B------:R-:W-:Y:S01]  /*e2300*/  ULDC UR5, c[0x0][0x228] ;  /* 0x00008a0000057ab9 */ /* 0x000fe20000000800 */
[----:B------:R-:W-:Y:S01]  /*e2310*/  ISETP.LT.AND P1, PT, R3, UR8, !P6 ;  /* 0x0000000803007c0c */ /* 0x000fe2000f721270 */
[----:B------:R-:W-:Y:S01]  /*e2320*/  ULDC UR8, c[0x0][0x228] ;  /* 0x00008a0000087ab9 */ /* 0x000fe20000000800 */
[----:B----4-:R0:W-:Y:S04]  /*e2330*/  @P0 STG.E.U8 desc[UR6][R4.64], R0 ;  /* 0x0000000004000986 */ /* 0x0101e8000c101106 */
[----:B------:R1:W-:Y:S01]  /*e2340*/  @P2 STG.E.U8 desc[UR6][R8.64], R2 ;  /* 0x0000000208002986 */ /* 0x0003e2000c101106 */
[----:B------:R-:W-:-:S02]  /*e2350*/  ISETP.LT.AND P0, PT, R14, UR4, !P5 ;  /* 0x000000040e007c0c */ /* 0x000fc4000ef01270 */
[----:B------:R-:W-:Y:S02]  /*e2360*/  ISETP.LT.AND P2, PT, R14, UR5, !P6 ;  /* 0x000000050e007c0c */ /* 0x000fe4000f741270 */
[----:B------:R-:W-:Y:S01]  /*e2370*/  PRMT R3, R16, 0x7770, RZ ;  /* 0x0000777010037816 */ /* 0x000fe200000000ff */
[----:B------:R-:W-:Y:S01]  /*e2380*/  ULDC UR4, c[0x0][0x228] ;  /* 0x00008a0000047ab9 */ /* 0x000fe20000000800 */
[----:B------:R4:W-:Y:S01]  /*e2390*/  @P4 STG.E.U8 desc[UR6][R10.64], R6 ;  /* 0x000000060a004986 */ /* 0x0009e2000c101106 */
[----:B------:R-:W-:Y:S01]  /*e23a0*/  ULDC UR5, c[0x0][0x228] ;  /* 0x00008a0000057ab9 */ /* 0x000fe20000000800 */
[----:B------:R-:W-:Y:S02]  /*e23b0*/  ISETP.LT.AND P4, PT, R15, UR4, !P5 ;  /* 0x000000040f007c0c */ /* 0x000fe4000ef81270 */
[----:B------:R-:W-:Y:S01]  /*e23c0*/  ISETP.LT.AND P5, PT, R17, UR5, !P5 ;  /* 0x0000000511007c0c */ /* 0x000fe2000efa1270 */
[----:B------:R4:W-:Y:S01]  /*e23d0*/  @P3 STG.E.U8 desc[UR6][R12.64], R3 ;  /* 0x000000030c003986 */ /* 0x0009e2000c101106 */
[----:B------:R-:W-:-:S02]  /*e23e0*/  ISETP.LT.AND P3, PT, R15, UR8, !P6 ;  /* 0x000000080f007c0c */ /* 0x000fc4000f761270 */
[----:B------:R-:W-:Y:S02]  /*e23f0*/  ISETP.LT.AND P6, PT, R17, UR8, !P6 ;  /* 0x0000000811007c0c */ /* 0x000fe4000f7c1270 */
[C---:B0-----:R-:W-:Y:S02]  /*e2400*/  PRMT R0, R16.reuse, 0x7771, RZ ;  /* 0x0000777110007816 */ /* 0x041fe400000000ff */
[C---:B-1----:R-:W-:Y:S02]  /*e2410*/  PRMT R2, R16.reuse, 0x7772, RZ ;  /* 0x0000777210027816 */ /* 0x042fe400000000ff */
[----:B------:R-:W-:Y:S02]  /*e2420*/  PRMT R4, R16, 0x7773, RZ ;  /* 0x0000777310047816 */ /* 0x000fe400000000ff */
[C---:B------:R-:W-:Y:S02]  /*e2430*/  PRMT R5, R7.reuse, 0x7771, RZ ;  /* 0x0000777107057816 */ /* 0x040fe400000000ff */
[----:B----4-:R-:W-:-:S02]  /*e2440*/  PRMT R6, R7, 0x7772, RZ ;  /* 0x0000777207067816 */ /* 0x010fc400000000ff */
[C---:B------:R-:W-:Y:S01]  /*e2450*/  PRMT R3, R7.reuse, 0x7770, RZ ;  /* 0x0000777007037816 */ /* 0x040fe200000000ff */
[----:B--2---:R0:W-:Y:S01]  /*e2460*/  @P0 STG.E.U8 desc[UR6][R18.64], R0 ;  /* 0x0000000012000986 */ /* 0x0041e2000c101106 */
[----:B------:R-:W-:-:S03]  /*e2470*/  PRMT R7, R7, 0x7773, RZ ;  /* 0x0000777307077816 */ /* 0x000fc600000000ff */
[----:B------:R0:W-:Y:S04]  /*e2480*/  @P4 STG.E.U8 desc[UR6][R20.64], R2 ;  /* 0x0000000214004986 */ /* 0x0001e8000c101106 */
[----:B---3--:R0:W-:Y:S04]  /*e2490*/  @P5 STG.E.U8 desc[UR6][R22.64], R4 ;  /* 0x0000000416005986 */ /* 0x0081e8000c101106 */
[----:B------:R0:W-:Y:S04]  /*e24a0*/  @P1 STG.E.U8 desc[UR6][R24.64], R3 ;  /* 0x0000000318001986 */ /* 0x0001e8000c101106 */
[----:B------:R0:W-:Y:S04]  /*e24b0*/  @P2 STG.E.U8 desc[UR6][R26.64], R5 ;  /* 0x000000051a002986 */ /* 0x0001e8000c101106 */
[----:B------:R0:W-:Y:S01]  /*e24c0*/  @P3 STG.E.U8 desc[UR6][R28.64], R6 ;  /* 0x000000061c003986 */ /* 0x0001e2000c101106 */
[----:B------:R-:W-:Y:S05]  /*e24d0*/  @!P6 EXIT ;  /* 0x000000000000e94d */ /* 0x000fea0003800000 */
[----:B0-----:R-:W2:Y:S04]  /*e24e0*/  LDL.LU.64 R28, [R1+0x338] ;  /* 0x00033800011c7983 */ /* 0x001ea80000300a00 */
[----:B--2---:R-:W-:Y:S01]  /*e24f0*/  STG.E.U8 desc[UR6][R28.64], R7 ;  /* 0x000000071c007986 */ /* 0x004fe2000c101106 */
[----:B------:R-:W-:Y:S05]  /*e2500*/  EXIT ;  /* 0x000000000000794d */ /* 0x000fea0003800000 */
.L_x_3:
[----:B------:R-:W-:-:S00]  /*e2510*/  BRA `(.L_x_3) ;  /* 0xfffffffc00fc7947 */ /* 0x000fc0000383ffff */
[----:B------:R-:W-:-:S00]  /*e2520*/  NOP ;  /* 0x0000000000007918 */ /* 0x000fc00000000000 */
        /* <DEDUP_REMOVED lines=13> */
.L_x_4:


//--------------------- .nv.shared.matmul_kernel  --------------------------
	.section	.nv.shared.matmul_kernel,"aw",@nobits
	.sectionflags	@""
	.align	16
	.zero		1024


//--------------------- .nv.shared.reserved.0     --------------------------
	.section	.nv.shared.reserved.0,"aw",@nobits
	.weak		__nv_reservedSMEM_offset_0_alias
	.size		__nv_reservedSMEM_offset_0_alias, 0, 0
	.other		__nv_reservedSMEM_offset_0_alias,@"STO_CUDA_RESERVED_SHARED STV_DEFAULT"
__nv_reservedSMEM_offset_0_alias:
	.zero		0


//--------------------- .nv.constant0.matmul_kernel --------------------------
	.section	.nv.constant0.matmul_kernel,"a",@progbits
	.sectionflags	@""
	.align	4
.nv.constant0.matmul_kernel:
	.zero		608


//--------------------- SYMBOLS --------------------------

	.type		.nv.reservedSmem.offset0,@object
	.size		.nv.reservedSmem.offset0,0x4
